//
// Generated by NVIDIA NVVM Compiler
//
// Compiler Build ID: CL-36424714
// Cuda compilation tools, release 13.0, V13.0.88
// Based on NVVM 20.0.0
//

.version 9.0
.target sm_100
.address_size 64

	// .globl	_Z9dCreatetmPdi
.func  (.param .align 16 .b8 func_retval0[16]) __internal_trig_reduction_slowpathd
(
	.param .b64 __internal_trig_reduction_slowpathd_param_0
)
;
.func  (.param .b64 func_retval0) __internal_accurate_pow
(
	.param .b64 __internal_accurate_pow_param_0,
	.param .b64 __internal_accurate_pow_param_1
)
;
.global .align 8 .b8 __cudart_i2opi_d[144] = {8, 93, 141, 31, 177, 95, 251, 107, 234, 146, 82, 138, 247, 57, 7, 61, 123, 241, 229, 235, 199, 186, 39, 117, 45, 234, 95, 158, 102, 63, 70, 79, 183, 9, 203, 39, 207, 126, 54, 109, 31, 109, 10, 90, 139, 17, 47, 239, 15, 152, 5, 222, 255, 151, 248, 31, 59, 40, 249, 189, 139, 95, 132, 156, 244, 57, 83, 131, 57, 214, 145, 57, 65, 126, 95, 180, 38, 112, 156, 233, 132, 68, 187, 46, 245, 53, 130, 232, 62, 167, 41, 177, 28, 235, 29, 254, 28, 146, 209, 9, 234, 46, 73, 6, 224, 210, 77, 66, 58, 110, 36, 183, 97, 197, 187, 222, 171, 99, 81, 254, 65, 144, 67, 60, 153, 149, 98, 219, 192, 221, 52, 245, 209, 87, 39, 252, 41, 21, 68, 78, 110, 131, 249, 162};
.global .align 16 .b8 __cudart_sin_cos_coeffs[128] = {70, 210, 176, 44, 241, 229, 90, 190, 146, 227, 172, 105, 227, 29, 199, 62, 161, 98, 219, 25, 160, 1, 42, 191, 24, 8, 17, 17, 17, 17, 129, 63, 84, 85, 85, 85, 85, 85, 197, 191, 0, 0, 0, 0, 0, 0, 0, 0, 0, 0, 0, 0, 0, 0, 0, 0, 100, 129, 253, 32, 131, 255, 168, 189, 40, 133, 239, 193, 167, 238, 33, 62, 217, 230, 6, 142, 79, 126, 146, 190, 233, 188, 221, 25, 160, 1, 250, 62, 71, 93, 193, 22, 108, 193, 86, 191, 81, 85, 85, 85, 85, 85, 165, 63, 0, 0, 0, 0, 0, 0, 224, 191, 0, 0, 0, 0, 0, 0, 240, 63};

.visible .entry _Z9dCreatetmPdi(
	.param .u64 .ptr .align 1 _Z9dCreatetmPdi_param_0,
	.param .u32 _Z9dCreatetmPdi_param_1
)
{
	.reg .pred 	%p<5>;
	.reg .b32 	%r<16>;
	.reg .b64 	%rd<9>;
	.reg .b64 	%fd<40>;

	ld.param.u64 	%rd1, [_Z9dCreatetmPdi_param_0];
	ld.param.u32 	%r7, [_Z9dCreatetmPdi_param_1];
	mov.u32 	%r1, %tid.x;
	cvt.rn.f64.u32 	%fd8, %r1;
	add.s32 	%r8, %r7, -1;
	cvt.rn.f64.s32 	%fd9, %r8;
	div.rn.f64 	%fd10, %fd8, %fd9;
	mul.f64 	%fd1, %fd10, 0d400921FB54442D18;
	abs.f64 	%fd2, %fd1;
	setp.neu.f64 	%p1, %fd2, 0d7FF0000000000000;
	@%p1 bra 	$L__BB0_2;
	mov.f64 	%fd16, 0d0000000000000000;
	mul.rn.f64 	%fd39, %fd1, %fd16;
	mov.b32 	%r15, 1;
	bra.uni 	$L__BB0_5;
$L__BB0_2:
	mul.f64 	%fd11, %fd1, 0d3FE45F306DC9C883;
	cvt.rni.s32.f64 	%r14, %fd11;
	cvt.rn.f64.s32 	%fd12, %r14;
	fma.rn.f64 	%fd13, %fd12, 0dBFF921FB54442D18, %fd1;
	fma.rn.f64 	%fd14, %fd12, 0dBC91A62633145C00, %fd13;
	fma.rn.f64 	%fd39, %fd12, 0dB97B839A252049C0, %fd14;
	setp.ltu.f64 	%p2, %fd2, 0d41E0000000000000;
	@%p2 bra 	$L__BB0_4;
	{ // callseq 0, 0
	.param .b64 param0;
	st.param.f64 	[param0], %fd1;
	.param .align 16 .b8 retval0[16];
	call.uni (retval0), 
	__internal_trig_reduction_slowpathd, 
	(
	param0
	);
	ld.param.f64 	%fd39, [retval0];
	ld.param.b32 	%r14, [retval0+8];
	} // callseq 0
$L__BB0_4:
	add.s32 	%r15, %r14, 1;
$L__BB0_5:
	cvta.to.global.u64 	%rd2, %rd1;
	shl.b32 	%r11, %r15, 6;
	cvt.u64.u32 	%rd3, %r11;
	and.b64  	%rd4, %rd3, 64;
	mov.u64 	%rd5, __cudart_sin_cos_coeffs;
	add.s64 	%rd6, %rd5, %rd4;
	mul.rn.f64 	%fd17, %fd39, %fd39;
	and.b32  	%r12, %r15, 1;
	setp.eq.b32 	%p3, %r12, 1;
	selp.f64 	%fd18, 0dBDA8FF8320FD8164, 0d3DE5DB65F9785EBA, %p3;
	ld.global.nc.v2.f64 	{%fd19, %fd20}, [%rd6];
	fma.rn.f64 	%fd21, %fd18, %fd17, %fd19;
	fma.rn.f64 	%fd22, %fd21, %fd17, %fd20;
	ld.global.nc.v2.f64 	{%fd23, %fd24}, [%rd6+16];
	fma.rn.f64 	%fd25, %fd22, %fd17, %fd23;
	fma.rn.f64 	%fd26, %fd25, %fd17, %fd24;
	ld.global.nc.v2.f64 	{%fd27, %fd28}, [%rd6+32];
	fma.rn.f64 	%fd29, %fd26, %fd17, %fd27;
	fma.rn.f64 	%fd30, %fd29, %fd17, %fd28;
	fma.rn.f64 	%fd31, %fd30, %fd39, %fd39;
	fma.rn.f64 	%fd32, %fd30, %fd17, 0d3FF0000000000000;
	selp.f64 	%fd33, %fd32, %fd31, %p3;
	and.b32  	%r13, %r15, 2;
	setp.eq.s32 	%p4, %r13, 0;
	mov.f64 	%fd34, 0d0000000000000000;
	sub.f64 	%fd35, %fd34, %fd33;
	selp.f64 	%fd36, %fd33, %fd35, %p4;
	neg.f64 	%fd37, %fd36;
	mul.wide.u32 	%rd7, %r1, 8;
	add.s64 	%rd8, %rd2, %rd7;
	st.global.f64 	[%rd8], %fd37;
	ret;

}
	// .globl	_Z14dCreatebasfunqPdS_
.visible .entry _Z14dCreatebasfunqPdS_(
	.param .u64 .ptr .align 1 _Z14dCreatebasfunqPdS__param_0,
	.param .u64 .ptr .align 1 _Z14dCreatebasfunqPdS__param_1
)
{
	.reg .pred 	%p<10>;
	.reg .b32 	%r<28>;
	.reg .b64 	%rd<13>;
	.reg .b64 	%fd<106>;

	ld.param.u64 	%rd1, [_Z14dCreatebasfunqPdS__param_0];
	ld.param.u64 	%rd2, [_Z14dCreatebasfunqPdS__param_1];
	cvta.to.global.u64 	%rd3, %rd2;
	mov.u32 	%r1, %tid.x;
	mov.u32 	%r2, %tid.y;
	mul.wide.u32 	%rd4, %r1, 8;
	add.s64 	%rd5, %rd3, %rd4;
	ld.global.f64 	%fd1, [%rd5];
	{
	.reg .b32 %temp; 
	mov.b64 	{%temp, %r3}, %fd1;
	}
	abs.f64 	%fd2, %fd1;
	{
	.reg .b32 %temp; 
	mov.b64 	{%temp, %r9}, %fd2;
	}
	setp.gt.s32 	%p1, %r9, 1071801957;
	@%p1 bra 	$L__BB1_4;
	mul.f64 	%fd55, %fd1, %fd1;
	fma.rn.f64 	%fd56, %fd55, 0d3FB0066BDC1895E9, 0dBFB3823B180754AF;
	fma.rn.f64 	%fd57, %fd56, %fd55, 0d3FB11E52CC2F79AE;
	fma.rn.f64 	%fd58, %fd57, %fd55, 0dBF924EAF3526861B;
	fma.rn.f64 	%fd59, %fd58, %fd55, 0d3F91DF02A31E6CB7;
	fma.rn.f64 	%fd60, %fd59, %fd55, 0d3F847D18B0EEC6CC;
	fma.rn.f64 	%fd61, %fd60, %fd55, 0d3F8D0AF961BA53B0;
	fma.rn.f64 	%fd62, %fd61, %fd55, 0d3F91BF7734CF1C48;
	fma.rn.f64 	%fd63, %fd62, %fd55, 0d3F96E91483144EF7;
	fma.rn.f64 	%fd64, %fd63, %fd55, 0d3F9F1C6E0A4F9F81;
	fma.rn.f64 	%fd65, %fd64, %fd55, 0d3FA6DB6DC27FA92B;
	fma.rn.f64 	%fd66, %fd65, %fd55, 0d3FB333333320F91B;
	fma.rn.f64 	%fd67, %fd66, %fd55, 0d3FC5555555555F4D;
	mul.f64 	%fd68, %fd55, %fd67;
	fma.rn.f64 	%fd3, %fd68, %fd2, %fd2;
	setp.gt.s32 	%p5, %r3, -1;
	@%p5 bra 	$L__BB1_3;
	mov.f64 	%fd73, 0d3C91A62633145C07;
	add.rn.f64 	%fd74, %fd3, %fd73;
	mov.f64 	%fd75, 0d3FF921FB54442D18;
	add.rn.f64 	%fd103, %fd75, %fd74;
	bra.uni 	$L__BB1_5;
$L__BB1_3:
	mov.f64 	%fd69, 0dBC91A62633145C07;
	add.rn.f64 	%fd70, %fd3, %fd69;
	neg.f64 	%fd71, %fd70;
	mov.f64 	%fd72, 0d3FF921FB54442D18;
	add.rn.f64 	%fd103, %fd72, %fd71;
	bra.uni 	$L__BB1_5;
$L__BB1_4:
	mov.f64 	%fd15, 0d3FF0000000000000;
	sub.f64 	%fd16, %fd15, %fd2;
	{
	.reg .b32 %temp; 
	mov.b64 	{%r10, %temp}, %fd16;
	}
	{
	.reg .b32 %temp; 
	mov.b64 	{%temp, %r11}, %fd16;
	}
	add.s32 	%r12, %r11, -1048576;
	mov.b64 	%fd17, {%r10, %r12};
	rsqrt.approx.ftz.f64 	%fd18, %fd17;
	{
	.reg .b32 %temp; 
	mov.b64 	{%r13, %temp}, %fd18;
	}
	{
	.reg .b32 %temp; 
	mov.b64 	{%temp, %r14}, %fd18;
	}
	add.s32 	%r15, %r14, -1048576;
	mov.b64 	%fd19, {%r13, %r15};
	mul.f64 	%fd20, %fd17, %fd18;
	neg.f64 	%fd21, %fd20;
	fma.rn.f64 	%fd22, %fd20, %fd21, %fd17;
	fma.rn.f64 	%fd23, %fd22, %fd19, %fd20;
	neg.f64 	%fd24, %fd23;
	fma.rn.f64 	%fd25, %fd18, %fd24, 0d3FF0000000000000;
	fma.rn.f64 	%fd26, %fd25, %fd19, %fd19;
	fma.rn.f64 	%fd27, %fd23, %fd24, %fd17;
	fma.rn.f64 	%fd28, %fd27, %fd26, %fd23;
	{
	.reg .b32 %temp; 
	mov.b64 	{%r16, %temp}, %fd28;
	}
	{
	.reg .b32 %temp; 
	mov.b64 	{%temp, %r17}, %fd28;
	}
	add.s32 	%r18, %r17, 1048576;
	mov.b64 	%fd29, {%r16, %r18};
	fma.rn.f64 	%fd30, %fd16, 0d3EC715B371155F70, 0dBEBAC2FE66FAAC4B;
	fma.rn.f64 	%fd31, %fd30, %fd16, 0d3ED9A9B88EFCD9B8;
	fma.rn.f64 	%fd32, %fd31, %fd16, 0d3EDD0F40A8A0C4C3;
	fma.rn.f64 	%fd33, %fd32, %fd16, 0d3EF46D4CFA9E0E1F;
	fma.rn.f64 	%fd34, %fd33, %fd16, 0d3F079C168D1E2422;
	fma.rn.f64 	%fd35, %fd34, %fd16, 0d3F1C9A88C3BCA540;
	fma.rn.f64 	%fd36, %fd35, %fd16, 0d3F31C4E64BD476DF;
	fma.rn.f64 	%fd37, %fd36, %fd16, 0d3F46E8BA60009C8F;
	fma.rn.f64 	%fd38, %fd37, %fd16, 0d3F5F1C71C62B05A2;
	fma.rn.f64 	%fd39, %fd38, %fd16, 0d3F76DB6DB6DC9F2C;
	fma.rn.f64 	%fd40, %fd39, %fd16, 0d3F9333333333329C;
	fma.rn.f64 	%fd41, %fd40, %fd16, 0d3FB5555555555555;
	setp.lt.s32 	%p2, %r11, 1;
	mov.f64 	%fd42, 0d0000000000000000;
	mul.rn.f64 	%fd43, %fd2, %fd42;
	mul.f64 	%fd44, %fd16, %fd41;
	fma.rn.f64 	%fd45, %fd44, %fd29, %fd29;
	selp.f64 	%fd46, %fd43, %fd45, %p2;
	setp.lt.s32 	%p3, %r11, 0;
	mov.f64 	%fd47, 0d7FF0000000000000;
	mul.rn.f64 	%fd48, %fd46, %fd47;
	selp.f64 	%fd49, %fd48, %fd46, %p3;
	setp.lt.s32 	%p4, %r3, 0;
	mov.f64 	%fd50, 0dBCA1A62633145C07;
	add.rn.f64 	%fd51, %fd49, %fd50;
	neg.f64 	%fd52, %fd51;
	mov.f64 	%fd53, 0d400921FB54442D18;
	add.rn.f64 	%fd54, %fd53, %fd52;
	selp.f64 	%fd103, %fd54, %fd49, %p4;
$L__BB1_5:
	cvt.rn.f64.u32 	%fd76, %r2;
	mul.f64 	%fd8, %fd103, %fd76;
	abs.f64 	%fd9, %fd8;
	setp.neu.f64 	%p6, %fd9, 0d7FF0000000000000;
	@%p6 bra 	$L__BB1_7;
	mov.f64 	%fd82, 0d0000000000000000;
	mul.rn.f64 	%fd105, %fd8, %fd82;
	mov.b32 	%r27, 1;
	bra.uni 	$L__BB1_10;
$L__BB1_7:
	mul.f64 	%fd77, %fd8, 0d3FE45F306DC9C883;
	cvt.rni.s32.f64 	%r26, %fd77;
	cvt.rn.f64.s32 	%fd78, %r26;
	fma.rn.f64 	%fd79, %fd78, 0dBFF921FB54442D18, %fd8;
	fma.rn.f64 	%fd80, %fd78, 0dBC91A62633145C00, %fd79;
	fma.rn.f64 	%fd105, %fd78, 0dB97B839A252049C0, %fd80;
	setp.ltu.f64 	%p7, %fd9, 0d41E0000000000000;
	@%p7 bra 	$L__BB1_9;
	{ // callseq 1, 0
	.param .b64 param0;
	st.param.f64 	[param0], %fd8;
	.param .align 16 .b8 retval0[16];
	call.uni (retval0), 
	__internal_trig_reduction_slowpathd, 
	(
	param0
	);
	ld.param.f64 	%fd105, [retval0];
	ld.param.b32 	%r26, [retval0+8];
	} // callseq 1
$L__BB1_9:
	add.s32 	%r27, %r26, 1;
$L__BB1_10:
	mov.u32 	%r21, %ntid.y;
	cvta.to.global.u64 	%rd6, %rd1;
	shl.b32 	%r22, %r27, 6;
	cvt.u64.u32 	%rd7, %r22;
	and.b64  	%rd8, %rd7, 64;
	mov.u64 	%rd9, __cudart_sin_cos_coeffs;
	add.s64 	%rd10, %rd9, %rd8;
	mul.rn.f64 	%fd83, %fd105, %fd105;
	and.b32  	%r23, %r27, 1;
	setp.eq.b32 	%p8, %r23, 1;
	selp.f64 	%fd84, 0dBDA8FF8320FD8164, 0d3DE5DB65F9785EBA, %p8;
	ld.global.nc.v2.f64 	{%fd85, %fd86}, [%rd10];
	fma.rn.f64 	%fd87, %fd84, %fd83, %fd85;
	fma.rn.f64 	%fd88, %fd87, %fd83, %fd86;
	ld.global.nc.v2.f64 	{%fd89, %fd90}, [%rd10+16];
	fma.rn.f64 	%fd91, %fd88, %fd83, %fd89;
	fma.rn.f64 	%fd92, %fd91, %fd83, %fd90;
	ld.global.nc.v2.f64 	{%fd93, %fd94}, [%rd10+32];
	fma.rn.f64 	%fd95, %fd92, %fd83, %fd93;
	fma.rn.f64 	%fd96, %fd95, %fd83, %fd94;
	fma.rn.f64 	%fd97, %fd96, %fd105, %fd105;
	fma.rn.f64 	%fd98, %fd96, %fd83, 0d3FF0000000000000;
	selp.f64 	%fd99, %fd98, %fd97, %p8;
	and.b32  	%r24, %r27, 2;
	setp.eq.s32 	%p9, %r24, 0;
	mov.f64 	%fd100, 0d0000000000000000;
	sub.f64 	%fd101, %fd100, %fd99;
	selp.f64 	%fd102, %fd99, %fd101, %p9;
	mad.lo.s32 	%r25, %r1, %r21, %r2;
	mul.wide.u32 	%rd11, %r25, 8;
	add.s64 	%rd12, %rd6, %rd11;
	st.global.f64 	[%rd12], %fd102;
	ret;

}
	// .globl	_Z16dCreatebasfunqexPdS_
.visible .entry _Z16dCreatebasfunqexPdS_(
	.param .u64 .ptr .align 1 _Z16dCreatebasfunqexPdS__param_0,
	.param .u64 .ptr .align 1 _Z16dCreatebasfunqexPdS__param_1
)
{
	.reg .pred 	%p<10>;
	.reg .b32 	%r<35>;
	.reg .b64 	%rd<13>;
	.reg .b64 	%fd<106>;

	ld.param.u64 	%rd1, [_Z16dCreatebasfunqexPdS__param_0];
	ld.param.u64 	%rd2, [_Z16dCreatebasfunqexPdS__param_1];
	cvta.to.global.u64 	%rd3, %rd2;
	mov.u32 	%r9, %tid.x;
	mov.u32 	%r10, %ctaid.x;
	mov.u32 	%r11, %tid.y;
	mov.u32 	%r12, %ctaid.y;
	mov.u32 	%r13, %ntid.y;
	mov.u32 	%r14, %ntid.x;
	mov.u32 	%r15, %nctaid.y;
	mad.lo.s32 	%r16, %r10, %r14, %r9;
	mul.lo.s32 	%r17, %r13, %r15;
	mad.lo.s32 	%r1, %r12, %r13, %r11;
	mad.lo.s32 	%r2, %r17, %r16, %r1;
	mul.wide.u32 	%rd4, %r16, 8;
	add.s64 	%rd5, %rd3, %rd4;
	ld.global.f64 	%fd1, [%rd5];
	{
	.reg .b32 %temp; 
	mov.b64 	{%temp, %r3}, %fd1;
	}
	abs.f64 	%fd2, %fd1;
	{
	.reg .b32 %temp; 
	mov.b64 	{%temp, %r18}, %fd2;
	}
	setp.gt.s32 	%p1, %r18, 1071801957;
	@%p1 bra 	$L__BB2_4;
	mul.f64 	%fd55, %fd1, %fd1;
	fma.rn.f64 	%fd56, %fd55, 0d3FB0066BDC1895E9, 0dBFB3823B180754AF;
	fma.rn.f64 	%fd57, %fd56, %fd55, 0d3FB11E52CC2F79AE;
	fma.rn.f64 	%fd58, %fd57, %fd55, 0dBF924EAF3526861B;
	fma.rn.f64 	%fd59, %fd58, %fd55, 0d3F91DF02A31E6CB7;
	fma.rn.f64 	%fd60, %fd59, %fd55, 0d3F847D18B0EEC6CC;
	fma.rn.f64 	%fd61, %fd60, %fd55, 0d3F8D0AF961BA53B0;
	fma.rn.f64 	%fd62, %fd61, %fd55, 0d3F91BF7734CF1C48;
	fma.rn.f64 	%fd63, %fd62, %fd55, 0d3F96E91483144EF7;
	fma.rn.f64 	%fd64, %fd63, %fd55, 0d3F9F1C6E0A4F9F81;
	fma.rn.f64 	%fd65, %fd64, %fd55, 0d3FA6DB6DC27FA92B;
	fma.rn.f64 	%fd66, %fd65, %fd55, 0d3FB333333320F91B;
	fma.rn.f64 	%fd67, %fd66, %fd55, 0d3FC5555555555F4D;
	mul.f64 	%fd68, %fd55, %fd67;
	fma.rn.f64 	%fd3, %fd68, %fd2, %fd2;
	setp.gt.s32 	%p5, %r3, -1;
	@%p5 bra 	$L__BB2_3;
	mov.f64 	%fd73, 0d3C91A62633145C07;
	add.rn.f64 	%fd74, %fd3, %fd73;
	mov.f64 	%fd75, 0d3FF921FB54442D18;
	add.rn.f64 	%fd103, %fd75, %fd74;
	bra.uni 	$L__BB2_5;
$L__BB2_3:
	mov.f64 	%fd69, 0dBC91A62633145C07;
	add.rn.f64 	%fd70, %fd3, %fd69;
	neg.f64 	%fd71, %fd70;
	mov.f64 	%fd72, 0d3FF921FB54442D18;
	add.rn.f64 	%fd103, %fd72, %fd71;
	bra.uni 	$L__BB2_5;
$L__BB2_4:
	mov.f64 	%fd15, 0d3FF0000000000000;
	sub.f64 	%fd16, %fd15, %fd2;
	{
	.reg .b32 %temp; 
	mov.b64 	{%r19, %temp}, %fd16;
	}
	{
	.reg .b32 %temp; 
	mov.b64 	{%temp, %r20}, %fd16;
	}
	add.s32 	%r21, %r20, -1048576;
	mov.b64 	%fd17, {%r19, %r21};
	rsqrt.approx.ftz.f64 	%fd18, %fd17;
	{
	.reg .b32 %temp; 
	mov.b64 	{%r22, %temp}, %fd18;
	}
	{
	.reg .b32 %temp; 
	mov.b64 	{%temp, %r23}, %fd18;
	}
	add.s32 	%r24, %r23, -1048576;
	mov.b64 	%fd19, {%r22, %r24};
	mul.f64 	%fd20, %fd17, %fd18;
	neg.f64 	%fd21, %fd20;
	fma.rn.f64 	%fd22, %fd20, %fd21, %fd17;
	fma.rn.f64 	%fd23, %fd22, %fd19, %fd20;
	neg.f64 	%fd24, %fd23;
	fma.rn.f64 	%fd25, %fd18, %fd24, 0d3FF0000000000000;
	fma.rn.f64 	%fd26, %fd25, %fd19, %fd19;
	fma.rn.f64 	%fd27, %fd23, %fd24, %fd17;
	fma.rn.f64 	%fd28, %fd27, %fd26, %fd23;
	{
	.reg .b32 %temp; 
	mov.b64 	{%r25, %temp}, %fd28;
	}
	{
	.reg .b32 %temp; 
	mov.b64 	{%temp, %r26}, %fd28;
	}
	add.s32 	%r27, %r26, 1048576;
	mov.b64 	%fd29, {%r25, %r27};
	fma.rn.f64 	%fd30, %fd16, 0d3EC715B371155F70, 0dBEBAC2FE66FAAC4B;
	fma.rn.f64 	%fd31, %fd30, %fd16, 0d3ED9A9B88EFCD9B8;
	fma.rn.f64 	%fd32, %fd31, %fd16, 0d3EDD0F40A8A0C4C3;
	fma.rn.f64 	%fd33, %fd32, %fd16, 0d3EF46D4CFA9E0E1F;
	fma.rn.f64 	%fd34, %fd33, %fd16, 0d3F079C168D1E2422;
	fma.rn.f64 	%fd35, %fd34, %fd16, 0d3F1C9A88C3BCA540;
	fma.rn.f64 	%fd36, %fd35, %fd16, 0d3F31C4E64BD476DF;
	fma.rn.f64 	%fd37, %fd36, %fd16, 0d3F46E8BA60009C8F;
	fma.rn.f64 	%fd38, %fd37, %fd16, 0d3F5F1C71C62B05A2;
	fma.rn.f64 	%fd39, %fd38, %fd16, 0d3F76DB6DB6DC9F2C;
	fma.rn.f64 	%fd40, %fd39, %fd16, 0d3F9333333333329C;
	fma.rn.f64 	%fd41, %fd40, %fd16, 0d3FB5555555555555;
	setp.lt.s32 	%p2, %r20, 1;
	mov.f64 	%fd42, 0d0000000000000000;
	mul.rn.f64 	%fd43, %fd2, %fd42;
	mul.f64 	%fd44, %fd16, %fd41;
	fma.rn.f64 	%fd45, %fd44, %fd29, %fd29;
	selp.f64 	%fd46, %fd43, %fd45, %p2;
	setp.lt.s32 	%p3, %r20, 0;
	mov.f64 	%fd47, 0d7FF0000000000000;
	mul.rn.f64 	%fd48, %fd46, %fd47;
	selp.f64 	%fd49, %fd48, %fd46, %p3;
	setp.lt.s32 	%p4, %r3, 0;
	mov.f64 	%fd50, 0dBCA1A62633145C07;
	add.rn.f64 	%fd51, %fd49, %fd50;
	neg.f64 	%fd52, %fd51;
	mov.f64 	%fd53, 0d400921FB54442D18;
	add.rn.f64 	%fd54, %fd53, %fd52;
	selp.f64 	%fd103, %fd54, %fd49, %p4;
$L__BB2_5:
	cvt.rn.f64.u32 	%fd76, %r1;
	mul.f64 	%fd8, %fd103, %fd76;
	abs.f64 	%fd9, %fd8;
	setp.neu.f64 	%p6, %fd9, 0d7FF0000000000000;
	@%p6 bra 	$L__BB2_7;
	mov.f64 	%fd82, 0d0000000000000000;
	mul.rn.f64 	%fd105, %fd8, %fd82;
	mov.b32 	%r34, 1;
	bra.uni 	$L__BB2_10;
$L__BB2_7:
	mul.f64 	%fd77, %fd8, 0d3FE45F306DC9C883;
	cvt.rni.s32.f64 	%r33, %fd77;
	cvt.rn.f64.s32 	%fd78, %r33;
	fma.rn.f64 	%fd79, %fd78, 0dBFF921FB54442D18, %fd8;
	fma.rn.f64 	%fd80, %fd78, 0dBC91A62633145C00, %fd79;
	fma.rn.f64 	%fd105, %fd78, 0dB97B839A252049C0, %fd80;
	setp.ltu.f64 	%p7, %fd9, 0d41E0000000000000;
	@%p7 bra 	$L__BB2_9;
	{ // callseq 2, 0
	.param .b64 param0;
	st.param.f64 	[param0], %fd8;
	.param .align 16 .b8 retval0[16];
	call.uni (retval0), 
	__internal_trig_reduction_slowpathd, 
	(
	param0
	);
	ld.param.f64 	%fd105, [retval0];
	ld.param.b32 	%r33, [retval0+8];
	} // callseq 2
$L__BB2_9:
	add.s32 	%r34, %r33, 1;
$L__BB2_10:
	cvta.to.global.u64 	%rd6, %rd1;
	shl.b32 	%r30, %r34, 6;
	cvt.u64.u32 	%rd7, %r30;
	and.b64  	%rd8, %rd7, 64;
	mov.u64 	%rd9, __cudart_sin_cos_coeffs;
	add.s64 	%rd10, %rd9, %rd8;
	mul.rn.f64 	%fd83, %fd105, %fd105;
	and.b32  	%r31, %r34, 1;
	setp.eq.b32 	%p8, %r31, 1;
	selp.f64 	%fd84, 0dBDA8FF8320FD8164, 0d3DE5DB65F9785EBA, %p8;
	ld.global.nc.v2.f64 	{%fd85, %fd86}, [%rd10];
	fma.rn.f64 	%fd87, %fd84, %fd83, %fd85;
	fma.rn.f64 	%fd88, %fd87, %fd83, %fd86;
	ld.global.nc.v2.f64 	{%fd89, %fd90}, [%rd10+16];
	fma.rn.f64 	%fd91, %fd88, %fd83, %fd89;
	fma.rn.f64 	%fd92, %fd91, %fd83, %fd90;
	ld.global.nc.v2.f64 	{%fd93, %fd94}, [%rd10+32];
	fma.rn.f64 	%fd95, %fd92, %fd83, %fd93;
	fma.rn.f64 	%fd96, %fd95, %fd83, %fd94;
	fma.rn.f64 	%fd97, %fd96, %fd105, %fd105;
	fma.rn.f64 	%fd98, %fd96, %fd83, 0d3FF0000000000000;
	selp.f64 	%fd99, %fd98, %fd97, %p8;
	and.b32  	%r32, %r34, 2;
	setp.eq.s32 	%p9, %r32, 0;
	mov.f64 	%fd100, 0d0000000000000000;
	sub.f64 	%fd101, %fd100, %fd99;
	selp.f64 	%fd102, %fd99, %fd101, %p9;
	mul.wide.u32 	%rd11, %r2, 8;
	add.s64 	%rd12, %rd6, %rd11;
	st.global.f64 	[%rd12], %fd102;
	ret;

}
	// .globl	_Z17dCreatebasfunfqv0PdS_i
.visible .entry _Z17dCreatebasfunfqv0PdS_i(
	.param .u64 .ptr .align 1 _Z17dCreatebasfunfqv0PdS_i_param_0,
	.param .u64 .ptr .align 1 _Z17dCreatebasfunfqv0PdS_i_param_1,
	.param .u32 _Z17dCreatebasfunfqv0PdS_i_param_2
)
{
	.reg .pred 	%p<79>;
	.reg .b32 	%r<196>;
	.reg .b64 	%rd<53>;
	.reg .b64 	%fd<678>;

	ld.param.u64 	%rd3, [_Z17dCreatebasfunfqv0PdS_i_param_0];
	ld.param.u64 	%rd4, [_Z17dCreatebasfunfqv0PdS_i_param_1];
	ld.param.u32 	%r53, [_Z17dCreatebasfunfqv0PdS_i_param_2];
	cvta.to.global.u64 	%rd1, %rd3;
	cvta.to.global.u64 	%rd2, %rd4;
	mov.u32 	%r1, %tid.x;
	mov.u32 	%r2, %tid.y;
	mov.u32 	%r3, %ntid.y;
	setp.eq.s32 	%p1, %r2, 1;
	@%p1 bra 	$L__BB3_3;
	setp.ne.s32 	%p2, %r2, 0;
	@%p2 bra 	$L__BB3_11;
	mul.wide.u32 	%rd9, %r1, 8;
	add.s64 	%rd10, %rd2, %rd9;
	ld.global.f64 	%fd117, [%rd10];
	add.f64 	%fd118, %fd117, 0d3FF0000000000000;
	mul.f64 	%fd119, %fd118, 0d3FE0000000000000;
	mul.lo.s32 	%r70, %r1, %r3;
	mul.wide.u32 	%rd11, %r70, 8;
	add.s64 	%rd12, %rd1, %rd11;
	st.global.f64 	[%rd12], %fd119;
	bra.uni 	$L__BB3_84;
$L__BB3_3:
	mul.wide.u32 	%rd5, %r1, 8;
	add.s64 	%rd6, %rd2, %rd5;
	ld.global.f64 	%fd1, [%rd6];
	{
	.reg .b32 %temp; 
	mov.b64 	{%temp, %r4}, %fd1;
	}
	mov.f64 	%fd107, 0d4000000000000000;
	{
	.reg .b32 %temp; 
	mov.b64 	{%temp, %r54}, %fd107;
	}
	and.b32  	%r6, %r54, 2146435072;
	setp.eq.s32 	%p3, %r6, 1062207488;
	abs.f64 	%fd2, %fd1;
	{ // callseq 3, 0
	.param .b64 param0;
	st.param.f64 	[param0], %fd2;
	.param .b64 param1;
	st.param.f64 	[param1], 0d4000000000000000;
	.param .b64 retval0;
	call.uni (retval0), 
	__internal_accurate_pow, 
	(
	param0, 
	param1
	);
	ld.param.f64 	%fd108, [retval0];
	} // callseq 3
	setp.lt.s32 	%p4, %r4, 0;
	neg.f64 	%fd110, %fd108;
	selp.f64 	%fd111, %fd110, %fd108, %p3;
	selp.f64 	%fd655, %fd111, %fd108, %p4;
	setp.neu.f64 	%p5, %fd1, 0d0000000000000000;
	@%p5 bra 	$L__BB3_5;
	setp.eq.s32 	%p6, %r6, 1062207488;
	selp.b32 	%r55, %r4, 0, %p6;
	setp.lt.s32 	%p7, %r54, 0;
	or.b32  	%r56, %r55, 2146435072;
	selp.b32 	%r57, %r56, %r55, %p7;
	mov.b32 	%r58, 0;
	mov.b64 	%fd655, {%r58, %r57};
$L__BB3_5:
	add.f64 	%fd112, %fd1, 0d4000000000000000;
	{
	.reg .b32 %temp; 
	mov.b64 	{%temp, %r59}, %fd112;
	}
	and.b32  	%r60, %r59, 2146435072;
	setp.ne.s32 	%p8, %r60, 2146435072;
	@%p8 bra 	$L__BB3_10;
	setp.num.f64 	%p9, %fd1, %fd1;
	@%p9 bra 	$L__BB3_8;
	mov.f64 	%fd113, 0d4000000000000000;
	add.rn.f64 	%fd655, %fd1, %fd113;
	bra.uni 	$L__BB3_10;
$L__BB3_8:
	setp.neu.f64 	%p10, %fd2, 0d7FF0000000000000;
	@%p10 bra 	$L__BB3_10;
	setp.lt.s32 	%p11, %r4, 0;
	setp.eq.s32 	%p12, %r6, 1062207488;
	setp.lt.s32 	%p13, %r54, 0;
	selp.b32 	%r62, 0, 2146435072, %p13;
	and.b32  	%r63, %r54, 2147483647;
	setp.ne.s32 	%p14, %r63, 1071644672;
	or.b32  	%r64, %r62, -2147483648;
	selp.b32 	%r65, %r64, %r62, %p14;
	selp.b32 	%r66, %r65, %r62, %p12;
	selp.b32 	%r67, %r66, %r62, %p11;
	mov.b32 	%r68, 0;
	mov.b64 	%fd655, {%r68, %r67};
$L__BB3_10:
	setp.eq.f64 	%p15, %fd1, 0d3FF0000000000000;
	add.f64 	%fd114, %fd655, 0dBFF0000000000000;
	mul.f64 	%fd115, %fd114, 0d3FE0000000000000;
	selp.f64 	%fd116, 0d0000000000000000, %fd115, %p15;
	mul.lo.s32 	%r69, %r1, %r3;
	mul.wide.u32 	%rd7, %r69, 8;
	add.s64 	%rd8, %rd1, %rd7;
	st.global.f64 	[%rd8+8], %fd116;
	bra.uni 	$L__BB3_84;
$L__BB3_11:
	add.s32 	%r71, %r53, -1;
	setp.ne.s32 	%p16, %r2, %r71;
	@%p16 bra 	$L__BB3_48;
	add.s32 	%r126, %r2, 1;
	cvt.rn.f64.u32 	%fd9, %r126;
	mul.wide.u32 	%rd33, %r1, 8;
	add.s64 	%rd34, %rd2, %rd33;
	ld.global.f64 	%fd10, [%rd34];
	{
	.reg .b32 %temp; 
	mov.b64 	{%temp, %r7}, %fd10;
	}
	abs.f64 	%fd11, %fd10;
	{
	.reg .b32 %temp; 
	mov.b64 	{%temp, %r8}, %fd11;
	}
	setp.gt.s32 	%p48, %r8, 1071801957;
	@%p48 bra 	$L__BB3_16;
	mul.f64 	%fd427, %fd10, %fd10;
	fma.rn.f64 	%fd428, %fd427, 0d3FB0066BDC1895E9, 0dBFB3823B180754AF;
	fma.rn.f64 	%fd429, %fd428, %fd427, 0d3FB11E52CC2F79AE;
	fma.rn.f64 	%fd430, %fd429, %fd427, 0dBF924EAF3526861B;
	fma.rn.f64 	%fd431, %fd430, %fd427, 0d3F91DF02A31E6CB7;
	fma.rn.f64 	%fd432, %fd431, %fd427, 0d3F847D18B0EEC6CC;
	fma.rn.f64 	%fd433, %fd432, %fd427, 0d3F8D0AF961BA53B0;
	fma.rn.f64 	%fd434, %fd433, %fd427, 0d3F91BF7734CF1C48;
	fma.rn.f64 	%fd435, %fd434, %fd427, 0d3F96E91483144EF7;
	fma.rn.f64 	%fd436, %fd435, %fd427, 0d3F9F1C6E0A4F9F81;
	fma.rn.f64 	%fd437, %fd436, %fd427, 0d3FA6DB6DC27FA92B;
	fma.rn.f64 	%fd438, %fd437, %fd427, 0d3FB333333320F91B;
	fma.rn.f64 	%fd439, %fd438, %fd427, 0d3FC5555555555F4D;
	mul.f64 	%fd440, %fd427, %fd439;
	fma.rn.f64 	%fd12, %fd440, %fd11, %fd11;
	setp.gt.s32 	%p52, %r7, -1;
	@%p52 bra 	$L__BB3_15;
	mov.f64 	%fd445, 0d3C91A62633145C07;
	add.rn.f64 	%fd446, %fd12, %fd445;
	mov.f64 	%fd447, 0d3FF921FB54442D18;
	add.rn.f64 	%fd656, %fd447, %fd446;
	bra.uni 	$L__BB3_17;
$L__BB3_15:
	mov.f64 	%fd441, 0dBC91A62633145C07;
	add.rn.f64 	%fd442, %fd12, %fd441;
	neg.f64 	%fd443, %fd442;
	mov.f64 	%fd444, 0d3FF921FB54442D18;
	add.rn.f64 	%fd656, %fd444, %fd443;
	bra.uni 	$L__BB3_17;
$L__BB3_16:
	mov.f64 	%fd387, 0d3FF0000000000000;
	sub.f64 	%fd388, %fd387, %fd11;
	{
	.reg .b32 %temp; 
	mov.b64 	{%r127, %temp}, %fd388;
	}
	{
	.reg .b32 %temp; 
	mov.b64 	{%temp, %r128}, %fd388;
	}
	add.s32 	%r129, %r128, -1048576;
	mov.b64 	%fd389, {%r127, %r129};
	rsqrt.approx.ftz.f64 	%fd390, %fd389;
	{
	.reg .b32 %temp; 
	mov.b64 	{%r130, %temp}, %fd390;
	}
	{
	.reg .b32 %temp; 
	mov.b64 	{%temp, %r131}, %fd390;
	}
	add.s32 	%r132, %r131, -1048576;
	mov.b64 	%fd391, {%r130, %r132};
	mul.f64 	%fd392, %fd389, %fd390;
	neg.f64 	%fd393, %fd392;
	fma.rn.f64 	%fd394, %fd392, %fd393, %fd389;
	fma.rn.f64 	%fd395, %fd394, %fd391, %fd392;
	neg.f64 	%fd396, %fd395;
	fma.rn.f64 	%fd397, %fd390, %fd396, 0d3FF0000000000000;
	fma.rn.f64 	%fd398, %fd397, %fd391, %fd391;
	fma.rn.f64 	%fd399, %fd395, %fd396, %fd389;
	fma.rn.f64 	%fd400, %fd399, %fd398, %fd395;
	{
	.reg .b32 %temp; 
	mov.b64 	{%r133, %temp}, %fd400;
	}
	{
	.reg .b32 %temp; 
	mov.b64 	{%temp, %r134}, %fd400;
	}
	add.s32 	%r135, %r134, 1048576;
	mov.b64 	%fd401, {%r133, %r135};
	fma.rn.f64 	%fd402, %fd388, 0d3EC715B371155F70, 0dBEBAC2FE66FAAC4B;
	fma.rn.f64 	%fd403, %fd402, %fd388, 0d3ED9A9B88EFCD9B8;
	fma.rn.f64 	%fd404, %fd403, %fd388, 0d3EDD0F40A8A0C4C3;
	fma.rn.f64 	%fd405, %fd404, %fd388, 0d3EF46D4CFA9E0E1F;
	fma.rn.f64 	%fd406, %fd405, %fd388, 0d3F079C168D1E2422;
	fma.rn.f64 	%fd407, %fd406, %fd388, 0d3F1C9A88C3BCA540;
	fma.rn.f64 	%fd408, %fd407, %fd388, 0d3F31C4E64BD476DF;
	fma.rn.f64 	%fd409, %fd408, %fd388, 0d3F46E8BA60009C8F;
	fma.rn.f64 	%fd410, %fd409, %fd388, 0d3F5F1C71C62B05A2;
	fma.rn.f64 	%fd411, %fd410, %fd388, 0d3F76DB6DB6DC9F2C;
	fma.rn.f64 	%fd412, %fd411, %fd388, 0d3F9333333333329C;
	fma.rn.f64 	%fd413, %fd412, %fd388, 0d3FB5555555555555;
	setp.lt.s32 	%p49, %r128, 1;
	mov.f64 	%fd414, 0d0000000000000000;
	mul.rn.f64 	%fd415, %fd11, %fd414;
	mul.f64 	%fd416, %fd388, %fd413;
	fma.rn.f64 	%fd417, %fd416, %fd401, %fd401;
	selp.f64 	%fd418, %fd415, %fd417, %p49;
	setp.lt.s32 	%p50, %r128, 0;
	mov.f64 	%fd419, 0d7FF0000000000000;
	mul.rn.f64 	%fd420, %fd418, %fd419;
	selp.f64 	%fd421, %fd420, %fd418, %p50;
	setp.lt.s32 	%p51, %r7, 0;
	mov.f64 	%fd422, 0dBCA1A62633145C07;
	add.rn.f64 	%fd423, %fd421, %fd422;
	neg.f64 	%fd424, %fd423;
	mov.f64 	%fd425, 0d400921FB54442D18;
	add.rn.f64 	%fd426, %fd425, %fd424;
	selp.f64 	%fd656, %fd426, %fd421, %p51;
$L__BB3_17:
	mul.f64 	%fd17, %fd656, %fd9;
	abs.f64 	%fd18, %fd17;
	setp.neu.f64 	%p53, %fd18, 0d7FF0000000000000;
	@%p53 bra 	$L__BB3_19;
	mov.f64 	%fd453, 0d0000000000000000;
	mul.rn.f64 	%fd658, %fd17, %fd453;
	mov.b32 	%r181, 1;
	bra.uni 	$L__BB3_22;
$L__BB3_19:
	mul.f64 	%fd448, %fd17, 0d3FE45F306DC9C883;
	cvt.rni.s32.f64 	%r180, %fd448;
	cvt.rn.f64.s32 	%fd449, %r180;
	fma.rn.f64 	%fd450, %fd449, 0dBFF921FB54442D18, %fd17;
	fma.rn.f64 	%fd451, %fd449, 0dBC91A62633145C00, %fd450;
	fma.rn.f64 	%fd658, %fd449, 0dB97B839A252049C0, %fd451;
	setp.ltu.f64 	%p54, %fd18, 0d41E0000000000000;
	@%p54 bra 	$L__BB3_21;
	{ // callseq 8, 0
	.param .b64 param0;
	st.param.f64 	[param0], %fd17;
	.param .align 16 .b8 retval0[16];
	call.uni (retval0), 
	__internal_trig_reduction_slowpathd, 
	(
	param0
	);
	ld.param.f64 	%fd658, [retval0];
	ld.param.b32 	%r180, [retval0+8];
	} // callseq 8
$L__BB3_21:
	add.s32 	%r181, %r180, 1;
$L__BB3_22:
	shl.b32 	%r138, %r181, 6;
	cvt.u64.u32 	%rd35, %r138;
	and.b64  	%rd36, %rd35, 64;
	mov.u64 	%rd37, __cudart_sin_cos_coeffs;
	add.s64 	%rd38, %rd37, %rd36;
	mul.rn.f64 	%fd454, %fd658, %fd658;
	and.b32  	%r139, %r181, 1;
	setp.eq.b32 	%p55, %r139, 1;
	selp.f64 	%fd455, 0dBDA8FF8320FD8164, 0d3DE5DB65F9785EBA, %p55;
	ld.global.nc.v2.f64 	{%fd456, %fd457}, [%rd38];
	fma.rn.f64 	%fd458, %fd455, %fd454, %fd456;
	fma.rn.f64 	%fd459, %fd458, %fd454, %fd457;
	ld.global.nc.v2.f64 	{%fd460, %fd461}, [%rd38+16];
	fma.rn.f64 	%fd462, %fd459, %fd454, %fd460;
	fma.rn.f64 	%fd463, %fd462, %fd454, %fd461;
	ld.global.nc.v2.f64 	{%fd464, %fd465}, [%rd38+32];
	fma.rn.f64 	%fd466, %fd463, %fd454, %fd464;
	fma.rn.f64 	%fd467, %fd466, %fd454, %fd465;
	fma.rn.f64 	%fd468, %fd467, %fd658, %fd658;
	fma.rn.f64 	%fd469, %fd467, %fd454, 0d3FF0000000000000;
	selp.f64 	%fd470, %fd469, %fd468, %p55;
	and.b32  	%r140, %r181, 2;
	setp.eq.s32 	%p56, %r140, 0;
	mov.f64 	%fd471, 0d0000000000000000;
	sub.f64 	%fd472, %fd471, %fd470;
	selp.f64 	%fd24, %fd470, %fd472, %p56;
	mov.f64 	%fd473, 0dBFF0000000000000;
	{
	.reg .b32 %temp; 
	mov.b64 	{%temp, %r14}, %fd473;
	}
	mov.f64 	%fd474, 0d3FF0000000000000;
	{
	.reg .b32 %temp; 
	mov.b64 	{%temp, %r141}, %fd474;
	}
	setp.gt.s32 	%p57, %r141, 1071801957;
	@%p57 bra 	$L__BB3_26;
	setp.gt.s32 	%p61, %r14, -1;
	@%p61 bra 	$L__BB3_25;
	mov.f64 	%fd506, 0d3C91A62633145C07;
	mov.f64 	%fd507, 0d3FF6EF46DDDAC26E;
	add.rn.f64 	%fd508, %fd507, %fd506;
	mov.f64 	%fd509, 0d3FF921FB54442D18;
	add.rn.f64 	%fd659, %fd509, %fd508;
	bra.uni 	$L__BB3_27;
$L__BB3_25:
	mov.f64 	%fd501, 0dBC91A62633145C07;
	mov.f64 	%fd502, 0d3FF6EF46DDDAC26E;
	add.rn.f64 	%fd503, %fd502, %fd501;
	neg.f64 	%fd504, %fd503;
	mov.f64 	%fd505, 0d3FF921FB54442D18;
	add.rn.f64 	%fd659, %fd505, %fd504;
	bra.uni 	$L__BB3_27;
$L__BB3_26:
	mov.f64 	%fd475, 0d0000000000000000;
	{
	.reg .b32 %temp; 
	mov.b64 	{%r142, %temp}, %fd475;
	}
	{
	.reg .b32 %temp; 
	mov.b64 	{%temp, %r143}, %fd475;
	}
	add.s32 	%r144, %r143, -1048576;
	mov.b64 	%fd476, {%r142, %r144};
	rsqrt.approx.ftz.f64 	%fd477, %fd476;
	{
	.reg .b32 %temp; 
	mov.b64 	{%r145, %temp}, %fd477;
	}
	{
	.reg .b32 %temp; 
	mov.b64 	{%temp, %r146}, %fd477;
	}
	add.s32 	%r147, %r146, -1048576;
	mov.b64 	%fd478, {%r145, %r147};
	mul.f64 	%fd479, %fd476, %fd477;
	neg.f64 	%fd480, %fd479;
	fma.rn.f64 	%fd481, %fd479, %fd480, %fd476;
	fma.rn.f64 	%fd482, %fd481, %fd478, %fd479;
	neg.f64 	%fd483, %fd482;
	fma.rn.f64 	%fd484, %fd477, %fd483, 0d3FF0000000000000;
	fma.rn.f64 	%fd485, %fd484, %fd478, %fd478;
	fma.rn.f64 	%fd486, %fd482, %fd483, %fd476;
	fma.rn.f64 	%fd487, %fd486, %fd485, %fd482;
	{
	.reg .b32 %temp; 
	mov.b64 	{%r148, %temp}, %fd487;
	}
	{
	.reg .b32 %temp; 
	mov.b64 	{%temp, %r149}, %fd487;
	}
	add.s32 	%r150, %r149, 1048576;
	mov.b64 	%fd488, {%r148, %r150};
	setp.lt.s32 	%p58, %r143, 1;
	mov.f64 	%fd489, 0d3FF0000000000000;
	mul.rn.f64 	%fd490, %fd489, %fd475;
	fma.rn.f64 	%fd491, %fd488, 0d0000000000000000, %fd488;
	selp.f64 	%fd492, %fd490, %fd491, %p58;
	setp.lt.s32 	%p59, %r143, 0;
	mov.f64 	%fd493, 0d7FF0000000000000;
	mul.rn.f64 	%fd494, %fd492, %fd493;
	selp.f64 	%fd495, %fd494, %fd492, %p59;
	setp.lt.s32 	%p60, %r14, 0;
	mov.f64 	%fd496, 0dBCA1A62633145C07;
	add.rn.f64 	%fd497, %fd495, %fd496;
	neg.f64 	%fd498, %fd497;
	mov.f64 	%fd499, 0d400921FB54442D18;
	add.rn.f64 	%fd500, %fd499, %fd498;
	selp.f64 	%fd659, %fd500, %fd495, %p60;
$L__BB3_27:
	mul.f64 	%fd29, %fd659, %fd9;
	abs.f64 	%fd30, %fd29;
	setp.neu.f64 	%p62, %fd30, 0d7FF0000000000000;
	@%p62 bra 	$L__BB3_29;
	mov.f64 	%fd515, 0d0000000000000000;
	mul.rn.f64 	%fd661, %fd29, %fd515;
	mov.b32 	%r183, 1;
	bra.uni 	$L__BB3_32;
$L__BB3_29:
	mul.f64 	%fd510, %fd29, 0d3FE45F306DC9C883;
	cvt.rni.s32.f64 	%r182, %fd510;
	cvt.rn.f64.s32 	%fd511, %r182;
	fma.rn.f64 	%fd512, %fd511, 0dBFF921FB54442D18, %fd29;
	fma.rn.f64 	%fd513, %fd511, 0dBC91A62633145C00, %fd512;
	fma.rn.f64 	%fd661, %fd511, 0dB97B839A252049C0, %fd513;
	setp.ltu.f64 	%p63, %fd30, 0d41E0000000000000;
	@%p63 bra 	$L__BB3_31;
	{ // callseq 9, 0
	.param .b64 param0;
	st.param.f64 	[param0], %fd29;
	.param .align 16 .b8 retval0[16];
	call.uni (retval0), 
	__internal_trig_reduction_slowpathd, 
	(
	param0
	);
	ld.param.f64 	%fd661, [retval0];
	ld.param.b32 	%r182, [retval0+8];
	} // callseq 9
$L__BB3_31:
	add.s32 	%r183, %r182, 1;
$L__BB3_32:
	setp.gt.s32 	%p64, %r8, 1071801957;
	shl.b32 	%r153, %r183, 6;
	cvt.u64.u32 	%rd39, %r153;
	and.b64  	%rd40, %rd39, 64;
	mov.u64 	%rd41, __cudart_sin_cos_coeffs;
	add.s64 	%rd42, %rd41, %rd40;
	mul.rn.f64 	%fd516, %fd661, %fd661;
	and.b32  	%r154, %r183, 1;
	setp.eq.b32 	%p65, %r154, 1;
	selp.f64 	%fd517, 0dBDA8FF8320FD8164, 0d3DE5DB65F9785EBA, %p65;
	ld.global.nc.v2.f64 	{%fd518, %fd519}, [%rd42];
	fma.rn.f64 	%fd520, %fd517, %fd516, %fd518;
	fma.rn.f64 	%fd521, %fd520, %fd516, %fd519;
	ld.global.nc.v2.f64 	{%fd522, %fd523}, [%rd42+16];
	fma.rn.f64 	%fd524, %fd521, %fd516, %fd522;
	fma.rn.f64 	%fd525, %fd524, %fd516, %fd523;
	ld.global.nc.v2.f64 	{%fd526, %fd527}, [%rd42+32];
	fma.rn.f64 	%fd528, %fd525, %fd516, %fd526;
	fma.rn.f64 	%fd529, %fd528, %fd516, %fd527;
	fma.rn.f64 	%fd530, %fd529, %fd661, %fd661;
	fma.rn.f64 	%fd531, %fd529, %fd516, 0d3FF0000000000000;
	selp.f64 	%fd532, %fd531, %fd530, %p65;
	and.b32  	%r155, %r183, 2;
	setp.eq.s32 	%p66, %r155, 0;
	mov.f64 	%fd533, 0d0000000000000000;
	sub.f64 	%fd534, %fd533, %fd532;
	selp.f64 	%fd535, %fd532, %fd534, %p66;
	sub.f64 	%fd36, %fd24, %fd535;
	add.s32 	%r156, %r2, -1;
	cvt.rn.f64.u32 	%fd37, %r156;
	@%p64 bra 	$L__BB3_36;
	mul.f64 	%fd576, %fd10, %fd10;
	fma.rn.f64 	%fd577, %fd576, 0d3FB0066BDC1895E9, 0dBFB3823B180754AF;
	fma.rn.f64 	%fd578, %fd577, %fd576, 0d3FB11E52CC2F79AE;
	fma.rn.f64 	%fd579, %fd578, %fd576, 0dBF924EAF3526861B;
	fma.rn.f64 	%fd580, %fd579, %fd576, 0d3F91DF02A31E6CB7;
	fma.rn.f64 	%fd581, %fd580, %fd576, 0d3F847D18B0EEC6CC;
	fma.rn.f64 	%fd582, %fd581, %fd576, 0d3F8D0AF961BA53B0;
	fma.rn.f64 	%fd583, %fd582, %fd576, 0d3F91BF7734CF1C48;
	fma.rn.f64 	%fd584, %fd583, %fd576, 0d3F96E91483144EF7;
	fma.rn.f64 	%fd585, %fd584, %fd576, 0d3F9F1C6E0A4F9F81;
	fma.rn.f64 	%fd586, %fd585, %fd576, 0d3FA6DB6DC27FA92B;
	fma.rn.f64 	%fd587, %fd586, %fd576, 0d3FB333333320F91B;
	fma.rn.f64 	%fd588, %fd587, %fd576, 0d3FC5555555555F4D;
	mul.f64 	%fd589, %fd576, %fd588;
	fma.rn.f64 	%fd38, %fd589, %fd11, %fd11;
	setp.gt.s32 	%p70, %r7, -1;
	@%p70 bra 	$L__BB3_35;
	mov.f64 	%fd594, 0d3C91A62633145C07;
	add.rn.f64 	%fd595, %fd38, %fd594;
	mov.f64 	%fd596, 0d3FF921FB54442D18;
	add.rn.f64 	%fd662, %fd596, %fd595;
	bra.uni 	$L__BB3_37;
$L__BB3_35:
	mov.f64 	%fd590, 0dBC91A62633145C07;
	add.rn.f64 	%fd591, %fd38, %fd590;
	neg.f64 	%fd592, %fd591;
	mov.f64 	%fd593, 0d3FF921FB54442D18;
	add.rn.f64 	%fd662, %fd593, %fd592;
	bra.uni 	$L__BB3_37;
$L__BB3_36:
	mov.f64 	%fd536, 0d3FF0000000000000;
	sub.f64 	%fd537, %fd536, %fd11;
	{
	.reg .b32 %temp; 
	mov.b64 	{%r157, %temp}, %fd537;
	}
	{
	.reg .b32 %temp; 
	mov.b64 	{%temp, %r158}, %fd537;
	}
	add.s32 	%r159, %r158, -1048576;
	mov.b64 	%fd538, {%r157, %r159};
	rsqrt.approx.ftz.f64 	%fd539, %fd538;
	{
	.reg .b32 %temp; 
	mov.b64 	{%r160, %temp}, %fd539;
	}
	{
	.reg .b32 %temp; 
	mov.b64 	{%temp, %r161}, %fd539;
	}
	add.s32 	%r162, %r161, -1048576;
	mov.b64 	%fd540, {%r160, %r162};
	mul.f64 	%fd541, %fd538, %fd539;
	neg.f64 	%fd542, %fd541;
	fma.rn.f64 	%fd543, %fd541, %fd542, %fd538;
	fma.rn.f64 	%fd544, %fd543, %fd540, %fd541;
	neg.f64 	%fd545, %fd544;
	fma.rn.f64 	%fd546, %fd539, %fd545, 0d3FF0000000000000;
	fma.rn.f64 	%fd547, %fd546, %fd540, %fd540;
	fma.rn.f64 	%fd548, %fd544, %fd545, %fd538;
	fma.rn.f64 	%fd549, %fd548, %fd547, %fd544;
	{
	.reg .b32 %temp; 
	mov.b64 	{%r163, %temp}, %fd549;
	}
	{
	.reg .b32 %temp; 
	mov.b64 	{%temp, %r164}, %fd549;
	}
	add.s32 	%r165, %r164, 1048576;
	mov.b64 	%fd550, {%r163, %r165};
	fma.rn.f64 	%fd551, %fd537, 0d3EC715B371155F70, 0dBEBAC2FE66FAAC4B;
	fma.rn.f64 	%fd552, %fd551, %fd537, 0d3ED9A9B88EFCD9B8;
	fma.rn.f64 	%fd553, %fd552, %fd537, 0d3EDD0F40A8A0C4C3;
	fma.rn.f64 	%fd554, %fd553, %fd537, 0d3EF46D4CFA9E0E1F;
	fma.rn.f64 	%fd555, %fd554, %fd537, 0d3F079C168D1E2422;
	fma.rn.f64 	%fd556, %fd555, %fd537, 0d3F1C9A88C3BCA540;
	fma.rn.f64 	%fd557, %fd556, %fd537, 0d3F31C4E64BD476DF;
	fma.rn.f64 	%fd558, %fd557, %fd537, 0d3F46E8BA60009C8F;
	fma.rn.f64 	%fd559, %fd558, %fd537, 0d3F5F1C71C62B05A2;
	fma.rn.f64 	%fd560, %fd559, %fd537, 0d3F76DB6DB6DC9F2C;
	fma.rn.f64 	%fd561, %fd560, %fd537, 0d3F9333333333329C;
	fma.rn.f64 	%fd562, %fd561, %fd537, 0d3FB5555555555555;
	setp.lt.s32 	%p67, %r158, 1;
	mov.f64 	%fd563, 0d0000000000000000;
	mul.rn.f64 	%fd564, %fd11, %fd563;
	mul.f64 	%fd565, %fd537, %fd562;
	fma.rn.f64 	%fd566, %fd565, %fd550, %fd550;
	selp.f64 	%fd567, %fd564, %fd566, %p67;
	setp.lt.s32 	%p68, %r158, 0;
	mov.f64 	%fd568, 0d7FF0000000000000;
	mul.rn.f64 	%fd569, %fd567, %fd568;
	selp.f64 	%fd570, %fd569, %fd567, %p68;
	setp.lt.s32 	%p69, %r7, 0;
	mov.f64 	%fd571, 0dBCA1A62633145C07;
	add.rn.f64 	%fd572, %fd570, %fd571;
	neg.f64 	%fd573, %fd572;
	mov.f64 	%fd574, 0d400921FB54442D18;
	add.rn.f64 	%fd575, %fd574, %fd573;
	selp.f64 	%fd662, %fd575, %fd570, %p69;
$L__BB3_37:
	mul.f64 	%fd43, %fd662, %fd37;
	abs.f64 	%fd44, %fd43;
	setp.neu.f64 	%p71, %fd44, 0d7FF0000000000000;
	@%p71 bra 	$L__BB3_39;
	mov.f64 	%fd602, 0d0000000000000000;
	mul.rn.f64 	%fd664, %fd43, %fd602;
	mov.b32 	%r185, 1;
	bra.uni 	$L__BB3_42;
$L__BB3_39:
	mul.f64 	%fd597, %fd43, 0d3FE45F306DC9C883;
	cvt.rni.s32.f64 	%r184, %fd597;
	cvt.rn.f64.s32 	%fd598, %r184;
	fma.rn.f64 	%fd599, %fd598, 0dBFF921FB54442D18, %fd43;
	fma.rn.f64 	%fd600, %fd598, 0dBC91A62633145C00, %fd599;
	fma.rn.f64 	%fd664, %fd598, 0dB97B839A252049C0, %fd600;
	setp.ltu.f64 	%p72, %fd44, 0d41E0000000000000;
	@%p72 bra 	$L__BB3_41;
	{ // callseq 10, 0
	.param .b64 param0;
	st.param.f64 	[param0], %fd43;
	.param .align 16 .b8 retval0[16];
	call.uni (retval0), 
	__internal_trig_reduction_slowpathd, 
	(
	param0
	);
	ld.param.f64 	%fd664, [retval0];
	ld.param.b32 	%r184, [retval0+8];
	} // callseq 10
$L__BB3_41:
	add.s32 	%r185, %r184, 1;
$L__BB3_42:
	shl.b32 	%r168, %r185, 6;
	cvt.u64.u32 	%rd43, %r168;
	and.b64  	%rd44, %rd43, 64;
	add.s64 	%rd46, %rd41, %rd44;
	mul.rn.f64 	%fd603, %fd664, %fd664;
	and.b32  	%r169, %r185, 1;
	setp.eq.b32 	%p73, %r169, 1;
	selp.f64 	%fd604, 0dBDA8FF8320FD8164, 0d3DE5DB65F9785EBA, %p73;
	ld.global.nc.v2.f64 	{%fd605, %fd606}, [%rd46];
	fma.rn.f64 	%fd607, %fd604, %fd603, %fd605;
	fma.rn.f64 	%fd608, %fd607, %fd603, %fd606;
	ld.global.nc.v2.f64 	{%fd609, %fd610}, [%rd46+16];
	fma.rn.f64 	%fd611, %fd608, %fd603, %fd609;
	fma.rn.f64 	%fd612, %fd611, %fd603, %fd610;
	ld.global.nc.v2.f64 	{%fd613, %fd614}, [%rd46+32];
	fma.rn.f64 	%fd615, %fd612, %fd603, %fd613;
	fma.rn.f64 	%fd616, %fd615, %fd603, %fd614;
	fma.rn.f64 	%fd617, %fd616, %fd664, %fd664;
	fma.rn.f64 	%fd618, %fd616, %fd603, 0d3FF0000000000000;
	selp.f64 	%fd619, %fd618, %fd617, %p73;
	and.b32  	%r170, %r185, 2;
	setp.eq.s32 	%p74, %r170, 0;
	mov.f64 	%fd620, 0d0000000000000000;
	sub.f64 	%fd621, %fd620, %fd619;
	selp.f64 	%fd50, %fd619, %fd621, %p74;
	mul.f64 	%fd51, %fd659, %fd37;
	abs.f64 	%fd52, %fd51;
	setp.neu.f64 	%p75, %fd52, 0d7FF0000000000000;
	@%p75 bra 	$L__BB3_44;
	mov.f64 	%fd627, 0d0000000000000000;
	mul.rn.f64 	%fd666, %fd51, %fd627;
	mov.b32 	%r187, 1;
	bra.uni 	$L__BB3_47;
$L__BB3_44:
	mul.f64 	%fd622, %fd51, 0d3FE45F306DC9C883;
	cvt.rni.s32.f64 	%r186, %fd622;
	cvt.rn.f64.s32 	%fd623, %r186;
	fma.rn.f64 	%fd624, %fd623, 0dBFF921FB54442D18, %fd51;
	fma.rn.f64 	%fd625, %fd623, 0dBC91A62633145C00, %fd624;
	fma.rn.f64 	%fd666, %fd623, 0dB97B839A252049C0, %fd625;
	setp.ltu.f64 	%p76, %fd52, 0d41E0000000000000;
	@%p76 bra 	$L__BB3_46;
	{ // callseq 11, 0
	.param .b64 param0;
	st.param.f64 	[param0], %fd51;
	.param .align 16 .b8 retval0[16];
	call.uni (retval0), 
	__internal_trig_reduction_slowpathd, 
	(
	param0
	);
	ld.param.f64 	%fd666, [retval0];
	ld.param.b32 	%r186, [retval0+8];
	} // callseq 11
$L__BB3_46:
	add.s32 	%r187, %r186, 1;
$L__BB3_47:
	shl.b32 	%r173, %r2, 2;
	shl.b32 	%r174, %r187, 6;
	cvt.u64.u32 	%rd47, %r174;
	and.b64  	%rd48, %rd47, 64;
	add.s64 	%rd50, %rd41, %rd48;
	mul.rn.f64 	%fd628, %fd666, %fd666;
	and.b32  	%r175, %r187, 1;
	setp.eq.b32 	%p77, %r175, 1;
	selp.f64 	%fd629, 0dBDA8FF8320FD8164, 0d3DE5DB65F9785EBA, %p77;
	ld.global.nc.v2.f64 	{%fd630, %fd631}, [%rd50];
	fma.rn.f64 	%fd632, %fd629, %fd628, %fd630;
	fma.rn.f64 	%fd633, %fd632, %fd628, %fd631;
	ld.global.nc.v2.f64 	{%fd634, %fd635}, [%rd50+16];
	fma.rn.f64 	%fd636, %fd633, %fd628, %fd634;
	fma.rn.f64 	%fd637, %fd636, %fd628, %fd635;
	ld.global.nc.v2.f64 	{%fd638, %fd639}, [%rd50+32];
	fma.rn.f64 	%fd640, %fd637, %fd628, %fd638;
	fma.rn.f64 	%fd641, %fd640, %fd628, %fd639;
	fma.rn.f64 	%fd642, %fd641, %fd666, %fd666;
	fma.rn.f64 	%fd643, %fd641, %fd628, 0d3FF0000000000000;
	selp.f64 	%fd644, %fd643, %fd642, %p77;
	and.b32  	%r176, %r187, 2;
	setp.eq.s32 	%p78, %r176, 0;
	mov.f64 	%fd645, 0d0000000000000000;
	sub.f64 	%fd646, %fd645, %fd644;
	selp.f64 	%fd647, %fd644, %fd646, %p78;
	sub.f64 	%fd648, %fd50, %fd647;
	add.s32 	%r177, %r173, -4;
	cvt.rn.f64.u32 	%fd649, %r177;
	div.rn.f64 	%fd650, %fd648, %fd649;
	add.s32 	%r178, %r173, 4;
	cvt.rn.f64.u32 	%fd651, %r178;
	div.rn.f64 	%fd652, %fd36, %fd651;
	sub.f64 	%fd653, %fd652, %fd650;
	mad.lo.s32 	%r179, %r1, %r3, %r2;
	mul.wide.u32 	%rd51, %r179, 8;
	add.s64 	%rd52, %rd1, %rd51;
	st.global.f64 	[%rd52], %fd653;
	bra.uni 	$L__BB3_84;
$L__BB3_48:
	add.s32 	%r72, %r2, 1;
	cvt.rn.f64.u32 	%fd58, %r72;
	mul.wide.u32 	%rd13, %r1, 8;
	add.s64 	%rd14, %rd2, %rd13;
	ld.global.f64 	%fd59, [%rd14];
	{
	.reg .b32 %temp; 
	mov.b64 	{%temp, %r30}, %fd59;
	}
	abs.f64 	%fd60, %fd59;
	{
	.reg .b32 %temp; 
	mov.b64 	{%temp, %r31}, %fd60;
	}
	setp.gt.s32 	%p17, %r31, 1071801957;
	@%p17 bra 	$L__BB3_52;
	mul.f64 	%fd160, %fd59, %fd59;
	fma.rn.f64 	%fd161, %fd160, 0d3FB0066BDC1895E9, 0dBFB3823B180754AF;
	fma.rn.f64 	%fd162, %fd161, %fd160, 0d3FB11E52CC2F79AE;
	fma.rn.f64 	%fd163, %fd162, %fd160, 0dBF924EAF3526861B;
	fma.rn.f64 	%fd164, %fd163, %fd160, 0d3F91DF02A31E6CB7;
	fma.rn.f64 	%fd165, %fd164, %fd160, 0d3F847D18B0EEC6CC;
	fma.rn.f64 	%fd166, %fd165, %fd160, 0d3F8D0AF961BA53B0;
	fma.rn.f64 	%fd167, %fd166, %fd160, 0d3F91BF7734CF1C48;
	fma.rn.f64 	%fd168, %fd167, %fd160, 0d3F96E91483144EF7;
	fma.rn.f64 	%fd169, %fd168, %fd160, 0d3F9F1C6E0A4F9F81;
	fma.rn.f64 	%fd170, %fd169, %fd160, 0d3FA6DB6DC27FA92B;
	fma.rn.f64 	%fd171, %fd170, %fd160, 0d3FB333333320F91B;
	fma.rn.f64 	%fd172, %fd171, %fd160, 0d3FC5555555555F4D;
	mul.f64 	%fd173, %fd160, %fd172;
	fma.rn.f64 	%fd61, %fd173, %fd60, %fd60;
	setp.gt.s32 	%p21, %r30, -1;
	@%p21 bra 	$L__BB3_51;
	mov.f64 	%fd178, 0d3C91A62633145C07;
	add.rn.f64 	%fd179, %fd61, %fd178;
	mov.f64 	%fd180, 0d3FF921FB54442D18;
	add.rn.f64 	%fd667, %fd180, %fd179;
	bra.uni 	$L__BB3_53;
$L__BB3_51:
	mov.f64 	%fd174, 0dBC91A62633145C07;
	add.rn.f64 	%fd175, %fd61, %fd174;
	neg.f64 	%fd176, %fd175;
	mov.f64 	%fd177, 0d3FF921FB54442D18;
	add.rn.f64 	%fd667, %fd177, %fd176;
	bra.uni 	$L__BB3_53;
$L__BB3_52:
	mov.f64 	%fd120, 0d3FF0000000000000;
	sub.f64 	%fd121, %fd120, %fd60;
	{
	.reg .b32 %temp; 
	mov.b64 	{%r73, %temp}, %fd121;
	}
	{
	.reg .b32 %temp; 
	mov.b64 	{%temp, %r74}, %fd121;
	}
	add.s32 	%r75, %r74, -1048576;
	mov.b64 	%fd122, {%r73, %r75};
	rsqrt.approx.ftz.f64 	%fd123, %fd122;
	{
	.reg .b32 %temp; 
	mov.b64 	{%r76, %temp}, %fd123;
	}
	{
	.reg .b32 %temp; 
	mov.b64 	{%temp, %r77}, %fd123;
	}
	add.s32 	%r78, %r77, -1048576;
	mov.b64 	%fd124, {%r76, %r78};
	mul.f64 	%fd125, %fd122, %fd123;
	neg.f64 	%fd126, %fd125;
	fma.rn.f64 	%fd127, %fd125, %fd126, %fd122;
	fma.rn.f64 	%fd128, %fd127, %fd124, %fd125;
	neg.f64 	%fd129, %fd128;
	fma.rn.f64 	%fd130, %fd123, %fd129, 0d3FF0000000000000;
	fma.rn.f64 	%fd131, %fd130, %fd124, %fd124;
	fma.rn.f64 	%fd132, %fd128, %fd129, %fd122;
	fma.rn.f64 	%fd133, %fd132, %fd131, %fd128;
	{
	.reg .b32 %temp; 
	mov.b64 	{%r79, %temp}, %fd133;
	}
	{
	.reg .b32 %temp; 
	mov.b64 	{%temp, %r80}, %fd133;
	}
	add.s32 	%r81, %r80, 1048576;
	mov.b64 	%fd134, {%r79, %r81};
	fma.rn.f64 	%fd135, %fd121, 0d3EC715B371155F70, 0dBEBAC2FE66FAAC4B;
	fma.rn.f64 	%fd136, %fd135, %fd121, 0d3ED9A9B88EFCD9B8;
	fma.rn.f64 	%fd137, %fd136, %fd121, 0d3EDD0F40A8A0C4C3;
	fma.rn.f64 	%fd138, %fd137, %fd121, 0d3EF46D4CFA9E0E1F;
	fma.rn.f64 	%fd139, %fd138, %fd121, 0d3F079C168D1E2422;
	fma.rn.f64 	%fd140, %fd139, %fd121, 0d3F1C9A88C3BCA540;
	fma.rn.f64 	%fd141, %fd140, %fd121, 0d3F31C4E64BD476DF;
	fma.rn.f64 	%fd142, %fd141, %fd121, 0d3F46E8BA60009C8F;
	fma.rn.f64 	%fd143, %fd142, %fd121, 0d3F5F1C71C62B05A2;
	fma.rn.f64 	%fd144, %fd143, %fd121, 0d3F76DB6DB6DC9F2C;
	fma.rn.f64 	%fd145, %fd144, %fd121, 0d3F9333333333329C;
	fma.rn.f64 	%fd146, %fd145, %fd121, 0d3FB5555555555555;
	setp.lt.s32 	%p18, %r74, 1;
	mov.f64 	%fd147, 0d0000000000000000;
	mul.rn.f64 	%fd148, %fd60, %fd147;
	mul.f64 	%fd149, %fd121, %fd146;
	fma.rn.f64 	%fd150, %fd149, %fd134, %fd134;
	selp.f64 	%fd151, %fd148, %fd150, %p18;
	setp.lt.s32 	%p19, %r74, 0;
	mov.f64 	%fd152, 0d7FF0000000000000;
	mul.rn.f64 	%fd153, %fd151, %fd152;
	selp.f64 	%fd154, %fd153, %fd151, %p19;
	setp.lt.s32 	%p20, %r30, 0;
	mov.f64 	%fd155, 0dBCA1A62633145C07;
	add.rn.f64 	%fd156, %fd154, %fd155;
	neg.f64 	%fd157, %fd156;
	mov.f64 	%fd158, 0d400921FB54442D18;
	add.rn.f64 	%fd159, %fd158, %fd157;
	selp.f64 	%fd667, %fd159, %fd154, %p20;
$L__BB3_53:
	mul.f64 	%fd66, %fd667, %fd58;
	abs.f64 	%fd67, %fd66;
	setp.neu.f64 	%p22, %fd67, 0d7FF0000000000000;
	@%p22 bra 	$L__BB3_55;
	mov.f64 	%fd186, 0d0000000000000000;
	mul.rn.f64 	%fd669, %fd66, %fd186;
	mov.b32 	%r189, 1;
	bra.uni 	$L__BB3_58;
$L__BB3_55:
	mul.f64 	%fd181, %fd66, 0d3FE45F306DC9C883;
	cvt.rni.s32.f64 	%r188, %fd181;
	cvt.rn.f64.s32 	%fd182, %r188;
	fma.rn.f64 	%fd183, %fd182, 0dBFF921FB54442D18, %fd66;
	fma.rn.f64 	%fd184, %fd182, 0dBC91A62633145C00, %fd183;
	fma.rn.f64 	%fd669, %fd182, 0dB97B839A252049C0, %fd184;
	setp.ltu.f64 	%p23, %fd67, 0d41E0000000000000;
	@%p23 bra 	$L__BB3_57;
	{ // callseq 4, 0
	.param .b64 param0;
	st.param.f64 	[param0], %fd66;
	.param .align 16 .b8 retval0[16];
	call.uni (retval0), 
	__internal_trig_reduction_slowpathd, 
	(
	param0
	);
	ld.param.f64 	%fd669, [retval0];
	ld.param.b32 	%r188, [retval0+8];
	} // callseq 4
$L__BB3_57:
	add.s32 	%r189, %r188, 1;
$L__BB3_58:
	shl.b32 	%r84, %r189, 6;
	cvt.u64.u32 	%rd15, %r84;
	and.b64  	%rd16, %rd15, 64;
	mov.u64 	%rd17, __cudart_sin_cos_coeffs;
	add.s64 	%rd18, %rd17, %rd16;
	mul.rn.f64 	%fd187, %fd669, %fd669;
	and.b32  	%r85, %r189, 1;
	setp.eq.b32 	%p24, %r85, 1;
	selp.f64 	%fd188, 0dBDA8FF8320FD8164, 0d3DE5DB65F9785EBA, %p24;
	ld.global.nc.v2.f64 	{%fd189, %fd190}, [%rd18];
	fma.rn.f64 	%fd191, %fd188, %fd187, %fd189;
	fma.rn.f64 	%fd192, %fd191, %fd187, %fd190;
	ld.global.nc.v2.f64 	{%fd193, %fd194}, [%rd18+16];
	fma.rn.f64 	%fd195, %fd192, %fd187, %fd193;
	fma.rn.f64 	%fd196, %fd195, %fd187, %fd194;
	ld.global.nc.v2.f64 	{%fd197, %fd198}, [%rd18+32];
	fma.rn.f64 	%fd199, %fd196, %fd187, %fd197;
	fma.rn.f64 	%fd200, %fd199, %fd187, %fd198;
	fma.rn.f64 	%fd201, %fd200, %fd669, %fd669;
	fma.rn.f64 	%fd202, %fd200, %fd187, 0d3FF0000000000000;
	selp.f64 	%fd203, %fd202, %fd201, %p24;
	and.b32  	%r86, %r189, 2;
	setp.eq.s32 	%p25, %r86, 0;
	mov.f64 	%fd204, 0d0000000000000000;
	sub.f64 	%fd205, %fd204, %fd203;
	selp.f64 	%fd73, %fd203, %fd205, %p25;
	mov.f64 	%fd206, 0dBFF0000000000000;
	{
	.reg .b32 %temp; 
	mov.b64 	{%temp, %r37}, %fd206;
	}
	mov.f64 	%fd207, 0d3FF0000000000000;
	{
	.reg .b32 %temp; 
	mov.b64 	{%temp, %r87}, %fd207;
	}
	setp.gt.s32 	%p26, %r87, 1071801957;
	@%p26 bra 	$L__BB3_62;
	setp.gt.s32 	%p30, %r37, -1;
	@%p30 bra 	$L__BB3_61;
	mov.f64 	%fd239, 0d3C91A62633145C07;
	mov.f64 	%fd240, 0d3FF6EF46DDDAC26E;
	add.rn.f64 	%fd241, %fd240, %fd239;
	mov.f64 	%fd242, 0d3FF921FB54442D18;
	add.rn.f64 	%fd670, %fd242, %fd241;
	bra.uni 	$L__BB3_63;
$L__BB3_61:
	mov.f64 	%fd234, 0dBC91A62633145C07;
	mov.f64 	%fd235, 0d3FF6EF46DDDAC26E;
	add.rn.f64 	%fd236, %fd235, %fd234;
	neg.f64 	%fd237, %fd236;
	mov.f64 	%fd238, 0d3FF921FB54442D18;
	add.rn.f64 	%fd670, %fd238, %fd237;
	bra.uni 	$L__BB3_63;
$L__BB3_62:
	mov.f64 	%fd208, 0d0000000000000000;
	{
	.reg .b32 %temp; 
	mov.b64 	{%r88, %temp}, %fd208;
	}
	{
	.reg .b32 %temp; 
	mov.b64 	{%temp, %r89}, %fd208;
	}
	add.s32 	%r90, %r89, -1048576;
	mov.b64 	%fd209, {%r88, %r90};
	rsqrt.approx.ftz.f64 	%fd210, %fd209;
	{
	.reg .b32 %temp; 
	mov.b64 	{%r91, %temp}, %fd210;
	}
	{
	.reg .b32 %temp; 
	mov.b64 	{%temp, %r92}, %fd210;
	}
	add.s32 	%r93, %r92, -1048576;
	mov.b64 	%fd211, {%r91, %r93};
	mul.f64 	%fd212, %fd209, %fd210;
	neg.f64 	%fd213, %fd212;
	fma.rn.f64 	%fd214, %fd212, %fd213, %fd209;
	fma.rn.f64 	%fd215, %fd214, %fd211, %fd212;
	neg.f64 	%fd216, %fd215;
	fma.rn.f64 	%fd217, %fd210, %fd216, 0d3FF0000000000000;
	fma.rn.f64 	%fd218, %fd217, %fd211, %fd211;
	fma.rn.f64 	%fd219, %fd215, %fd216, %fd209;
	fma.rn.f64 	%fd220, %fd219, %fd218, %fd215;
	{
	.reg .b32 %temp; 
	mov.b64 	{%r94, %temp}, %fd220;
	}
	{
	.reg .b32 %temp; 
	mov.b64 	{%temp, %r95}, %fd220;
	}
	add.s32 	%r96, %r95, 1048576;
	mov.b64 	%fd221, {%r94, %r96};
	setp.lt.s32 	%p27, %r89, 1;
	mov.f64 	%fd222, 0d3FF0000000000000;
	mul.rn.f64 	%fd223, %fd222, %fd208;
	fma.rn.f64 	%fd224, %fd221, 0d0000000000000000, %fd221;
	selp.f64 	%fd225, %fd223, %fd224, %p27;
	setp.lt.s32 	%p28, %r89, 0;
	mov.f64 	%fd226, 0d7FF0000000000000;
	mul.rn.f64 	%fd227, %fd225, %fd226;
	selp.f64 	%fd228, %fd227, %fd225, %p28;
	setp.lt.s32 	%p29, %r37, 0;
	mov.f64 	%fd229, 0dBCA1A62633145C07;
	add.rn.f64 	%fd230, %fd228, %fd229;
	neg.f64 	%fd231, %fd230;
	mov.f64 	%fd232, 0d400921FB54442D18;
	add.rn.f64 	%fd233, %fd232, %fd231;
	selp.f64 	%fd670, %fd233, %fd228, %p29;
$L__BB3_63:
	mul.f64 	%fd78, %fd670, %fd58;
	abs.f64 	%fd79, %fd78;
	setp.neu.f64 	%p31, %fd79, 0d7FF0000000000000;
	@%p31 bra 	$L__BB3_65;
	mov.f64 	%fd248, 0d0000000000000000;
	mul.rn.f64 	%fd672, %fd78, %fd248;
	mov.b32 	%r191, 1;
	bra.uni 	$L__BB3_68;
$L__BB3_65:
	mul.f64 	%fd243, %fd78, 0d3FE45F306DC9C883;
	cvt.rni.s32.f64 	%r190, %fd243;
	cvt.rn.f64.s32 	%fd244, %r190;
	fma.rn.f64 	%fd245, %fd244, 0dBFF921FB54442D18, %fd78;
	fma.rn.f64 	%fd246, %fd244, 0dBC91A62633145C00, %fd245;
	fma.rn.f64 	%fd672, %fd244, 0dB97B839A252049C0, %fd246;
	setp.ltu.f64 	%p32, %fd79, 0d41E0000000000000;
	@%p32 bra 	$L__BB3_67;
	{ // callseq 5, 0
	.param .b64 param0;
	st.param.f64 	[param0], %fd78;
	.param .align 16 .b8 retval0[16];
	call.uni (retval0), 
	__internal_trig_reduction_slowpathd, 
	(
	param0
	);
	ld.param.f64 	%fd672, [retval0];
	ld.param.b32 	%r190, [retval0+8];
	} // callseq 5
$L__BB3_67:
	add.s32 	%r191, %r190, 1;
$L__BB3_68:
	setp.gt.s32 	%p33, %r31, 1071801957;
	shl.b32 	%r99, %r191, 6;
	cvt.u64.u32 	%rd19, %r99;
	and.b64  	%rd20, %rd19, 64;
	mov.u64 	%rd21, __cudart_sin_cos_coeffs;
	add.s64 	%rd22, %rd21, %rd20;
	mul.rn.f64 	%fd249, %fd672, %fd672;
	and.b32  	%r100, %r191, 1;
	setp.eq.b32 	%p34, %r100, 1;
	selp.f64 	%fd250, 0dBDA8FF8320FD8164, 0d3DE5DB65F9785EBA, %p34;
	ld.global.nc.v2.f64 	{%fd251, %fd252}, [%rd22];
	fma.rn.f64 	%fd253, %fd250, %fd249, %fd251;
	fma.rn.f64 	%fd254, %fd253, %fd249, %fd252;
	ld.global.nc.v2.f64 	{%fd255, %fd256}, [%rd22+16];
	fma.rn.f64 	%fd257, %fd254, %fd249, %fd255;
	fma.rn.f64 	%fd258, %fd257, %fd249, %fd256;
	ld.global.nc.v2.f64 	{%fd259, %fd260}, [%rd22+32];
	fma.rn.f64 	%fd261, %fd258, %fd249, %fd259;
	fma.rn.f64 	%fd262, %fd261, %fd249, %fd260;
	fma.rn.f64 	%fd263, %fd262, %fd672, %fd672;
	fma.rn.f64 	%fd264, %fd262, %fd249, 0d3FF0000000000000;
	selp.f64 	%fd265, %fd264, %fd263, %p34;
	and.b32  	%r101, %r191, 2;
	setp.eq.s32 	%p35, %r101, 0;
	mov.f64 	%fd266, 0d0000000000000000;
	sub.f64 	%fd267, %fd266, %fd265;
	selp.f64 	%fd268, %fd265, %fd267, %p35;
	sub.f64 	%fd85, %fd73, %fd268;
	add.s32 	%r102, %r2, -1;
	cvt.rn.f64.u32 	%fd86, %r102;
	@%p33 bra 	$L__BB3_72;
	mul.f64 	%fd309, %fd59, %fd59;
	fma.rn.f64 	%fd310, %fd309, 0d3FB0066BDC1895E9, 0dBFB3823B180754AF;
	fma.rn.f64 	%fd311, %fd310, %fd309, 0d3FB11E52CC2F79AE;
	fma.rn.f64 	%fd312, %fd311, %fd309, 0dBF924EAF3526861B;
	fma.rn.f64 	%fd313, %fd312, %fd309, 0d3F91DF02A31E6CB7;
	fma.rn.f64 	%fd314, %fd313, %fd309, 0d3F847D18B0EEC6CC;
	fma.rn.f64 	%fd315, %fd314, %fd309, 0d3F8D0AF961BA53B0;
	fma.rn.f64 	%fd316, %fd315, %fd309, 0d3F91BF7734CF1C48;
	fma.rn.f64 	%fd317, %fd316, %fd309, 0d3F96E91483144EF7;
	fma.rn.f64 	%fd318, %fd317, %fd309, 0d3F9F1C6E0A4F9F81;
	fma.rn.f64 	%fd319, %fd318, %fd309, 0d3FA6DB6DC27FA92B;
	fma.rn.f64 	%fd320, %fd319, %fd309, 0d3FB333333320F91B;
	fma.rn.f64 	%fd321, %fd320, %fd309, 0d3FC5555555555F4D;
	mul.f64 	%fd322, %fd309, %fd321;
	fma.rn.f64 	%fd87, %fd322, %fd60, %fd60;
	setp.gt.s32 	%p39, %r30, -1;
	@%p39 bra 	$L__BB3_71;
	mov.f64 	%fd327, 0d3C91A62633145C07;
	add.rn.f64 	%fd328, %fd87, %fd327;
	mov.f64 	%fd329, 0d3FF921FB54442D18;
	add.rn.f64 	%fd673, %fd329, %fd328;
	bra.uni 	$L__BB3_73;
$L__BB3_71:
	mov.f64 	%fd323, 0dBC91A62633145C07;
	add.rn.f64 	%fd324, %fd87, %fd323;
	neg.f64 	%fd325, %fd324;
	mov.f64 	%fd326, 0d3FF921FB54442D18;
	add.rn.f64 	%fd673, %fd326, %fd325;
	bra.uni 	$L__BB3_73;
$L__BB3_72:
	mov.f64 	%fd269, 0d3FF0000000000000;
	sub.f64 	%fd270, %fd269, %fd60;
	{
	.reg .b32 %temp; 
	mov.b64 	{%r103, %temp}, %fd270;
	}
	{
	.reg .b32 %temp; 
	mov.b64 	{%temp, %r104}, %fd270;
	}
	add.s32 	%r105, %r104, -1048576;
	mov.b64 	%fd271, {%r103, %r105};
	rsqrt.approx.ftz.f64 	%fd272, %fd271;
	{
	.reg .b32 %temp; 
	mov.b64 	{%r106, %temp}, %fd272;
	}
	{
	.reg .b32 %temp; 
	mov.b64 	{%temp, %r107}, %fd272;
	}
	add.s32 	%r108, %r107, -1048576;
	mov.b64 	%fd273, {%r106, %r108};
	mul.f64 	%fd274, %fd271, %fd272;
	neg.f64 	%fd275, %fd274;
	fma.rn.f64 	%fd276, %fd274, %fd275, %fd271;
	fma.rn.f64 	%fd277, %fd276, %fd273, %fd274;
	neg.f64 	%fd278, %fd277;
	fma.rn.f64 	%fd279, %fd272, %fd278, 0d3FF0000000000000;
	fma.rn.f64 	%fd280, %fd279, %fd273, %fd273;
	fma.rn.f64 	%fd281, %fd277, %fd278, %fd271;
	fma.rn.f64 	%fd282, %fd281, %fd280, %fd277;
	{
	.reg .b32 %temp; 
	mov.b64 	{%r109, %temp}, %fd282;
	}
	{
	.reg .b32 %temp; 
	mov.b64 	{%temp, %r110}, %fd282;
	}
	add.s32 	%r111, %r110, 1048576;
	mov.b64 	%fd283, {%r109, %r111};
	fma.rn.f64 	%fd284, %fd270, 0d3EC715B371155F70, 0dBEBAC2FE66FAAC4B;
	fma.rn.f64 	%fd285, %fd284, %fd270, 0d3ED9A9B88EFCD9B8;
	fma.rn.f64 	%fd286, %fd285, %fd270, 0d3EDD0F40A8A0C4C3;
	fma.rn.f64 	%fd287, %fd286, %fd270, 0d3EF46D4CFA9E0E1F;
	fma.rn.f64 	%fd288, %fd287, %fd270, 0d3F079C168D1E2422;
	fma.rn.f64 	%fd289, %fd288, %fd270, 0d3F1C9A88C3BCA540;
	fma.rn.f64 	%fd290, %fd289, %fd270, 0d3F31C4E64BD476DF;
	fma.rn.f64 	%fd291, %fd290, %fd270, 0d3F46E8BA60009C8F;
	fma.rn.f64 	%fd292, %fd291, %fd270, 0d3F5F1C71C62B05A2;
	fma.rn.f64 	%fd293, %fd292, %fd270, 0d3F76DB6DB6DC9F2C;
	fma.rn.f64 	%fd294, %fd293, %fd270, 0d3F9333333333329C;
	fma.rn.f64 	%fd295, %fd294, %fd270, 0d3FB5555555555555;
	setp.lt.s32 	%p36, %r104, 1;
	mov.f64 	%fd296, 0d0000000000000000;
	mul.rn.f64 	%fd297, %fd60, %fd296;
	mul.f64 	%fd298, %fd270, %fd295;
	fma.rn.f64 	%fd299, %fd298, %fd283, %fd283;
	selp.f64 	%fd300, %fd297, %fd299, %p36;
	setp.lt.s32 	%p37, %r104, 0;
	mov.f64 	%fd301, 0d7FF0000000000000;
	mul.rn.f64 	%fd302, %fd300, %fd301;
	selp.f64 	%fd303, %fd302, %fd300, %p37;
	setp.lt.s32 	%p38, %r30, 0;
	mov.f64 	%fd304, 0dBCA1A62633145C07;
	add.rn.f64 	%fd305, %fd303, %fd304;
	neg.f64 	%fd306, %fd305;
	mov.f64 	%fd307, 0d400921FB54442D18;
	add.rn.f64 	%fd308, %fd307, %fd306;
	selp.f64 	%fd673, %fd308, %fd303, %p38;
$L__BB3_73:
	mul.f64 	%fd92, %fd673, %fd86;
	abs.f64 	%fd93, %fd92;
	setp.neu.f64 	%p40, %fd93, 0d7FF0000000000000;
	@%p40 bra 	$L__BB3_75;
	mov.f64 	%fd335, 0d0000000000000000;
	mul.rn.f64 	%fd675, %fd92, %fd335;
	mov.b32 	%r193, 1;
	bra.uni 	$L__BB3_78;
$L__BB3_75:
	mul.f64 	%fd330, %fd92, 0d3FE45F306DC9C883;
	cvt.rni.s32.f64 	%r192, %fd330;
	cvt.rn.f64.s32 	%fd331, %r192;
	fma.rn.f64 	%fd332, %fd331, 0dBFF921FB54442D18, %fd92;
	fma.rn.f64 	%fd333, %fd331, 0dBC91A62633145C00, %fd332;
	fma.rn.f64 	%fd675, %fd331, 0dB97B839A252049C0, %fd333;
	setp.ltu.f64 	%p41, %fd93, 0d41E0000000000000;
	@%p41 bra 	$L__BB3_77;
	{ // callseq 6, 0
	.param .b64 param0;
	st.param.f64 	[param0], %fd92;
	.param .align 16 .b8 retval0[16];
	call.uni (retval0), 
	__internal_trig_reduction_slowpathd, 
	(
	param0
	);
	ld.param.f64 	%fd675, [retval0];
	ld.param.b32 	%r192, [retval0+8];
	} // callseq 6
$L__BB3_77:
	add.s32 	%r193, %r192, 1;
$L__BB3_78:
	shl.b32 	%r114, %r193, 6;
	cvt.u64.u32 	%rd23, %r114;
	and.b64  	%rd24, %rd23, 64;
	add.s64 	%rd26, %rd21, %rd24;
	mul.rn.f64 	%fd336, %fd675, %fd675;
	and.b32  	%r115, %r193, 1;
	setp.eq.b32 	%p42, %r115, 1;
	selp.f64 	%fd337, 0dBDA8FF8320FD8164, 0d3DE5DB65F9785EBA, %p42;
	ld.global.nc.v2.f64 	{%fd338, %fd339}, [%rd26];
	fma.rn.f64 	%fd340, %fd337, %fd336, %fd338;
	fma.rn.f64 	%fd341, %fd340, %fd336, %fd339;
	ld.global.nc.v2.f64 	{%fd342, %fd343}, [%rd26+16];
	fma.rn.f64 	%fd344, %fd341, %fd336, %fd342;
	fma.rn.f64 	%fd345, %fd344, %fd336, %fd343;
	ld.global.nc.v2.f64 	{%fd346, %fd347}, [%rd26+32];
	fma.rn.f64 	%fd348, %fd345, %fd336, %fd346;
	fma.rn.f64 	%fd349, %fd348, %fd336, %fd347;
	fma.rn.f64 	%fd350, %fd349, %fd675, %fd675;
	fma.rn.f64 	%fd351, %fd349, %fd336, 0d3FF0000000000000;
	selp.f64 	%fd352, %fd351, %fd350, %p42;
	and.b32  	%r116, %r193, 2;
	setp.eq.s32 	%p43, %r116, 0;
	mov.f64 	%fd353, 0d0000000000000000;
	sub.f64 	%fd354, %fd353, %fd352;
	selp.f64 	%fd99, %fd352, %fd354, %p43;
	mul.f64 	%fd100, %fd670, %fd86;
	abs.f64 	%fd101, %fd100;
	setp.neu.f64 	%p44, %fd101, 0d7FF0000000000000;
	@%p44 bra 	$L__BB3_80;
	mov.f64 	%fd360, 0d0000000000000000;
	mul.rn.f64 	%fd677, %fd100, %fd360;
	mov.b32 	%r195, 1;
	bra.uni 	$L__BB3_83;
$L__BB3_80:
	mul.f64 	%fd355, %fd100, 0d3FE45F306DC9C883;
	cvt.rni.s32.f64 	%r194, %fd355;
	cvt.rn.f64.s32 	%fd356, %r194;
	fma.rn.f64 	%fd357, %fd356, 0dBFF921FB54442D18, %fd100;
	fma.rn.f64 	%fd358, %fd356, 0dBC91A62633145C00, %fd357;
	fma.rn.f64 	%fd677, %fd356, 0dB97B839A252049C0, %fd358;
	setp.ltu.f64 	%p45, %fd101, 0d41E0000000000000;
	@%p45 bra 	$L__BB3_82;
	{ // callseq 7, 0
	.param .b64 param0;
	st.param.f64 	[param0], %fd100;
	.param .align 16 .b8 retval0[16];
	call.uni (retval0), 
	__internal_trig_reduction_slowpathd, 
	(
	param0
	);
	ld.param.f64 	%fd677, [retval0];
	ld.param.b32 	%r194, [retval0+8];
	} // callseq 7
$L__BB3_82:
	add.s32 	%r195, %r194, 1;
$L__BB3_83:
	shl.b32 	%r119, %r2, 1;
	shl.b32 	%r120, %r195, 6;
	cvt.u64.u32 	%rd27, %r120;
	and.b64  	%rd28, %rd27, 64;
	add.s64 	%rd30, %rd21, %rd28;
	mul.rn.f64 	%fd361, %fd677, %fd677;
	and.b32  	%r121, %r195, 1;
	setp.eq.b32 	%p46, %r121, 1;
	selp.f64 	%fd362, 0dBDA8FF8320FD8164, 0d3DE5DB65F9785EBA, %p46;
	ld.global.nc.v2.f64 	{%fd363, %fd364}, [%rd30];
	fma.rn.f64 	%fd365, %fd362, %fd361, %fd363;
	fma.rn.f64 	%fd366, %fd365, %fd361, %fd364;
	ld.global.nc.v2.f64 	{%fd367, %fd368}, [%rd30+16];
	fma.rn.f64 	%fd369, %fd366, %fd361, %fd367;
	fma.rn.f64 	%fd370, %fd369, %fd361, %fd368;
	ld.global.nc.v2.f64 	{%fd371, %fd372}, [%rd30+32];
	fma.rn.f64 	%fd373, %fd370, %fd361, %fd371;
	fma.rn.f64 	%fd374, %fd373, %fd361, %fd372;
	fma.rn.f64 	%fd375, %fd374, %fd677, %fd677;
	fma.rn.f64 	%fd376, %fd374, %fd361, 0d3FF0000000000000;
	selp.f64 	%fd377, %fd376, %fd375, %p46;
	and.b32  	%r122, %r195, 2;
	setp.eq.s32 	%p47, %r122, 0;
	mov.f64 	%fd378, 0d0000000000000000;
	sub.f64 	%fd379, %fd378, %fd377;
	selp.f64 	%fd380, %fd377, %fd379, %p47;
	sub.f64 	%fd381, %fd99, %fd380;
	add.s32 	%r123, %r119, -2;
	cvt.rn.f64.u32 	%fd382, %r123;
	div.rn.f64 	%fd383, %fd381, %fd382;
	add.s32 	%r124, %r119, 2;
	cvt.rn.f64.u32 	%fd384, %r124;
	div.rn.f64 	%fd385, %fd85, %fd384;
	sub.f64 	%fd386, %fd385, %fd383;
	mad.lo.s32 	%r125, %r1, %r3, %r2;
	mul.wide.u32 	%rd31, %r125, 8;
	add.s64 	%rd32, %rd1, %rd31;
	st.global.f64 	[%rd32], %fd386;
$L__BB3_84:
	ret;

}
	// .globl	_Z15dCreatebasfunfqPdS_i
.visible .entry _Z15dCreatebasfunfqPdS_i(
	.param .u64 .ptr .align 1 _Z15dCreatebasfunfqPdS_i_param_0,
	.param .u64 .ptr .align 1 _Z15dCreatebasfunfqPdS_i_param_1,
	.param .u32 _Z15dCreatebasfunfqPdS_i_param_2
)
{
	.reg .pred 	%p<79>;
	.reg .b32 	%r<195>;
	.reg .b64 	%rd<52>;
	.reg .b64 	%fd<678>;

	ld.param.u64 	%rd3, [_Z15dCreatebasfunfqPdS_i_param_0];
	ld.param.u64 	%rd4, [_Z15dCreatebasfunfqPdS_i_param_1];
	ld.param.u32 	%r53, [_Z15dCreatebasfunfqPdS_i_param_2];
	cvta.to.global.u64 	%rd1, %rd3;
	cvta.to.global.u64 	%rd2, %rd4;
	mov.u32 	%r1, %tid.x;
	mov.u32 	%r2, %tid.y;
	mov.u32 	%r3, %ntid.x;
	setp.eq.s32 	%p1, %r2, 1;
	@%p1 bra 	$L__BB4_3;
	setp.ne.s32 	%p2, %r2, 0;
	@%p2 bra 	$L__BB4_11;
	mul.wide.u32 	%rd9, %r1, 8;
	add.s64 	%rd10, %rd2, %rd9;
	ld.global.f64 	%fd117, [%rd10];
	add.f64 	%fd118, %fd117, 0d3FF0000000000000;
	mul.f64 	%fd119, %fd118, 0d3FE0000000000000;
	add.s64 	%rd11, %rd1, %rd9;
	st.global.f64 	[%rd11], %fd119;
	bra.uni 	$L__BB4_84;
$L__BB4_3:
	mul.wide.u32 	%rd5, %r1, 8;
	add.s64 	%rd6, %rd2, %rd5;
	ld.global.f64 	%fd1, [%rd6];
	{
	.reg .b32 %temp; 
	mov.b64 	{%temp, %r4}, %fd1;
	}
	mov.f64 	%fd107, 0d4000000000000000;
	{
	.reg .b32 %temp; 
	mov.b64 	{%temp, %r54}, %fd107;
	}
	and.b32  	%r6, %r54, 2146435072;
	setp.eq.s32 	%p3, %r6, 1062207488;
	abs.f64 	%fd2, %fd1;
	{ // callseq 12, 0
	.param .b64 param0;
	st.param.f64 	[param0], %fd2;
	.param .b64 param1;
	st.param.f64 	[param1], 0d4000000000000000;
	.param .b64 retval0;
	call.uni (retval0), 
	__internal_accurate_pow, 
	(
	param0, 
	param1
	);
	ld.param.f64 	%fd108, [retval0];
	} // callseq 12
	setp.lt.s32 	%p4, %r4, 0;
	neg.f64 	%fd110, %fd108;
	selp.f64 	%fd111, %fd110, %fd108, %p3;
	selp.f64 	%fd655, %fd111, %fd108, %p4;
	setp.neu.f64 	%p5, %fd1, 0d0000000000000000;
	@%p5 bra 	$L__BB4_5;
	setp.eq.s32 	%p6, %r6, 1062207488;
	selp.b32 	%r55, %r4, 0, %p6;
	setp.lt.s32 	%p7, %r54, 0;
	or.b32  	%r56, %r55, 2146435072;
	selp.b32 	%r57, %r56, %r55, %p7;
	mov.b32 	%r58, 0;
	mov.b64 	%fd655, {%r58, %r57};
$L__BB4_5:
	add.f64 	%fd112, %fd1, 0d4000000000000000;
	{
	.reg .b32 %temp; 
	mov.b64 	{%temp, %r59}, %fd112;
	}
	and.b32  	%r60, %r59, 2146435072;
	setp.ne.s32 	%p8, %r60, 2146435072;
	@%p8 bra 	$L__BB4_10;
	setp.num.f64 	%p9, %fd1, %fd1;
	@%p9 bra 	$L__BB4_8;
	mov.f64 	%fd113, 0d4000000000000000;
	add.rn.f64 	%fd655, %fd1, %fd113;
	bra.uni 	$L__BB4_10;
$L__BB4_8:
	setp.neu.f64 	%p10, %fd2, 0d7FF0000000000000;
	@%p10 bra 	$L__BB4_10;
	setp.lt.s32 	%p11, %r4, 0;
	setp.eq.s32 	%p12, %r6, 1062207488;
	setp.lt.s32 	%p13, %r54, 0;
	selp.b32 	%r62, 0, 2146435072, %p13;
	and.b32  	%r63, %r54, 2147483647;
	setp.ne.s32 	%p14, %r63, 1071644672;
	or.b32  	%r64, %r62, -2147483648;
	selp.b32 	%r65, %r64, %r62, %p14;
	selp.b32 	%r66, %r65, %r62, %p12;
	selp.b32 	%r67, %r66, %r62, %p11;
	mov.b32 	%r68, 0;
	mov.b64 	%fd655, {%r68, %r67};
$L__BB4_10:
	setp.eq.f64 	%p15, %fd1, 0d3FF0000000000000;
	add.f64 	%fd114, %fd655, 0dBFF0000000000000;
	mul.f64 	%fd115, %fd114, 0d3FE0000000000000;
	selp.f64 	%fd116, 0d0000000000000000, %fd115, %p15;
	add.s32 	%r69, %r3, %r1;
	mul.wide.u32 	%rd7, %r69, 8;
	add.s64 	%rd8, %rd1, %rd7;
	st.global.f64 	[%rd8], %fd116;
	bra.uni 	$L__BB4_84;
$L__BB4_11:
	add.s32 	%r70, %r53, -1;
	setp.ne.s32 	%p16, %r2, %r70;
	@%p16 bra 	$L__BB4_48;
	add.s32 	%r125, %r2, 1;
	cvt.rn.f64.u32 	%fd9, %r125;
	mul.wide.u32 	%rd32, %r1, 8;
	add.s64 	%rd33, %rd2, %rd32;
	ld.global.f64 	%fd10, [%rd33];
	{
	.reg .b32 %temp; 
	mov.b64 	{%temp, %r7}, %fd10;
	}
	abs.f64 	%fd11, %fd10;
	{
	.reg .b32 %temp; 
	mov.b64 	{%temp, %r8}, %fd11;
	}
	setp.gt.s32 	%p48, %r8, 1071801957;
	@%p48 bra 	$L__BB4_16;
	mul.f64 	%fd427, %fd10, %fd10;
	fma.rn.f64 	%fd428, %fd427, 0d3FB0066BDC1895E9, 0dBFB3823B180754AF;
	fma.rn.f64 	%fd429, %fd428, %fd427, 0d3FB11E52CC2F79AE;
	fma.rn.f64 	%fd430, %fd429, %fd427, 0dBF924EAF3526861B;
	fma.rn.f64 	%fd431, %fd430, %fd427, 0d3F91DF02A31E6CB7;
	fma.rn.f64 	%fd432, %fd431, %fd427, 0d3F847D18B0EEC6CC;
	fma.rn.f64 	%fd433, %fd432, %fd427, 0d3F8D0AF961BA53B0;
	fma.rn.f64 	%fd434, %fd433, %fd427, 0d3F91BF7734CF1C48;
	fma.rn.f64 	%fd435, %fd434, %fd427, 0d3F96E91483144EF7;
	fma.rn.f64 	%fd436, %fd435, %fd427, 0d3F9F1C6E0A4F9F81;
	fma.rn.f64 	%fd437, %fd436, %fd427, 0d3FA6DB6DC27FA92B;
	fma.rn.f64 	%fd438, %fd437, %fd427, 0d3FB333333320F91B;
	fma.rn.f64 	%fd439, %fd438, %fd427, 0d3FC5555555555F4D;
	mul.f64 	%fd440, %fd427, %fd439;
	fma.rn.f64 	%fd12, %fd440, %fd11, %fd11;
	setp.gt.s32 	%p52, %r7, -1;
	@%p52 bra 	$L__BB4_15;
	mov.f64 	%fd445, 0d3C91A62633145C07;
	add.rn.f64 	%fd446, %fd12, %fd445;
	mov.f64 	%fd447, 0d3FF921FB54442D18;
	add.rn.f64 	%fd656, %fd447, %fd446;
	bra.uni 	$L__BB4_17;
$L__BB4_15:
	mov.f64 	%fd441, 0dBC91A62633145C07;
	add.rn.f64 	%fd442, %fd12, %fd441;
	neg.f64 	%fd443, %fd442;
	mov.f64 	%fd444, 0d3FF921FB54442D18;
	add.rn.f64 	%fd656, %fd444, %fd443;
	bra.uni 	$L__BB4_17;
$L__BB4_16:
	mov.f64 	%fd387, 0d3FF0000000000000;
	sub.f64 	%fd388, %fd387, %fd11;
	{
	.reg .b32 %temp; 
	mov.b64 	{%r126, %temp}, %fd388;
	}
	{
	.reg .b32 %temp; 
	mov.b64 	{%temp, %r127}, %fd388;
	}
	add.s32 	%r128, %r127, -1048576;
	mov.b64 	%fd389, {%r126, %r128};
	rsqrt.approx.ftz.f64 	%fd390, %fd389;
	{
	.reg .b32 %temp; 
	mov.b64 	{%r129, %temp}, %fd390;
	}
	{
	.reg .b32 %temp; 
	mov.b64 	{%temp, %r130}, %fd390;
	}
	add.s32 	%r131, %r130, -1048576;
	mov.b64 	%fd391, {%r129, %r131};
	mul.f64 	%fd392, %fd389, %fd390;
	neg.f64 	%fd393, %fd392;
	fma.rn.f64 	%fd394, %fd392, %fd393, %fd389;
	fma.rn.f64 	%fd395, %fd394, %fd391, %fd392;
	neg.f64 	%fd396, %fd395;
	fma.rn.f64 	%fd397, %fd390, %fd396, 0d3FF0000000000000;
	fma.rn.f64 	%fd398, %fd397, %fd391, %fd391;
	fma.rn.f64 	%fd399, %fd395, %fd396, %fd389;
	fma.rn.f64 	%fd400, %fd399, %fd398, %fd395;
	{
	.reg .b32 %temp; 
	mov.b64 	{%r132, %temp}, %fd400;
	}
	{
	.reg .b32 %temp; 
	mov.b64 	{%temp, %r133}, %fd400;
	}
	add.s32 	%r134, %r133, 1048576;
	mov.b64 	%fd401, {%r132, %r134};
	fma.rn.f64 	%fd402, %fd388, 0d3EC715B371155F70, 0dBEBAC2FE66FAAC4B;
	fma.rn.f64 	%fd403, %fd402, %fd388, 0d3ED9A9B88EFCD9B8;
	fma.rn.f64 	%fd404, %fd403, %fd388, 0d3EDD0F40A8A0C4C3;
	fma.rn.f64 	%fd405, %fd404, %fd388, 0d3EF46D4CFA9E0E1F;
	fma.rn.f64 	%fd406, %fd405, %fd388, 0d3F079C168D1E2422;
	fma.rn.f64 	%fd407, %fd406, %fd388, 0d3F1C9A88C3BCA540;
	fma.rn.f64 	%fd408, %fd407, %fd388, 0d3F31C4E64BD476DF;
	fma.rn.f64 	%fd409, %fd408, %fd388, 0d3F46E8BA60009C8F;
	fma.rn.f64 	%fd410, %fd409, %fd388, 0d3F5F1C71C62B05A2;
	fma.rn.f64 	%fd411, %fd410, %fd388, 0d3F76DB6DB6DC9F2C;
	fma.rn.f64 	%fd412, %fd411, %fd388, 0d3F9333333333329C;
	fma.rn.f64 	%fd413, %fd412, %fd388, 0d3FB5555555555555;
	setp.lt.s32 	%p49, %r127, 1;
	mov.f64 	%fd414, 0d0000000000000000;
	mul.rn.f64 	%fd415, %fd11, %fd414;
	mul.f64 	%fd416, %fd388, %fd413;
	fma.rn.f64 	%fd417, %fd416, %fd401, %fd401;
	selp.f64 	%fd418, %fd415, %fd417, %p49;
	setp.lt.s32 	%p50, %r127, 0;
	mov.f64 	%fd419, 0d7FF0000000000000;
	mul.rn.f64 	%fd420, %fd418, %fd419;
	selp.f64 	%fd421, %fd420, %fd418, %p50;
	setp.lt.s32 	%p51, %r7, 0;
	mov.f64 	%fd422, 0dBCA1A62633145C07;
	add.rn.f64 	%fd423, %fd421, %fd422;
	neg.f64 	%fd424, %fd423;
	mov.f64 	%fd425, 0d400921FB54442D18;
	add.rn.f64 	%fd426, %fd425, %fd424;
	selp.f64 	%fd656, %fd426, %fd421, %p51;
$L__BB4_17:
	mul.f64 	%fd17, %fd656, %fd9;
	abs.f64 	%fd18, %fd17;
	setp.neu.f64 	%p53, %fd18, 0d7FF0000000000000;
	@%p53 bra 	$L__BB4_19;
	mov.f64 	%fd453, 0d0000000000000000;
	mul.rn.f64 	%fd658, %fd17, %fd453;
	mov.b32 	%r180, 1;
	bra.uni 	$L__BB4_22;
$L__BB4_19:
	mul.f64 	%fd448, %fd17, 0d3FE45F306DC9C883;
	cvt.rni.s32.f64 	%r179, %fd448;
	cvt.rn.f64.s32 	%fd449, %r179;
	fma.rn.f64 	%fd450, %fd449, 0dBFF921FB54442D18, %fd17;
	fma.rn.f64 	%fd451, %fd449, 0dBC91A62633145C00, %fd450;
	fma.rn.f64 	%fd658, %fd449, 0dB97B839A252049C0, %fd451;
	setp.ltu.f64 	%p54, %fd18, 0d41E0000000000000;
	@%p54 bra 	$L__BB4_21;
	{ // callseq 17, 0
	.param .b64 param0;
	st.param.f64 	[param0], %fd17;
	.param .align 16 .b8 retval0[16];
	call.uni (retval0), 
	__internal_trig_reduction_slowpathd, 
	(
	param0
	);
	ld.param.f64 	%fd658, [retval0];
	ld.param.b32 	%r179, [retval0+8];
	} // callseq 17
$L__BB4_21:
	add.s32 	%r180, %r179, 1;
$L__BB4_22:
	shl.b32 	%r137, %r180, 6;
	cvt.u64.u32 	%rd34, %r137;
	and.b64  	%rd35, %rd34, 64;
	mov.u64 	%rd36, __cudart_sin_cos_coeffs;
	add.s64 	%rd37, %rd36, %rd35;
	mul.rn.f64 	%fd454, %fd658, %fd658;
	and.b32  	%r138, %r180, 1;
	setp.eq.b32 	%p55, %r138, 1;
	selp.f64 	%fd455, 0dBDA8FF8320FD8164, 0d3DE5DB65F9785EBA, %p55;
	ld.global.nc.v2.f64 	{%fd456, %fd457}, [%rd37];
	fma.rn.f64 	%fd458, %fd455, %fd454, %fd456;
	fma.rn.f64 	%fd459, %fd458, %fd454, %fd457;
	ld.global.nc.v2.f64 	{%fd460, %fd461}, [%rd37+16];
	fma.rn.f64 	%fd462, %fd459, %fd454, %fd460;
	fma.rn.f64 	%fd463, %fd462, %fd454, %fd461;
	ld.global.nc.v2.f64 	{%fd464, %fd465}, [%rd37+32];
	fma.rn.f64 	%fd466, %fd463, %fd454, %fd464;
	fma.rn.f64 	%fd467, %fd466, %fd454, %fd465;
	fma.rn.f64 	%fd468, %fd467, %fd658, %fd658;
	fma.rn.f64 	%fd469, %fd467, %fd454, 0d3FF0000000000000;
	selp.f64 	%fd470, %fd469, %fd468, %p55;
	and.b32  	%r139, %r180, 2;
	setp.eq.s32 	%p56, %r139, 0;
	mov.f64 	%fd471, 0d0000000000000000;
	sub.f64 	%fd472, %fd471, %fd470;
	selp.f64 	%fd24, %fd470, %fd472, %p56;
	mov.f64 	%fd473, 0dBFF0000000000000;
	{
	.reg .b32 %temp; 
	mov.b64 	{%temp, %r14}, %fd473;
	}
	mov.f64 	%fd474, 0d3FF0000000000000;
	{
	.reg .b32 %temp; 
	mov.b64 	{%temp, %r140}, %fd474;
	}
	setp.gt.s32 	%p57, %r140, 1071801957;
	@%p57 bra 	$L__BB4_26;
	setp.gt.s32 	%p61, %r14, -1;
	@%p61 bra 	$L__BB4_25;
	mov.f64 	%fd506, 0d3C91A62633145C07;
	mov.f64 	%fd507, 0d3FF6EF46DDDAC26E;
	add.rn.f64 	%fd508, %fd507, %fd506;
	mov.f64 	%fd509, 0d3FF921FB54442D18;
	add.rn.f64 	%fd659, %fd509, %fd508;
	bra.uni 	$L__BB4_27;
$L__BB4_25:
	mov.f64 	%fd501, 0dBC91A62633145C07;
	mov.f64 	%fd502, 0d3FF6EF46DDDAC26E;
	add.rn.f64 	%fd503, %fd502, %fd501;
	neg.f64 	%fd504, %fd503;
	mov.f64 	%fd505, 0d3FF921FB54442D18;
	add.rn.f64 	%fd659, %fd505, %fd504;
	bra.uni 	$L__BB4_27;
$L__BB4_26:
	mov.f64 	%fd475, 0d0000000000000000;
	{
	.reg .b32 %temp; 
	mov.b64 	{%r141, %temp}, %fd475;
	}
	{
	.reg .b32 %temp; 
	mov.b64 	{%temp, %r142}, %fd475;
	}
	add.s32 	%r143, %r142, -1048576;
	mov.b64 	%fd476, {%r141, %r143};
	rsqrt.approx.ftz.f64 	%fd477, %fd476;
	{
	.reg .b32 %temp; 
	mov.b64 	{%r144, %temp}, %fd477;
	}
	{
	.reg .b32 %temp; 
	mov.b64 	{%temp, %r145}, %fd477;
	}
	add.s32 	%r146, %r145, -1048576;
	mov.b64 	%fd478, {%r144, %r146};
	mul.f64 	%fd479, %fd476, %fd477;
	neg.f64 	%fd480, %fd479;
	fma.rn.f64 	%fd481, %fd479, %fd480, %fd476;
	fma.rn.f64 	%fd482, %fd481, %fd478, %fd479;
	neg.f64 	%fd483, %fd482;
	fma.rn.f64 	%fd484, %fd477, %fd483, 0d3FF0000000000000;
	fma.rn.f64 	%fd485, %fd484, %fd478, %fd478;
	fma.rn.f64 	%fd486, %fd482, %fd483, %fd476;
	fma.rn.f64 	%fd487, %fd486, %fd485, %fd482;
	{
	.reg .b32 %temp; 
	mov.b64 	{%r147, %temp}, %fd487;
	}
	{
	.reg .b32 %temp; 
	mov.b64 	{%temp, %r148}, %fd487;
	}
	add.s32 	%r149, %r148, 1048576;
	mov.b64 	%fd488, {%r147, %r149};
	setp.lt.s32 	%p58, %r142, 1;
	mov.f64 	%fd489, 0d3FF0000000000000;
	mul.rn.f64 	%fd490, %fd489, %fd475;
	fma.rn.f64 	%fd491, %fd488, 0d0000000000000000, %fd488;
	selp.f64 	%fd492, %fd490, %fd491, %p58;
	setp.lt.s32 	%p59, %r142, 0;
	mov.f64 	%fd493, 0d7FF0000000000000;
	mul.rn.f64 	%fd494, %fd492, %fd493;
	selp.f64 	%fd495, %fd494, %fd492, %p59;
	setp.lt.s32 	%p60, %r14, 0;
	mov.f64 	%fd496, 0dBCA1A62633145C07;
	add.rn.f64 	%fd497, %fd495, %fd496;
	neg.f64 	%fd498, %fd497;
	mov.f64 	%fd499, 0d400921FB54442D18;
	add.rn.f64 	%fd500, %fd499, %fd498;
	selp.f64 	%fd659, %fd500, %fd495, %p60;
$L__BB4_27:
	mul.f64 	%fd29, %fd659, %fd9;
	abs.f64 	%fd30, %fd29;
	setp.neu.f64 	%p62, %fd30, 0d7FF0000000000000;
	@%p62 bra 	$L__BB4_29;
	mov.f64 	%fd515, 0d0000000000000000;
	mul.rn.f64 	%fd661, %fd29, %fd515;
	mov.b32 	%r182, 1;
	bra.uni 	$L__BB4_32;
$L__BB4_29:
	mul.f64 	%fd510, %fd29, 0d3FE45F306DC9C883;
	cvt.rni.s32.f64 	%r181, %fd510;
	cvt.rn.f64.s32 	%fd511, %r181;
	fma.rn.f64 	%fd512, %fd511, 0dBFF921FB54442D18, %fd29;
	fma.rn.f64 	%fd513, %fd511, 0dBC91A62633145C00, %fd512;
	fma.rn.f64 	%fd661, %fd511, 0dB97B839A252049C0, %fd513;
	setp.ltu.f64 	%p63, %fd30, 0d41E0000000000000;
	@%p63 bra 	$L__BB4_31;
	{ // callseq 18, 0
	.param .b64 param0;
	st.param.f64 	[param0], %fd29;
	.param .align 16 .b8 retval0[16];
	call.uni (retval0), 
	__internal_trig_reduction_slowpathd, 
	(
	param0
	);
	ld.param.f64 	%fd661, [retval0];
	ld.param.b32 	%r181, [retval0+8];
	} // callseq 18
$L__BB4_31:
	add.s32 	%r182, %r181, 1;
$L__BB4_32:
	setp.gt.s32 	%p64, %r8, 1071801957;
	shl.b32 	%r152, %r182, 6;
	cvt.u64.u32 	%rd38, %r152;
	and.b64  	%rd39, %rd38, 64;
	mov.u64 	%rd40, __cudart_sin_cos_coeffs;
	add.s64 	%rd41, %rd40, %rd39;
	mul.rn.f64 	%fd516, %fd661, %fd661;
	and.b32  	%r153, %r182, 1;
	setp.eq.b32 	%p65, %r153, 1;
	selp.f64 	%fd517, 0dBDA8FF8320FD8164, 0d3DE5DB65F9785EBA, %p65;
	ld.global.nc.v2.f64 	{%fd518, %fd519}, [%rd41];
	fma.rn.f64 	%fd520, %fd517, %fd516, %fd518;
	fma.rn.f64 	%fd521, %fd520, %fd516, %fd519;
	ld.global.nc.v2.f64 	{%fd522, %fd523}, [%rd41+16];
	fma.rn.f64 	%fd524, %fd521, %fd516, %fd522;
	fma.rn.f64 	%fd525, %fd524, %fd516, %fd523;
	ld.global.nc.v2.f64 	{%fd526, %fd527}, [%rd41+32];
	fma.rn.f64 	%fd528, %fd525, %fd516, %fd526;
	fma.rn.f64 	%fd529, %fd528, %fd516, %fd527;
	fma.rn.f64 	%fd530, %fd529, %fd661, %fd661;
	fma.rn.f64 	%fd531, %fd529, %fd516, 0d3FF0000000000000;
	selp.f64 	%fd532, %fd531, %fd530, %p65;
	and.b32  	%r154, %r182, 2;
	setp.eq.s32 	%p66, %r154, 0;
	mov.f64 	%fd533, 0d0000000000000000;
	sub.f64 	%fd534, %fd533, %fd532;
	selp.f64 	%fd535, %fd532, %fd534, %p66;
	sub.f64 	%fd36, %fd24, %fd535;
	add.s32 	%r155, %r2, -1;
	cvt.rn.f64.u32 	%fd37, %r155;
	@%p64 bra 	$L__BB4_36;
	mul.f64 	%fd576, %fd10, %fd10;
	fma.rn.f64 	%fd577, %fd576, 0d3FB0066BDC1895E9, 0dBFB3823B180754AF;
	fma.rn.f64 	%fd578, %fd577, %fd576, 0d3FB11E52CC2F79AE;
	fma.rn.f64 	%fd579, %fd578, %fd576, 0dBF924EAF3526861B;
	fma.rn.f64 	%fd580, %fd579, %fd576, 0d3F91DF02A31E6CB7;
	fma.rn.f64 	%fd581, %fd580, %fd576, 0d3F847D18B0EEC6CC;
	fma.rn.f64 	%fd582, %fd581, %fd576, 0d3F8D0AF961BA53B0;
	fma.rn.f64 	%fd583, %fd582, %fd576, 0d3F91BF7734CF1C48;
	fma.rn.f64 	%fd584, %fd583, %fd576, 0d3F96E91483144EF7;
	fma.rn.f64 	%fd585, %fd584, %fd576, 0d3F9F1C6E0A4F9F81;
	fma.rn.f64 	%fd586, %fd585, %fd576, 0d3FA6DB6DC27FA92B;
	fma.rn.f64 	%fd587, %fd586, %fd576, 0d3FB333333320F91B;
	fma.rn.f64 	%fd588, %fd587, %fd576, 0d3FC5555555555F4D;
	mul.f64 	%fd589, %fd576, %fd588;
	fma.rn.f64 	%fd38, %fd589, %fd11, %fd11;
	setp.gt.s32 	%p70, %r7, -1;
	@%p70 bra 	$L__BB4_35;
	mov.f64 	%fd594, 0d3C91A62633145C07;
	add.rn.f64 	%fd595, %fd38, %fd594;
	mov.f64 	%fd596, 0d3FF921FB54442D18;
	add.rn.f64 	%fd662, %fd596, %fd595;
	bra.uni 	$L__BB4_37;
$L__BB4_35:
	mov.f64 	%fd590, 0dBC91A62633145C07;
	add.rn.f64 	%fd591, %fd38, %fd590;
	neg.f64 	%fd592, %fd591;
	mov.f64 	%fd593, 0d3FF921FB54442D18;
	add.rn.f64 	%fd662, %fd593, %fd592;
	bra.uni 	$L__BB4_37;
$L__BB4_36:
	mov.f64 	%fd536, 0d3FF0000000000000;
	sub.f64 	%fd537, %fd536, %fd11;
	{
	.reg .b32 %temp; 
	mov.b64 	{%r156, %temp}, %fd537;
	}
	{
	.reg .b32 %temp; 
	mov.b64 	{%temp, %r157}, %fd537;
	}
	add.s32 	%r158, %r157, -1048576;
	mov.b64 	%fd538, {%r156, %r158};
	rsqrt.approx.ftz.f64 	%fd539, %fd538;
	{
	.reg .b32 %temp; 
	mov.b64 	{%r159, %temp}, %fd539;
	}
	{
	.reg .b32 %temp; 
	mov.b64 	{%temp, %r160}, %fd539;
	}
	add.s32 	%r161, %r160, -1048576;
	mov.b64 	%fd540, {%r159, %r161};
	mul.f64 	%fd541, %fd538, %fd539;
	neg.f64 	%fd542, %fd541;
	fma.rn.f64 	%fd543, %fd541, %fd542, %fd538;
	fma.rn.f64 	%fd544, %fd543, %fd540, %fd541;
	neg.f64 	%fd545, %fd544;
	fma.rn.f64 	%fd546, %fd539, %fd545, 0d3FF0000000000000;
	fma.rn.f64 	%fd547, %fd546, %fd540, %fd540;
	fma.rn.f64 	%fd548, %fd544, %fd545, %fd538;
	fma.rn.f64 	%fd549, %fd548, %fd547, %fd544;
	{
	.reg .b32 %temp; 
	mov.b64 	{%r162, %temp}, %fd549;
	}
	{
	.reg .b32 %temp; 
	mov.b64 	{%temp, %r163}, %fd549;
	}
	add.s32 	%r164, %r163, 1048576;
	mov.b64 	%fd550, {%r162, %r164};
	fma.rn.f64 	%fd551, %fd537, 0d3EC715B371155F70, 0dBEBAC2FE66FAAC4B;
	fma.rn.f64 	%fd552, %fd551, %fd537, 0d3ED9A9B88EFCD9B8;
	fma.rn.f64 	%fd553, %fd552, %fd537, 0d3EDD0F40A8A0C4C3;
	fma.rn.f64 	%fd554, %fd553, %fd537, 0d3EF46D4CFA9E0E1F;
	fma.rn.f64 	%fd555, %fd554, %fd537, 0d3F079C168D1E2422;
	fma.rn.f64 	%fd556, %fd555, %fd537, 0d3F1C9A88C3BCA540;
	fma.rn.f64 	%fd557, %fd556, %fd537, 0d3F31C4E64BD476DF;
	fma.rn.f64 	%fd558, %fd557, %fd537, 0d3F46E8BA60009C8F;
	fma.rn.f64 	%fd559, %fd558, %fd537, 0d3F5F1C71C62B05A2;
	fma.rn.f64 	%fd560, %fd559, %fd537, 0d3F76DB6DB6DC9F2C;
	fma.rn.f64 	%fd561, %fd560, %fd537, 0d3F9333333333329C;
	fma.rn.f64 	%fd562, %fd561, %fd537, 0d3FB5555555555555;
	setp.lt.s32 	%p67, %r157, 1;
	mov.f64 	%fd563, 0d0000000000000000;
	mul.rn.f64 	%fd564, %fd11, %fd563;
	mul.f64 	%fd565, %fd537, %fd562;
	fma.rn.f64 	%fd566, %fd565, %fd550, %fd550;
	selp.f64 	%fd567, %fd564, %fd566, %p67;
	setp.lt.s32 	%p68, %r157, 0;
	mov.f64 	%fd568, 0d7FF0000000000000;
	mul.rn.f64 	%fd569, %fd567, %fd568;
	selp.f64 	%fd570, %fd569, %fd567, %p68;
	setp.lt.s32 	%p69, %r7, 0;
	mov.f64 	%fd571, 0dBCA1A62633145C07;
	add.rn.f64 	%fd572, %fd570, %fd571;
	neg.f64 	%fd573, %fd572;
	mov.f64 	%fd574, 0d400921FB54442D18;
	add.rn.f64 	%fd575, %fd574, %fd573;
	selp.f64 	%fd662, %fd575, %fd570, %p69;
$L__BB4_37:
	mul.f64 	%fd43, %fd662, %fd37;
	abs.f64 	%fd44, %fd43;
	setp.neu.f64 	%p71, %fd44, 0d7FF0000000000000;
	@%p71 bra 	$L__BB4_39;
	mov.f64 	%fd602, 0d0000000000000000;
	mul.rn.f64 	%fd664, %fd43, %fd602;
	mov.b32 	%r184, 1;
	bra.uni 	$L__BB4_42;
$L__BB4_39:
	mul.f64 	%fd597, %fd43, 0d3FE45F306DC9C883;
	cvt.rni.s32.f64 	%r183, %fd597;
	cvt.rn.f64.s32 	%fd598, %r183;
	fma.rn.f64 	%fd599, %fd598, 0dBFF921FB54442D18, %fd43;
	fma.rn.f64 	%fd600, %fd598, 0dBC91A62633145C00, %fd599;
	fma.rn.f64 	%fd664, %fd598, 0dB97B839A252049C0, %fd600;
	setp.ltu.f64 	%p72, %fd44, 0d41E0000000000000;
	@%p72 bra 	$L__BB4_41;
	{ // callseq 19, 0
	.param .b64 param0;
	st.param.f64 	[param0], %fd43;
	.param .align 16 .b8 retval0[16];
	call.uni (retval0), 
	__internal_trig_reduction_slowpathd, 
	(
	param0
	);
	ld.param.f64 	%fd664, [retval0];
	ld.param.b32 	%r183, [retval0+8];
	} // callseq 19
$L__BB4_41:
	add.s32 	%r184, %r183, 1;
$L__BB4_42:
	shl.b32 	%r167, %r184, 6;
	cvt.u64.u32 	%rd42, %r167;
	and.b64  	%rd43, %rd42, 64;
	add.s64 	%rd45, %rd40, %rd43;
	mul.rn.f64 	%fd603, %fd664, %fd664;
	and.b32  	%r168, %r184, 1;
	setp.eq.b32 	%p73, %r168, 1;
	selp.f64 	%fd604, 0dBDA8FF8320FD8164, 0d3DE5DB65F9785EBA, %p73;
	ld.global.nc.v2.f64 	{%fd605, %fd606}, [%rd45];
	fma.rn.f64 	%fd607, %fd604, %fd603, %fd605;
	fma.rn.f64 	%fd608, %fd607, %fd603, %fd606;
	ld.global.nc.v2.f64 	{%fd609, %fd610}, [%rd45+16];
	fma.rn.f64 	%fd611, %fd608, %fd603, %fd609;
	fma.rn.f64 	%fd612, %fd611, %fd603, %fd610;
	ld.global.nc.v2.f64 	{%fd613, %fd614}, [%rd45+32];
	fma.rn.f64 	%fd615, %fd612, %fd603, %fd613;
	fma.rn.f64 	%fd616, %fd615, %fd603, %fd614;
	fma.rn.f64 	%fd617, %fd616, %fd664, %fd664;
	fma.rn.f64 	%fd618, %fd616, %fd603, 0d3FF0000000000000;
	selp.f64 	%fd619, %fd618, %fd617, %p73;
	and.b32  	%r169, %r184, 2;
	setp.eq.s32 	%p74, %r169, 0;
	mov.f64 	%fd620, 0d0000000000000000;
	sub.f64 	%fd621, %fd620, %fd619;
	selp.f64 	%fd50, %fd619, %fd621, %p74;
	mul.f64 	%fd51, %fd659, %fd37;
	abs.f64 	%fd52, %fd51;
	setp.neu.f64 	%p75, %fd52, 0d7FF0000000000000;
	@%p75 bra 	$L__BB4_44;
	mov.f64 	%fd627, 0d0000000000000000;
	mul.rn.f64 	%fd666, %fd51, %fd627;
	mov.b32 	%r186, 1;
	bra.uni 	$L__BB4_47;
$L__BB4_44:
	mul.f64 	%fd622, %fd51, 0d3FE45F306DC9C883;
	cvt.rni.s32.f64 	%r185, %fd622;
	cvt.rn.f64.s32 	%fd623, %r185;
	fma.rn.f64 	%fd624, %fd623, 0dBFF921FB54442D18, %fd51;
	fma.rn.f64 	%fd625, %fd623, 0dBC91A62633145C00, %fd624;
	fma.rn.f64 	%fd666, %fd623, 0dB97B839A252049C0, %fd625;
	setp.ltu.f64 	%p76, %fd52, 0d41E0000000000000;
	@%p76 bra 	$L__BB4_46;
	{ // callseq 20, 0
	.param .b64 param0;
	st.param.f64 	[param0], %fd51;
	.param .align 16 .b8 retval0[16];
	call.uni (retval0), 
	__internal_trig_reduction_slowpathd, 
	(
	param0
	);
	ld.param.f64 	%fd666, [retval0];
	ld.param.b32 	%r185, [retval0+8];
	} // callseq 20
$L__BB4_46:
	add.s32 	%r186, %r185, 1;
$L__BB4_47:
	shl.b32 	%r172, %r2, 2;
	shl.b32 	%r173, %r186, 6;
	cvt.u64.u32 	%rd46, %r173;
	and.b64  	%rd47, %rd46, 64;
	add.s64 	%rd49, %rd40, %rd47;
	mul.rn.f64 	%fd628, %fd666, %fd666;
	and.b32  	%r174, %r186, 1;
	setp.eq.b32 	%p77, %r174, 1;
	selp.f64 	%fd629, 0dBDA8FF8320FD8164, 0d3DE5DB65F9785EBA, %p77;
	ld.global.nc.v2.f64 	{%fd630, %fd631}, [%rd49];
	fma.rn.f64 	%fd632, %fd629, %fd628, %fd630;
	fma.rn.f64 	%fd633, %fd632, %fd628, %fd631;
	ld.global.nc.v2.f64 	{%fd634, %fd635}, [%rd49+16];
	fma.rn.f64 	%fd636, %fd633, %fd628, %fd634;
	fma.rn.f64 	%fd637, %fd636, %fd628, %fd635;
	ld.global.nc.v2.f64 	{%fd638, %fd639}, [%rd49+32];
	fma.rn.f64 	%fd640, %fd637, %fd628, %fd638;
	fma.rn.f64 	%fd641, %fd640, %fd628, %fd639;
	fma.rn.f64 	%fd642, %fd641, %fd666, %fd666;
	fma.rn.f64 	%fd643, %fd641, %fd628, 0d3FF0000000000000;
	selp.f64 	%fd644, %fd643, %fd642, %p77;
	and.b32  	%r175, %r186, 2;
	setp.eq.s32 	%p78, %r175, 0;
	mov.f64 	%fd645, 0d0000000000000000;
	sub.f64 	%fd646, %fd645, %fd644;
	selp.f64 	%fd647, %fd644, %fd646, %p78;
	sub.f64 	%fd648, %fd50, %fd647;
	add.s32 	%r176, %r172, -4;
	cvt.rn.f64.u32 	%fd649, %r176;
	div.rn.f64 	%fd650, %fd648, %fd649;
	add.s32 	%r177, %r172, 4;
	cvt.rn.f64.u32 	%fd651, %r177;
	div.rn.f64 	%fd652, %fd36, %fd651;
	sub.f64 	%fd653, %fd652, %fd650;
	mad.lo.s32 	%r178, %r2, %r3, %r1;
	mul.wide.u32 	%rd50, %r178, 8;
	add.s64 	%rd51, %rd1, %rd50;
	st.global.f64 	[%rd51], %fd653;
	bra.uni 	$L__BB4_84;
$L__BB4_48:
	add.s32 	%r71, %r2, 1;
	cvt.rn.f64.u32 	%fd58, %r71;
	mul.wide.u32 	%rd12, %r1, 8;
	add.s64 	%rd13, %rd2, %rd12;
	ld.global.f64 	%fd59, [%rd13];
	{
	.reg .b32 %temp; 
	mov.b64 	{%temp, %r30}, %fd59;
	}
	abs.f64 	%fd60, %fd59;
	{
	.reg .b32 %temp; 
	mov.b64 	{%temp, %r31}, %fd60;
	}
	setp.gt.s32 	%p17, %r31, 1071801957;
	@%p17 bra 	$L__BB4_52;
	mul.f64 	%fd160, %fd59, %fd59;
	fma.rn.f64 	%fd161, %fd160, 0d3FB0066BDC1895E9, 0dBFB3823B180754AF;
	fma.rn.f64 	%fd162, %fd161, %fd160, 0d3FB11E52CC2F79AE;
	fma.rn.f64 	%fd163, %fd162, %fd160, 0dBF924EAF3526861B;
	fma.rn.f64 	%fd164, %fd163, %fd160, 0d3F91DF02A31E6CB7;
	fma.rn.f64 	%fd165, %fd164, %fd160, 0d3F847D18B0EEC6CC;
	fma.rn.f64 	%fd166, %fd165, %fd160, 0d3F8D0AF961BA53B0;
	fma.rn.f64 	%fd167, %fd166, %fd160, 0d3F91BF7734CF1C48;
	fma.rn.f64 	%fd168, %fd167, %fd160, 0d3F96E91483144EF7;
	fma.rn.f64 	%fd169, %fd168, %fd160, 0d3F9F1C6E0A4F9F81;
	fma.rn.f64 	%fd170, %fd169, %fd160, 0d3FA6DB6DC27FA92B;
	fma.rn.f64 	%fd171, %fd170, %fd160, 0d3FB333333320F91B;
	fma.rn.f64 	%fd172, %fd171, %fd160, 0d3FC5555555555F4D;
	mul.f64 	%fd173, %fd160, %fd172;
	fma.rn.f64 	%fd61, %fd173, %fd60, %fd60;
	setp.gt.s32 	%p21, %r30, -1;
	@%p21 bra 	$L__BB4_51;
	mov.f64 	%fd178, 0d3C91A62633145C07;
	add.rn.f64 	%fd179, %fd61, %fd178;
	mov.f64 	%fd180, 0d3FF921FB54442D18;
	add.rn.f64 	%fd667, %fd180, %fd179;
	bra.uni 	$L__BB4_53;
$L__BB4_51:
	mov.f64 	%fd174, 0dBC91A62633145C07;
	add.rn.f64 	%fd175, %fd61, %fd174;
	neg.f64 	%fd176, %fd175;
	mov.f64 	%fd177, 0d3FF921FB54442D18;
	add.rn.f64 	%fd667, %fd177, %fd176;
	bra.uni 	$L__BB4_53;
$L__BB4_52:
	mov.f64 	%fd120, 0d3FF0000000000000;
	sub.f64 	%fd121, %fd120, %fd60;
	{
	.reg .b32 %temp; 
	mov.b64 	{%r72, %temp}, %fd121;
	}
	{
	.reg .b32 %temp; 
	mov.b64 	{%temp, %r73}, %fd121;
	}
	add.s32 	%r74, %r73, -1048576;
	mov.b64 	%fd122, {%r72, %r74};
	rsqrt.approx.ftz.f64 	%fd123, %fd122;
	{
	.reg .b32 %temp; 
	mov.b64 	{%r75, %temp}, %fd123;
	}
	{
	.reg .b32 %temp; 
	mov.b64 	{%temp, %r76}, %fd123;
	}
	add.s32 	%r77, %r76, -1048576;
	mov.b64 	%fd124, {%r75, %r77};
	mul.f64 	%fd125, %fd122, %fd123;
	neg.f64 	%fd126, %fd125;
	fma.rn.f64 	%fd127, %fd125, %fd126, %fd122;
	fma.rn.f64 	%fd128, %fd127, %fd124, %fd125;
	neg.f64 	%fd129, %fd128;
	fma.rn.f64 	%fd130, %fd123, %fd129, 0d3FF0000000000000;
	fma.rn.f64 	%fd131, %fd130, %fd124, %fd124;
	fma.rn.f64 	%fd132, %fd128, %fd129, %fd122;
	fma.rn.f64 	%fd133, %fd132, %fd131, %fd128;
	{
	.reg .b32 %temp; 
	mov.b64 	{%r78, %temp}, %fd133;
	}
	{
	.reg .b32 %temp; 
	mov.b64 	{%temp, %r79}, %fd133;
	}
	add.s32 	%r80, %r79, 1048576;
	mov.b64 	%fd134, {%r78, %r80};
	fma.rn.f64 	%fd135, %fd121, 0d3EC715B371155F70, 0dBEBAC2FE66FAAC4B;
	fma.rn.f64 	%fd136, %fd135, %fd121, 0d3ED9A9B88EFCD9B8;
	fma.rn.f64 	%fd137, %fd136, %fd121, 0d3EDD0F40A8A0C4C3;
	fma.rn.f64 	%fd138, %fd137, %fd121, 0d3EF46D4CFA9E0E1F;
	fma.rn.f64 	%fd139, %fd138, %fd121, 0d3F079C168D1E2422;
	fma.rn.f64 	%fd140, %fd139, %fd121, 0d3F1C9A88C3BCA540;
	fma.rn.f64 	%fd141, %fd140, %fd121, 0d3F31C4E64BD476DF;
	fma.rn.f64 	%fd142, %fd141, %fd121, 0d3F46E8BA60009C8F;
	fma.rn.f64 	%fd143, %fd142, %fd121, 0d3F5F1C71C62B05A2;
	fma.rn.f64 	%fd144, %fd143, %fd121, 0d3F76DB6DB6DC9F2C;
	fma.rn.f64 	%fd145, %fd144, %fd121, 0d3F9333333333329C;
	fma.rn.f64 	%fd146, %fd145, %fd121, 0d3FB5555555555555;
	setp.lt.s32 	%p18, %r73, 1;
	mov.f64 	%fd147, 0d0000000000000000;
	mul.rn.f64 	%fd148, %fd60, %fd147;
	mul.f64 	%fd149, %fd121, %fd146;
	fma.rn.f64 	%fd150, %fd149, %fd134, %fd134;
	selp.f64 	%fd151, %fd148, %fd150, %p18;
	setp.lt.s32 	%p19, %r73, 0;
	mov.f64 	%fd152, 0d7FF0000000000000;
	mul.rn.f64 	%fd153, %fd151, %fd152;
	selp.f64 	%fd154, %fd153, %fd151, %p19;
	setp.lt.s32 	%p20, %r30, 0;
	mov.f64 	%fd155, 0dBCA1A62633145C07;
	add.rn.f64 	%fd156, %fd154, %fd155;
	neg.f64 	%fd157, %fd156;
	mov.f64 	%fd158, 0d400921FB54442D18;
	add.rn.f64 	%fd159, %fd158, %fd157;
	selp.f64 	%fd667, %fd159, %fd154, %p20;
$L__BB4_53:
	mul.f64 	%fd66, %fd667, %fd58;
	abs.f64 	%fd67, %fd66;
	setp.neu.f64 	%p22, %fd67, 0d7FF0000000000000;
	@%p22 bra 	$L__BB4_55;
	mov.f64 	%fd186, 0d0000000000000000;
	mul.rn.f64 	%fd669, %fd66, %fd186;
	mov.b32 	%r188, 1;
	bra.uni 	$L__BB4_58;
$L__BB4_55:
	mul.f64 	%fd181, %fd66, 0d3FE45F306DC9C883;
	cvt.rni.s32.f64 	%r187, %fd181;
	cvt.rn.f64.s32 	%fd182, %r187;
	fma.rn.f64 	%fd183, %fd182, 0dBFF921FB54442D18, %fd66;
	fma.rn.f64 	%fd184, %fd182, 0dBC91A62633145C00, %fd183;
	fma.rn.f64 	%fd669, %fd182, 0dB97B839A252049C0, %fd184;
	setp.ltu.f64 	%p23, %fd67, 0d41E0000000000000;
	@%p23 bra 	$L__BB4_57;
	{ // callseq 13, 0
	.param .b64 param0;
	st.param.f64 	[param0], %fd66;
	.param .align 16 .b8 retval0[16];
	call.uni (retval0), 
	__internal_trig_reduction_slowpathd, 
	(
	param0
	);
	ld.param.f64 	%fd669, [retval0];
	ld.param.b32 	%r187, [retval0+8];
	} // callseq 13
$L__BB4_57:
	add.s32 	%r188, %r187, 1;
$L__BB4_58:
	shl.b32 	%r83, %r188, 6;
	cvt.u64.u32 	%rd14, %r83;
	and.b64  	%rd15, %rd14, 64;
	mov.u64 	%rd16, __cudart_sin_cos_coeffs;
	add.s64 	%rd17, %rd16, %rd15;
	mul.rn.f64 	%fd187, %fd669, %fd669;
	and.b32  	%r84, %r188, 1;
	setp.eq.b32 	%p24, %r84, 1;
	selp.f64 	%fd188, 0dBDA8FF8320FD8164, 0d3DE5DB65F9785EBA, %p24;
	ld.global.nc.v2.f64 	{%fd189, %fd190}, [%rd17];
	fma.rn.f64 	%fd191, %fd188, %fd187, %fd189;
	fma.rn.f64 	%fd192, %fd191, %fd187, %fd190;
	ld.global.nc.v2.f64 	{%fd193, %fd194}, [%rd17+16];
	fma.rn.f64 	%fd195, %fd192, %fd187, %fd193;
	fma.rn.f64 	%fd196, %fd195, %fd187, %fd194;
	ld.global.nc.v2.f64 	{%fd197, %fd198}, [%rd17+32];
	fma.rn.f64 	%fd199, %fd196, %fd187, %fd197;
	fma.rn.f64 	%fd200, %fd199, %fd187, %fd198;
	fma.rn.f64 	%fd201, %fd200, %fd669, %fd669;
	fma.rn.f64 	%fd202, %fd200, %fd187, 0d3FF0000000000000;
	selp.f64 	%fd203, %fd202, %fd201, %p24;
	and.b32  	%r85, %r188, 2;
	setp.eq.s32 	%p25, %r85, 0;
	mov.f64 	%fd204, 0d0000000000000000;
	sub.f64 	%fd205, %fd204, %fd203;
	selp.f64 	%fd73, %fd203, %fd205, %p25;
	mov.f64 	%fd206, 0dBFF0000000000000;
	{
	.reg .b32 %temp; 
	mov.b64 	{%temp, %r37}, %fd206;
	}
	mov.f64 	%fd207, 0d3FF0000000000000;
	{
	.reg .b32 %temp; 
	mov.b64 	{%temp, %r86}, %fd207;
	}
	setp.gt.s32 	%p26, %r86, 1071801957;
	@%p26 bra 	$L__BB4_62;
	setp.gt.s32 	%p30, %r37, -1;
	@%p30 bra 	$L__BB4_61;
	mov.f64 	%fd239, 0d3C91A62633145C07;
	mov.f64 	%fd240, 0d3FF6EF46DDDAC26E;
	add.rn.f64 	%fd241, %fd240, %fd239;
	mov.f64 	%fd242, 0d3FF921FB54442D18;
	add.rn.f64 	%fd670, %fd242, %fd241;
	bra.uni 	$L__BB4_63;
$L__BB4_61:
	mov.f64 	%fd234, 0dBC91A62633145C07;
	mov.f64 	%fd235, 0d3FF6EF46DDDAC26E;
	add.rn.f64 	%fd236, %fd235, %fd234;
	neg.f64 	%fd237, %fd236;
	mov.f64 	%fd238, 0d3FF921FB54442D18;
	add.rn.f64 	%fd670, %fd238, %fd237;
	bra.uni 	$L__BB4_63;
$L__BB4_62:
	mov.f64 	%fd208, 0d0000000000000000;
	{
	.reg .b32 %temp; 
	mov.b64 	{%r87, %temp}, %fd208;
	}
	{
	.reg .b32 %temp; 
	mov.b64 	{%temp, %r88}, %fd208;
	}
	add.s32 	%r89, %r88, -1048576;
	mov.b64 	%fd209, {%r87, %r89};
	rsqrt.approx.ftz.f64 	%fd210, %fd209;
	{
	.reg .b32 %temp; 
	mov.b64 	{%r90, %temp}, %fd210;
	}
	{
	.reg .b32 %temp; 
	mov.b64 	{%temp, %r91}, %fd210;
	}
	add.s32 	%r92, %r91, -1048576;
	mov.b64 	%fd211, {%r90, %r92};
	mul.f64 	%fd212, %fd209, %fd210;
	neg.f64 	%fd213, %fd212;
	fma.rn.f64 	%fd214, %fd212, %fd213, %fd209;
	fma.rn.f64 	%fd215, %fd214, %fd211, %fd212;
	neg.f64 	%fd216, %fd215;
	fma.rn.f64 	%fd217, %fd210, %fd216, 0d3FF0000000000000;
	fma.rn.f64 	%fd218, %fd217, %fd211, %fd211;
	fma.rn.f64 	%fd219, %fd215, %fd216, %fd209;
	fma.rn.f64 	%fd220, %fd219, %fd218, %fd215;
	{
	.reg .b32 %temp; 
	mov.b64 	{%r93, %temp}, %fd220;
	}
	{
	.reg .b32 %temp; 
	mov.b64 	{%temp, %r94}, %fd220;
	}
	add.s32 	%r95, %r94, 1048576;
	mov.b64 	%fd221, {%r93, %r95};
	setp.lt.s32 	%p27, %r88, 1;
	mov.f64 	%fd222, 0d3FF0000000000000;
	mul.rn.f64 	%fd223, %fd222, %fd208;
	fma.rn.f64 	%fd224, %fd221, 0d0000000000000000, %fd221;
	selp.f64 	%fd225, %fd223, %fd224, %p27;
	setp.lt.s32 	%p28, %r88, 0;
	mov.f64 	%fd226, 0d7FF0000000000000;
	mul.rn.f64 	%fd227, %fd225, %fd226;
	selp.f64 	%fd228, %fd227, %fd225, %p28;
	setp.lt.s32 	%p29, %r37, 0;
	mov.f64 	%fd229, 0dBCA1A62633145C07;
	add.rn.f64 	%fd230, %fd228, %fd229;
	neg.f64 	%fd231, %fd230;
	mov.f64 	%fd232, 0d400921FB54442D18;
	add.rn.f64 	%fd233, %fd232, %fd231;
	selp.f64 	%fd670, %fd233, %fd228, %p29;
$L__BB4_63:
	mul.f64 	%fd78, %fd670, %fd58;
	abs.f64 	%fd79, %fd78;
	setp.neu.f64 	%p31, %fd79, 0d7FF0000000000000;
	@%p31 bra 	$L__BB4_65;
	mov.f64 	%fd248, 0d0000000000000000;
	mul.rn.f64 	%fd672, %fd78, %fd248;
	mov.b32 	%r190, 1;
	bra.uni 	$L__BB4_68;
$L__BB4_65:
	mul.f64 	%fd243, %fd78, 0d3FE45F306DC9C883;
	cvt.rni.s32.f64 	%r189, %fd243;
	cvt.rn.f64.s32 	%fd244, %r189;
	fma.rn.f64 	%fd245, %fd244, 0dBFF921FB54442D18, %fd78;
	fma.rn.f64 	%fd246, %fd244, 0dBC91A62633145C00, %fd245;
	fma.rn.f64 	%fd672, %fd244, 0dB97B839A252049C0, %fd246;
	setp.ltu.f64 	%p32, %fd79, 0d41E0000000000000;
	@%p32 bra 	$L__BB4_67;
	{ // callseq 14, 0
	.param .b64 param0;
	st.param.f64 	[param0], %fd78;
	.param .align 16 .b8 retval0[16];
	call.uni (retval0), 
	__internal_trig_reduction_slowpathd, 
	(
	param0
	);
	ld.param.f64 	%fd672, [retval0];
	ld.param.b32 	%r189, [retval0+8];
	} // callseq 14
$L__BB4_67:
	add.s32 	%r190, %r189, 1;
$L__BB4_68:
	setp.gt.s32 	%p33, %r31, 1071801957;
	shl.b32 	%r98, %r190, 6;
	cvt.u64.u32 	%rd18, %r98;
	and.b64  	%rd19, %rd18, 64;
	mov.u64 	%rd20, __cudart_sin_cos_coeffs;
	add.s64 	%rd21, %rd20, %rd19;
	mul.rn.f64 	%fd249, %fd672, %fd672;
	and.b32  	%r99, %r190, 1;
	setp.eq.b32 	%p34, %r99, 1;
	selp.f64 	%fd250, 0dBDA8FF8320FD8164, 0d3DE5DB65F9785EBA, %p34;
	ld.global.nc.v2.f64 	{%fd251, %fd252}, [%rd21];
	fma.rn.f64 	%fd253, %fd250, %fd249, %fd251;
	fma.rn.f64 	%fd254, %fd253, %fd249, %fd252;
	ld.global.nc.v2.f64 	{%fd255, %fd256}, [%rd21+16];
	fma.rn.f64 	%fd257, %fd254, %fd249, %fd255;
	fma.rn.f64 	%fd258, %fd257, %fd249, %fd256;
	ld.global.nc.v2.f64 	{%fd259, %fd260}, [%rd21+32];
	fma.rn.f64 	%fd261, %fd258, %fd249, %fd259;
	fma.rn.f64 	%fd262, %fd261, %fd249, %fd260;
	fma.rn.f64 	%fd263, %fd262, %fd672, %fd672;
	fma.rn.f64 	%fd264, %fd262, %fd249, 0d3FF0000000000000;
	selp.f64 	%fd265, %fd264, %fd263, %p34;
	and.b32  	%r100, %r190, 2;
	setp.eq.s32 	%p35, %r100, 0;
	mov.f64 	%fd266, 0d0000000000000000;
	sub.f64 	%fd267, %fd266, %fd265;
	selp.f64 	%fd268, %fd265, %fd267, %p35;
	sub.f64 	%fd85, %fd73, %fd268;
	add.s32 	%r101, %r2, -1;
	cvt.rn.f64.u32 	%fd86, %r101;
	@%p33 bra 	$L__BB4_72;
	mul.f64 	%fd309, %fd59, %fd59;
	fma.rn.f64 	%fd310, %fd309, 0d3FB0066BDC1895E9, 0dBFB3823B180754AF;
	fma.rn.f64 	%fd311, %fd310, %fd309, 0d3FB11E52CC2F79AE;
	fma.rn.f64 	%fd312, %fd311, %fd309, 0dBF924EAF3526861B;
	fma.rn.f64 	%fd313, %fd312, %fd309, 0d3F91DF02A31E6CB7;
	fma.rn.f64 	%fd314, %fd313, %fd309, 0d3F847D18B0EEC6CC;
	fma.rn.f64 	%fd315, %fd314, %fd309, 0d3F8D0AF961BA53B0;
	fma.rn.f64 	%fd316, %fd315, %fd309, 0d3F91BF7734CF1C48;
	fma.rn.f64 	%fd317, %fd316, %fd309, 0d3F96E91483144EF7;
	fma.rn.f64 	%fd318, %fd317, %fd309, 0d3F9F1C6E0A4F9F81;
	fma.rn.f64 	%fd319, %fd318, %fd309, 0d3FA6DB6DC27FA92B;
	fma.rn.f64 	%fd320, %fd319, %fd309, 0d3FB333333320F91B;
	fma.rn.f64 	%fd321, %fd320, %fd309, 0d3FC5555555555F4D;
	mul.f64 	%fd322, %fd309, %fd321;
	fma.rn.f64 	%fd87, %fd322, %fd60, %fd60;
	setp.gt.s32 	%p39, %r30, -1;
	@%p39 bra 	$L__BB4_71;
	mov.f64 	%fd327, 0d3C91A62633145C07;
	add.rn.f64 	%fd328, %fd87, %fd327;
	mov.f64 	%fd329, 0d3FF921FB54442D18;
	add.rn.f64 	%fd673, %fd329, %fd328;
	bra.uni 	$L__BB4_73;
$L__BB4_71:
	mov.f64 	%fd323, 0dBC91A62633145C07;
	add.rn.f64 	%fd324, %fd87, %fd323;
	neg.f64 	%fd325, %fd324;
	mov.f64 	%fd326, 0d3FF921FB54442D18;
	add.rn.f64 	%fd673, %fd326, %fd325;
	bra.uni 	$L__BB4_73;
$L__BB4_72:
	mov.f64 	%fd269, 0d3FF0000000000000;
	sub.f64 	%fd270, %fd269, %fd60;
	{
	.reg .b32 %temp; 
	mov.b64 	{%r102, %temp}, %fd270;
	}
	{
	.reg .b32 %temp; 
	mov.b64 	{%temp, %r103}, %fd270;
	}
	add.s32 	%r104, %r103, -1048576;
	mov.b64 	%fd271, {%r102, %r104};
	rsqrt.approx.ftz.f64 	%fd272, %fd271;
	{
	.reg .b32 %temp; 
	mov.b64 	{%r105, %temp}, %fd272;
	}
	{
	.reg .b32 %temp; 
	mov.b64 	{%temp, %r106}, %fd272;
	}
	add.s32 	%r107, %r106, -1048576;
	mov.b64 	%fd273, {%r105, %r107};
	mul.f64 	%fd274, %fd271, %fd272;
	neg.f64 	%fd275, %fd274;
	fma.rn.f64 	%fd276, %fd274, %fd275, %fd271;
	fma.rn.f64 	%fd277, %fd276, %fd273, %fd274;
	neg.f64 	%fd278, %fd277;
	fma.rn.f64 	%fd279, %fd272, %fd278, 0d3FF0000000000000;
	fma.rn.f64 	%fd280, %fd279, %fd273, %fd273;
	fma.rn.f64 	%fd281, %fd277, %fd278, %fd271;
	fma.rn.f64 	%fd282, %fd281, %fd280, %fd277;
	{
	.reg .b32 %temp; 
	mov.b64 	{%r108, %temp}, %fd282;
	}
	{
	.reg .b32 %temp; 
	mov.b64 	{%temp, %r109}, %fd282;
	}
	add.s32 	%r110, %r109, 1048576;
	mov.b64 	%fd283, {%r108, %r110};
	fma.rn.f64 	%fd284, %fd270, 0d3EC715B371155F70, 0dBEBAC2FE66FAAC4B;
	fma.rn.f64 	%fd285, %fd284, %fd270, 0d3ED9A9B88EFCD9B8;
	fma.rn.f64 	%fd286, %fd285, %fd270, 0d3EDD0F40A8A0C4C3;
	fma.rn.f64 	%fd287, %fd286, %fd270, 0d3EF46D4CFA9E0E1F;
	fma.rn.f64 	%fd288, %fd287, %fd270, 0d3F079C168D1E2422;
	fma.rn.f64 	%fd289, %fd288, %fd270, 0d3F1C9A88C3BCA540;
	fma.rn.f64 	%fd290, %fd289, %fd270, 0d3F31C4E64BD476DF;
	fma.rn.f64 	%fd291, %fd290, %fd270, 0d3F46E8BA60009C8F;
	fma.rn.f64 	%fd292, %fd291, %fd270, 0d3F5F1C71C62B05A2;
	fma.rn.f64 	%fd293, %fd292, %fd270, 0d3F76DB6DB6DC9F2C;
	fma.rn.f64 	%fd294, %fd293, %fd270, 0d3F9333333333329C;
	fma.rn.f64 	%fd295, %fd294, %fd270, 0d3FB5555555555555;
	setp.lt.s32 	%p36, %r103, 1;
	mov.f64 	%fd296, 0d0000000000000000;
	mul.rn.f64 	%fd297, %fd60, %fd296;
	mul.f64 	%fd298, %fd270, %fd295;
	fma.rn.f64 	%fd299, %fd298, %fd283, %fd283;
	selp.f64 	%fd300, %fd297, %fd299, %p36;
	setp.lt.s32 	%p37, %r103, 0;
	mov.f64 	%fd301, 0d7FF0000000000000;
	mul.rn.f64 	%fd302, %fd300, %fd301;
	selp.f64 	%fd303, %fd302, %fd300, %p37;
	setp.lt.s32 	%p38, %r30, 0;
	mov.f64 	%fd304, 0dBCA1A62633145C07;
	add.rn.f64 	%fd305, %fd303, %fd304;
	neg.f64 	%fd306, %fd305;
	mov.f64 	%fd307, 0d400921FB54442D18;
	add.rn.f64 	%fd308, %fd307, %fd306;
	selp.f64 	%fd673, %fd308, %fd303, %p38;
$L__BB4_73:
	mul.f64 	%fd92, %fd673, %fd86;
	abs.f64 	%fd93, %fd92;
	setp.neu.f64 	%p40, %fd93, 0d7FF0000000000000;
	@%p40 bra 	$L__BB4_75;
	mov.f64 	%fd335, 0d0000000000000000;
	mul.rn.f64 	%fd675, %fd92, %fd335;
	mov.b32 	%r192, 1;
	bra.uni 	$L__BB4_78;
$L__BB4_75:
	mul.f64 	%fd330, %fd92, 0d3FE45F306DC9C883;
	cvt.rni.s32.f64 	%r191, %fd330;
	cvt.rn.f64.s32 	%fd331, %r191;
	fma.rn.f64 	%fd332, %fd331, 0dBFF921FB54442D18, %fd92;
	fma.rn.f64 	%fd333, %fd331, 0dBC91A62633145C00, %fd332;
	fma.rn.f64 	%fd675, %fd331, 0dB97B839A252049C0, %fd333;
	setp.ltu.f64 	%p41, %fd93, 0d41E0000000000000;
	@%p41 bra 	$L__BB4_77;
	{ // callseq 15, 0
	.param .b64 param0;
	st.param.f64 	[param0], %fd92;
	.param .align 16 .b8 retval0[16];
	call.uni (retval0), 
	__internal_trig_reduction_slowpathd, 
	(
	param0
	);
	ld.param.f64 	%fd675, [retval0];
	ld.param.b32 	%r191, [retval0+8];
	} // callseq 15
$L__BB4_77:
	add.s32 	%r192, %r191, 1;
$L__BB4_78:
	shl.b32 	%r113, %r192, 6;
	cvt.u64.u32 	%rd22, %r113;
	and.b64  	%rd23, %rd22, 64;
	add.s64 	%rd25, %rd20, %rd23;
	mul.rn.f64 	%fd336, %fd675, %fd675;
	and.b32  	%r114, %r192, 1;
	setp.eq.b32 	%p42, %r114, 1;
	selp.f64 	%fd337, 0dBDA8FF8320FD8164, 0d3DE5DB65F9785EBA, %p42;
	ld.global.nc.v2.f64 	{%fd338, %fd339}, [%rd25];
	fma.rn.f64 	%fd340, %fd337, %fd336, %fd338;
	fma.rn.f64 	%fd341, %fd340, %fd336, %fd339;
	ld.global.nc.v2.f64 	{%fd342, %fd343}, [%rd25+16];
	fma.rn.f64 	%fd344, %fd341, %fd336, %fd342;
	fma.rn.f64 	%fd345, %fd344, %fd336, %fd343;
	ld.global.nc.v2.f64 	{%fd346, %fd347}, [%rd25+32];
	fma.rn.f64 	%fd348, %fd345, %fd336, %fd346;
	fma.rn.f64 	%fd349, %fd348, %fd336, %fd347;
	fma.rn.f64 	%fd350, %fd349, %fd675, %fd675;
	fma.rn.f64 	%fd351, %fd349, %fd336, 0d3FF0000000000000;
	selp.f64 	%fd352, %fd351, %fd350, %p42;
	and.b32  	%r115, %r192, 2;
	setp.eq.s32 	%p43, %r115, 0;
	mov.f64 	%fd353, 0d0000000000000000;
	sub.f64 	%fd354, %fd353, %fd352;
	selp.f64 	%fd99, %fd352, %fd354, %p43;
	mul.f64 	%fd100, %fd670, %fd86;
	abs.f64 	%fd101, %fd100;
	setp.neu.f64 	%p44, %fd101, 0d7FF0000000000000;
	@%p44 bra 	$L__BB4_80;
	mov.f64 	%fd360, 0d0000000000000000;
	mul.rn.f64 	%fd677, %fd100, %fd360;
	mov.b32 	%r194, 1;
	bra.uni 	$L__BB4_83;
$L__BB4_80:
	mul.f64 	%fd355, %fd100, 0d3FE45F306DC9C883;
	cvt.rni.s32.f64 	%r193, %fd355;
	cvt.rn.f64.s32 	%fd356, %r193;
	fma.rn.f64 	%fd357, %fd356, 0dBFF921FB54442D18, %fd100;
	fma.rn.f64 	%fd358, %fd356, 0dBC91A62633145C00, %fd357;
	fma.rn.f64 	%fd677, %fd356, 0dB97B839A252049C0, %fd358;
	setp.ltu.f64 	%p45, %fd101, 0d41E0000000000000;
	@%p45 bra 	$L__BB4_82;
	{ // callseq 16, 0
	.param .b64 param0;
	st.param.f64 	[param0], %fd100;
	.param .align 16 .b8 retval0[16];
	call.uni (retval0), 
	__internal_trig_reduction_slowpathd, 
	(
	param0
	);
	ld.param.f64 	%fd677, [retval0];
	ld.param.b32 	%r193, [retval0+8];
	} // callseq 16
$L__BB4_82:
	add.s32 	%r194, %r193, 1;
$L__BB4_83:
	shl.b32 	%r118, %r2, 1;
	shl.b32 	%r119, %r194, 6;
	cvt.u64.u32 	%rd26, %r119;
	and.b64  	%rd27, %rd26, 64;
	add.s64 	%rd29, %rd20, %rd27;
	mul.rn.f64 	%fd361, %fd677, %fd677;
	and.b32  	%r120, %r194, 1;
	setp.eq.b32 	%p46, %r120, 1;
	selp.f64 	%fd362, 0dBDA8FF8320FD8164, 0d3DE5DB65F9785EBA, %p46;
	ld.global.nc.v2.f64 	{%fd363, %fd364}, [%rd29];
	fma.rn.f64 	%fd365, %fd362, %fd361, %fd363;
	fma.rn.f64 	%fd366, %fd365, %fd361, %fd364;
	ld.global.nc.v2.f64 	{%fd367, %fd368}, [%rd29+16];
	fma.rn.f64 	%fd369, %fd366, %fd361, %fd367;
	fma.rn.f64 	%fd370, %fd369, %fd361, %fd368;
	ld.global.nc.v2.f64 	{%fd371, %fd372}, [%rd29+32];
	fma.rn.f64 	%fd373, %fd370, %fd361, %fd371;
	fma.rn.f64 	%fd374, %fd373, %fd361, %fd372;
	fma.rn.f64 	%fd375, %fd374, %fd677, %fd677;
	fma.rn.f64 	%fd376, %fd374, %fd361, 0d3FF0000000000000;
	selp.f64 	%fd377, %fd376, %fd375, %p46;
	and.b32  	%r121, %r194, 2;
	setp.eq.s32 	%p47, %r121, 0;
	mov.f64 	%fd378, 0d0000000000000000;
	sub.f64 	%fd379, %fd378, %fd377;
	selp.f64 	%fd380, %fd377, %fd379, %p47;
	sub.f64 	%fd381, %fd99, %fd380;
	add.s32 	%r122, %r118, -2;
	cvt.rn.f64.u32 	%fd382, %r122;
	div.rn.f64 	%fd383, %fd381, %fd382;
	add.s32 	%r123, %r118, 2;
	cvt.rn.f64.u32 	%fd384, %r123;
	div.rn.f64 	%fd385, %fd85, %fd384;
	sub.f64 	%fd386, %fd385, %fd383;
	mad.lo.s32 	%r124, %r2, %r3, %r1;
	mul.wide.u32 	%rd30, %r124, 8;
	add.s64 	%rd31, %rd1, %rd30;
	st.global.f64 	[%rd31], %fd386;
$L__BB4_84:
	ret;

}
	// .globl	_Z19dCreatebasfunfqexv0PdS_i
.visible .entry _Z19dCreatebasfunfqexv0PdS_i(
	.param .u64 .ptr .align 1 _Z19dCreatebasfunfqexv0PdS_i_param_0,
	.param .u64 .ptr .align 1 _Z19dCreatebasfunfqexv0PdS_i_param_1,
	.param .u32 _Z19dCreatebasfunfqexv0PdS_i_param_2
)
{
	.reg .pred 	%p<79>;
	.reg .b32 	%r<200>;
	.reg .b64 	%rd<53>;
	.reg .b64 	%fd<678>;

	ld.param.u64 	%rd3, [_Z19dCreatebasfunfqexv0PdS_i_param_0];
	ld.param.u64 	%rd4, [_Z19dCreatebasfunfqexv0PdS_i_param_1];
	ld.param.u32 	%r53, [_Z19dCreatebasfunfqexv0PdS_i_param_2];
	cvta.to.global.u64 	%rd1, %rd3;
	cvta.to.global.u64 	%rd2, %rd4;
	mov.u32 	%r54, %tid.x;
	mov.u32 	%r55, %ctaid.x;
	mov.u32 	%r56, %tid.y;
	mov.u32 	%r57, %ctaid.y;
	mov.u32 	%r58, %ntid.y;
	mov.u32 	%r59, %ntid.x;
	mov.u32 	%r60, %nctaid.y;
	mad.lo.s32 	%r1, %r55, %r59, %r54;
	mul.lo.s32 	%r61, %r58, %r60;
	mad.lo.s32 	%r2, %r57, %r58, %r56;
	mad.lo.s32 	%r3, %r61, %r1, %r2;
	setp.eq.s32 	%p1, %r2, 1;
	@%p1 bra 	$L__BB5_3;
	setp.ne.s32 	%p2, %r2, 0;
	@%p2 bra 	$L__BB5_11;
	mul.wide.u32 	%rd9, %r1, 8;
	add.s64 	%rd10, %rd2, %rd9;
	ld.global.f64 	%fd117, [%rd10];
	add.f64 	%fd118, %fd117, 0d3FF0000000000000;
	mul.f64 	%fd119, %fd118, 0d3FE0000000000000;
	mul.wide.u32 	%rd11, %r3, 8;
	add.s64 	%rd12, %rd1, %rd11;
	st.global.f64 	[%rd12], %fd119;
	bra.uni 	$L__BB5_84;
$L__BB5_3:
	mul.wide.u32 	%rd5, %r1, 8;
	add.s64 	%rd6, %rd2, %rd5;
	ld.global.f64 	%fd1, [%rd6];
	{
	.reg .b32 %temp; 
	mov.b64 	{%temp, %r4}, %fd1;
	}
	mov.f64 	%fd107, 0d4000000000000000;
	{
	.reg .b32 %temp; 
	mov.b64 	{%temp, %r62}, %fd107;
	}
	and.b32  	%r6, %r62, 2146435072;
	setp.eq.s32 	%p3, %r6, 1062207488;
	abs.f64 	%fd2, %fd1;
	{ // callseq 21, 0
	.param .b64 param0;
	st.param.f64 	[param0], %fd2;
	.param .b64 param1;
	st.param.f64 	[param1], 0d4000000000000000;
	.param .b64 retval0;
	call.uni (retval0), 
	__internal_accurate_pow, 
	(
	param0, 
	param1
	);
	ld.param.f64 	%fd108, [retval0];
	} // callseq 21
	setp.lt.s32 	%p4, %r4, 0;
	neg.f64 	%fd110, %fd108;
	selp.f64 	%fd111, %fd110, %fd108, %p3;
	selp.f64 	%fd655, %fd111, %fd108, %p4;
	setp.neu.f64 	%p5, %fd1, 0d0000000000000000;
	@%p5 bra 	$L__BB5_5;
	setp.eq.s32 	%p6, %r6, 1062207488;
	selp.b32 	%r63, %r4, 0, %p6;
	setp.lt.s32 	%p7, %r62, 0;
	or.b32  	%r64, %r63, 2146435072;
	selp.b32 	%r65, %r64, %r63, %p7;
	mov.b32 	%r66, 0;
	mov.b64 	%fd655, {%r66, %r65};
$L__BB5_5:
	add.f64 	%fd112, %fd1, 0d4000000000000000;
	{
	.reg .b32 %temp; 
	mov.b64 	{%temp, %r67}, %fd112;
	}
	and.b32  	%r68, %r67, 2146435072;
	setp.ne.s32 	%p8, %r68, 2146435072;
	@%p8 bra 	$L__BB5_10;
	setp.num.f64 	%p9, %fd1, %fd1;
	@%p9 bra 	$L__BB5_8;
	mov.f64 	%fd113, 0d4000000000000000;
	add.rn.f64 	%fd655, %fd1, %fd113;
	bra.uni 	$L__BB5_10;
$L__BB5_8:
	setp.neu.f64 	%p10, %fd2, 0d7FF0000000000000;
	@%p10 bra 	$L__BB5_10;
	setp.lt.s32 	%p11, %r4, 0;
	setp.eq.s32 	%p12, %r6, 1062207488;
	setp.lt.s32 	%p13, %r62, 0;
	selp.b32 	%r70, 0, 2146435072, %p13;
	and.b32  	%r71, %r62, 2147483647;
	setp.ne.s32 	%p14, %r71, 1071644672;
	or.b32  	%r72, %r70, -2147483648;
	selp.b32 	%r73, %r72, %r70, %p14;
	selp.b32 	%r74, %r73, %r70, %p12;
	selp.b32 	%r75, %r74, %r70, %p11;
	mov.b32 	%r76, 0;
	mov.b64 	%fd655, {%r76, %r75};
$L__BB5_10:
	setp.eq.f64 	%p15, %fd1, 0d3FF0000000000000;
	add.f64 	%fd114, %fd655, 0dBFF0000000000000;
	mul.f64 	%fd115, %fd114, 0d3FE0000000000000;
	selp.f64 	%fd116, 0d0000000000000000, %fd115, %p15;
	mul.wide.u32 	%rd7, %r3, 8;
	add.s64 	%rd8, %rd1, %rd7;
	st.global.f64 	[%rd8], %fd116;
	bra.uni 	$L__BB5_84;
$L__BB5_11:
	add.s32 	%r77, %r53, -1;
	setp.ne.s32 	%p16, %r2, %r77;
	@%p16 bra 	$L__BB5_48;
	add.s32 	%r131, %r2, 1;
	cvt.rn.f64.u32 	%fd9, %r131;
	mul.wide.u32 	%rd33, %r1, 8;
	add.s64 	%rd34, %rd2, %rd33;
	ld.global.f64 	%fd10, [%rd34];
	{
	.reg .b32 %temp; 
	mov.b64 	{%temp, %r7}, %fd10;
	}
	abs.f64 	%fd11, %fd10;
	{
	.reg .b32 %temp; 
	mov.b64 	{%temp, %r8}, %fd11;
	}
	setp.gt.s32 	%p48, %r8, 1071801957;
	@%p48 bra 	$L__BB5_16;
	mul.f64 	%fd427, %fd10, %fd10;
	fma.rn.f64 	%fd428, %fd427, 0d3FB0066BDC1895E9, 0dBFB3823B180754AF;
	fma.rn.f64 	%fd429, %fd428, %fd427, 0d3FB11E52CC2F79AE;
	fma.rn.f64 	%fd430, %fd429, %fd427, 0dBF924EAF3526861B;
	fma.rn.f64 	%fd431, %fd430, %fd427, 0d3F91DF02A31E6CB7;
	fma.rn.f64 	%fd432, %fd431, %fd427, 0d3F847D18B0EEC6CC;
	fma.rn.f64 	%fd433, %fd432, %fd427, 0d3F8D0AF961BA53B0;
	fma.rn.f64 	%fd434, %fd433, %fd427, 0d3F91BF7734CF1C48;
	fma.rn.f64 	%fd435, %fd434, %fd427, 0d3F96E91483144EF7;
	fma.rn.f64 	%fd436, %fd435, %fd427, 0d3F9F1C6E0A4F9F81;
	fma.rn.f64 	%fd437, %fd436, %fd427, 0d3FA6DB6DC27FA92B;
	fma.rn.f64 	%fd438, %fd437, %fd427, 0d3FB333333320F91B;
	fma.rn.f64 	%fd439, %fd438, %fd427, 0d3FC5555555555F4D;
	mul.f64 	%fd440, %fd427, %fd439;
	fma.rn.f64 	%fd12, %fd440, %fd11, %fd11;
	setp.gt.s32 	%p52, %r7, -1;
	@%p52 bra 	$L__BB5_15;
	mov.f64 	%fd445, 0d3C91A62633145C07;
	add.rn.f64 	%fd446, %fd12, %fd445;
	mov.f64 	%fd447, 0d3FF921FB54442D18;
	add.rn.f64 	%fd656, %fd447, %fd446;
	bra.uni 	$L__BB5_17;
$L__BB5_15:
	mov.f64 	%fd441, 0dBC91A62633145C07;
	add.rn.f64 	%fd442, %fd12, %fd441;
	neg.f64 	%fd443, %fd442;
	mov.f64 	%fd444, 0d3FF921FB54442D18;
	add.rn.f64 	%fd656, %fd444, %fd443;
	bra.uni 	$L__BB5_17;
$L__BB5_16:
	mov.f64 	%fd387, 0d3FF0000000000000;
	sub.f64 	%fd388, %fd387, %fd11;
	{
	.reg .b32 %temp; 
	mov.b64 	{%r132, %temp}, %fd388;
	}
	{
	.reg .b32 %temp; 
	mov.b64 	{%temp, %r133}, %fd388;
	}
	add.s32 	%r134, %r133, -1048576;
	mov.b64 	%fd389, {%r132, %r134};
	rsqrt.approx.ftz.f64 	%fd390, %fd389;
	{
	.reg .b32 %temp; 
	mov.b64 	{%r135, %temp}, %fd390;
	}
	{
	.reg .b32 %temp; 
	mov.b64 	{%temp, %r136}, %fd390;
	}
	add.s32 	%r137, %r136, -1048576;
	mov.b64 	%fd391, {%r135, %r137};
	mul.f64 	%fd392, %fd389, %fd390;
	neg.f64 	%fd393, %fd392;
	fma.rn.f64 	%fd394, %fd392, %fd393, %fd389;
	fma.rn.f64 	%fd395, %fd394, %fd391, %fd392;
	neg.f64 	%fd396, %fd395;
	fma.rn.f64 	%fd397, %fd390, %fd396, 0d3FF0000000000000;
	fma.rn.f64 	%fd398, %fd397, %fd391, %fd391;
	fma.rn.f64 	%fd399, %fd395, %fd396, %fd389;
	fma.rn.f64 	%fd400, %fd399, %fd398, %fd395;
	{
	.reg .b32 %temp; 
	mov.b64 	{%r138, %temp}, %fd400;
	}
	{
	.reg .b32 %temp; 
	mov.b64 	{%temp, %r139}, %fd400;
	}
	add.s32 	%r140, %r139, 1048576;
	mov.b64 	%fd401, {%r138, %r140};
	fma.rn.f64 	%fd402, %fd388, 0d3EC715B371155F70, 0dBEBAC2FE66FAAC4B;
	fma.rn.f64 	%fd403, %fd402, %fd388, 0d3ED9A9B88EFCD9B8;
	fma.rn.f64 	%fd404, %fd403, %fd388, 0d3EDD0F40A8A0C4C3;
	fma.rn.f64 	%fd405, %fd404, %fd388, 0d3EF46D4CFA9E0E1F;
	fma.rn.f64 	%fd406, %fd405, %fd388, 0d3F079C168D1E2422;
	fma.rn.f64 	%fd407, %fd406, %fd388, 0d3F1C9A88C3BCA540;
	fma.rn.f64 	%fd408, %fd407, %fd388, 0d3F31C4E64BD476DF;
	fma.rn.f64 	%fd409, %fd408, %fd388, 0d3F46E8BA60009C8F;
	fma.rn.f64 	%fd410, %fd409, %fd388, 0d3F5F1C71C62B05A2;
	fma.rn.f64 	%fd411, %fd410, %fd388, 0d3F76DB6DB6DC9F2C;
	fma.rn.f64 	%fd412, %fd411, %fd388, 0d3F9333333333329C;
	fma.rn.f64 	%fd413, %fd412, %fd388, 0d3FB5555555555555;
	setp.lt.s32 	%p49, %r133, 1;
	mov.f64 	%fd414, 0d0000000000000000;
	mul.rn.f64 	%fd415, %fd11, %fd414;
	mul.f64 	%fd416, %fd388, %fd413;
	fma.rn.f64 	%fd417, %fd416, %fd401, %fd401;
	selp.f64 	%fd418, %fd415, %fd417, %p49;
	setp.lt.s32 	%p50, %r133, 0;
	mov.f64 	%fd419, 0d7FF0000000000000;
	mul.rn.f64 	%fd420, %fd418, %fd419;
	selp.f64 	%fd421, %fd420, %fd418, %p50;
	setp.lt.s32 	%p51, %r7, 0;
	mov.f64 	%fd422, 0dBCA1A62633145C07;
	add.rn.f64 	%fd423, %fd421, %fd422;
	neg.f64 	%fd424, %fd423;
	mov.f64 	%fd425, 0d400921FB54442D18;
	add.rn.f64 	%fd426, %fd425, %fd424;
	selp.f64 	%fd656, %fd426, %fd421, %p51;
$L__BB5_17:
	mul.f64 	%fd17, %fd656, %fd9;
	abs.f64 	%fd18, %fd17;
	setp.neu.f64 	%p53, %fd18, 0d7FF0000000000000;
	@%p53 bra 	$L__BB5_19;
	mov.f64 	%fd453, 0d0000000000000000;
	mul.rn.f64 	%fd658, %fd17, %fd453;
	mov.b32 	%r185, 1;
	bra.uni 	$L__BB5_22;
$L__BB5_19:
	mul.f64 	%fd448, %fd17, 0d3FE45F306DC9C883;
	cvt.rni.s32.f64 	%r184, %fd448;
	cvt.rn.f64.s32 	%fd449, %r184;
	fma.rn.f64 	%fd450, %fd449, 0dBFF921FB54442D18, %fd17;
	fma.rn.f64 	%fd451, %fd449, 0dBC91A62633145C00, %fd450;
	fma.rn.f64 	%fd658, %fd449, 0dB97B839A252049C0, %fd451;
	setp.ltu.f64 	%p54, %fd18, 0d41E0000000000000;
	@%p54 bra 	$L__BB5_21;
	{ // callseq 26, 0
	.param .b64 param0;
	st.param.f64 	[param0], %fd17;
	.param .align 16 .b8 retval0[16];
	call.uni (retval0), 
	__internal_trig_reduction_slowpathd, 
	(
	param0
	);
	ld.param.f64 	%fd658, [retval0];
	ld.param.b32 	%r184, [retval0+8];
	} // callseq 26
$L__BB5_21:
	add.s32 	%r185, %r184, 1;
$L__BB5_22:
	shl.b32 	%r143, %r185, 6;
	cvt.u64.u32 	%rd35, %r143;
	and.b64  	%rd36, %rd35, 64;
	mov.u64 	%rd37, __cudart_sin_cos_coeffs;
	add.s64 	%rd38, %rd37, %rd36;
	mul.rn.f64 	%fd454, %fd658, %fd658;
	and.b32  	%r144, %r185, 1;
	setp.eq.b32 	%p55, %r144, 1;
	selp.f64 	%fd455, 0dBDA8FF8320FD8164, 0d3DE5DB65F9785EBA, %p55;
	ld.global.nc.v2.f64 	{%fd456, %fd457}, [%rd38];
	fma.rn.f64 	%fd458, %fd455, %fd454, %fd456;
	fma.rn.f64 	%fd459, %fd458, %fd454, %fd457;
	ld.global.nc.v2.f64 	{%fd460, %fd461}, [%rd38+16];
	fma.rn.f64 	%fd462, %fd459, %fd454, %fd460;
	fma.rn.f64 	%fd463, %fd462, %fd454, %fd461;
	ld.global.nc.v2.f64 	{%fd464, %fd465}, [%rd38+32];
	fma.rn.f64 	%fd466, %fd463, %fd454, %fd464;
	fma.rn.f64 	%fd467, %fd466, %fd454, %fd465;
	fma.rn.f64 	%fd468, %fd467, %fd658, %fd658;
	fma.rn.f64 	%fd469, %fd467, %fd454, 0d3FF0000000000000;
	selp.f64 	%fd470, %fd469, %fd468, %p55;
	and.b32  	%r145, %r185, 2;
	setp.eq.s32 	%p56, %r145, 0;
	mov.f64 	%fd471, 0d0000000000000000;
	sub.f64 	%fd472, %fd471, %fd470;
	selp.f64 	%fd24, %fd470, %fd472, %p56;
	mov.f64 	%fd473, 0dBFF0000000000000;
	{
	.reg .b32 %temp; 
	mov.b64 	{%temp, %r14}, %fd473;
	}
	mov.f64 	%fd474, 0d3FF0000000000000;
	{
	.reg .b32 %temp; 
	mov.b64 	{%temp, %r146}, %fd474;
	}
	setp.gt.s32 	%p57, %r146, 1071801957;
	@%p57 bra 	$L__BB5_26;
	setp.gt.s32 	%p61, %r14, -1;
	@%p61 bra 	$L__BB5_25;
	mov.f64 	%fd506, 0d3C91A62633145C07;
	mov.f64 	%fd507, 0d3FF6EF46DDDAC26E;
	add.rn.f64 	%fd508, %fd507, %fd506;
	mov.f64 	%fd509, 0d3FF921FB54442D18;
	add.rn.f64 	%fd659, %fd509, %fd508;
	bra.uni 	$L__BB5_27;
$L__BB5_25:
	mov.f64 	%fd501, 0dBC91A62633145C07;
	mov.f64 	%fd502, 0d3FF6EF46DDDAC26E;
	add.rn.f64 	%fd503, %fd502, %fd501;
	neg.f64 	%fd504, %fd503;
	mov.f64 	%fd505, 0d3FF921FB54442D18;
	add.rn.f64 	%fd659, %fd505, %fd504;
	bra.uni 	$L__BB5_27;
$L__BB5_26:
	mov.f64 	%fd475, 0d0000000000000000;
	{
	.reg .b32 %temp; 
	mov.b64 	{%r147, %temp}, %fd475;
	}
	{
	.reg .b32 %temp; 
	mov.b64 	{%temp, %r148}, %fd475;
	}
	add.s32 	%r149, %r148, -1048576;
	mov.b64 	%fd476, {%r147, %r149};
	rsqrt.approx.ftz.f64 	%fd477, %fd476;
	{
	.reg .b32 %temp; 
	mov.b64 	{%r150, %temp}, %fd477;
	}
	{
	.reg .b32 %temp; 
	mov.b64 	{%temp, %r151}, %fd477;
	}
	add.s32 	%r152, %r151, -1048576;
	mov.b64 	%fd478, {%r150, %r152};
	mul.f64 	%fd479, %fd476, %fd477;
	neg.f64 	%fd480, %fd479;
	fma.rn.f64 	%fd481, %fd479, %fd480, %fd476;
	fma.rn.f64 	%fd482, %fd481, %fd478, %fd479;
	neg.f64 	%fd483, %fd482;
	fma.rn.f64 	%fd484, %fd477, %fd483, 0d3FF0000000000000;
	fma.rn.f64 	%fd485, %fd484, %fd478, %fd478;
	fma.rn.f64 	%fd486, %fd482, %fd483, %fd476;
	fma.rn.f64 	%fd487, %fd486, %fd485, %fd482;
	{
	.reg .b32 %temp; 
	mov.b64 	{%r153, %temp}, %fd487;
	}
	{
	.reg .b32 %temp; 
	mov.b64 	{%temp, %r154}, %fd487;
	}
	add.s32 	%r155, %r154, 1048576;
	mov.b64 	%fd488, {%r153, %r155};
	setp.lt.s32 	%p58, %r148, 1;
	mov.f64 	%fd489, 0d3FF0000000000000;
	mul.rn.f64 	%fd490, %fd489, %fd475;
	fma.rn.f64 	%fd491, %fd488, 0d0000000000000000, %fd488;
	selp.f64 	%fd492, %fd490, %fd491, %p58;
	setp.lt.s32 	%p59, %r148, 0;
	mov.f64 	%fd493, 0d7FF0000000000000;
	mul.rn.f64 	%fd494, %fd492, %fd493;
	selp.f64 	%fd495, %fd494, %fd492, %p59;
	setp.lt.s32 	%p60, %r14, 0;
	mov.f64 	%fd496, 0dBCA1A62633145C07;
	add.rn.f64 	%fd497, %fd495, %fd496;
	neg.f64 	%fd498, %fd497;
	mov.f64 	%fd499, 0d400921FB54442D18;
	add.rn.f64 	%fd500, %fd499, %fd498;
	selp.f64 	%fd659, %fd500, %fd495, %p60;
$L__BB5_27:
	mul.f64 	%fd29, %fd659, %fd9;
	abs.f64 	%fd30, %fd29;
	setp.neu.f64 	%p62, %fd30, 0d7FF0000000000000;
	@%p62 bra 	$L__BB5_29;
	mov.f64 	%fd515, 0d0000000000000000;
	mul.rn.f64 	%fd661, %fd29, %fd515;
	mov.b32 	%r187, 1;
	bra.uni 	$L__BB5_32;
$L__BB5_29:
	mul.f64 	%fd510, %fd29, 0d3FE45F306DC9C883;
	cvt.rni.s32.f64 	%r186, %fd510;
	cvt.rn.f64.s32 	%fd511, %r186;
	fma.rn.f64 	%fd512, %fd511, 0dBFF921FB54442D18, %fd29;
	fma.rn.f64 	%fd513, %fd511, 0dBC91A62633145C00, %fd512;
	fma.rn.f64 	%fd661, %fd511, 0dB97B839A252049C0, %fd513;
	setp.ltu.f64 	%p63, %fd30, 0d41E0000000000000;
	@%p63 bra 	$L__BB5_31;
	{ // callseq 27, 0
	.param .b64 param0;
	st.param.f64 	[param0], %fd29;
	.param .align 16 .b8 retval0[16];
	call.uni (retval0), 
	__internal_trig_reduction_slowpathd, 
	(
	param0
	);
	ld.param.f64 	%fd661, [retval0];
	ld.param.b32 	%r186, [retval0+8];
	} // callseq 27
$L__BB5_31:
	add.s32 	%r187, %r186, 1;
$L__BB5_32:
	setp.gt.s32 	%p64, %r8, 1071801957;
	shl.b32 	%r158, %r187, 6;
	cvt.u64.u32 	%rd39, %r158;
	and.b64  	%rd40, %rd39, 64;
	add.s64 	%rd42, %rd37, %rd40;
	mul.rn.f64 	%fd516, %fd661, %fd661;
	and.b32  	%r159, %r187, 1;
	setp.eq.b32 	%p65, %r159, 1;
	selp.f64 	%fd517, 0dBDA8FF8320FD8164, 0d3DE5DB65F9785EBA, %p65;
	ld.global.nc.v2.f64 	{%fd518, %fd519}, [%rd42];
	fma.rn.f64 	%fd520, %fd517, %fd516, %fd518;
	fma.rn.f64 	%fd521, %fd520, %fd516, %fd519;
	ld.global.nc.v2.f64 	{%fd522, %fd523}, [%rd42+16];
	fma.rn.f64 	%fd524, %fd521, %fd516, %fd522;
	fma.rn.f64 	%fd525, %fd524, %fd516, %fd523;
	ld.global.nc.v2.f64 	{%fd526, %fd527}, [%rd42+32];
	fma.rn.f64 	%fd528, %fd525, %fd516, %fd526;
	fma.rn.f64 	%fd529, %fd528, %fd516, %fd527;
	fma.rn.f64 	%fd530, %fd529, %fd661, %fd661;
	fma.rn.f64 	%fd531, %fd529, %fd516, 0d3FF0000000000000;
	selp.f64 	%fd532, %fd531, %fd530, %p65;
	and.b32  	%r160, %r187, 2;
	setp.eq.s32 	%p66, %r160, 0;
	mov.f64 	%fd533, 0d0000000000000000;
	sub.f64 	%fd534, %fd533, %fd532;
	selp.f64 	%fd535, %fd532, %fd534, %p66;
	sub.f64 	%fd36, %fd24, %fd535;
	add.s32 	%r161, %r2, -1;
	cvt.rn.f64.u32 	%fd37, %r161;
	@%p64 bra 	$L__BB5_36;
	mul.f64 	%fd576, %fd10, %fd10;
	fma.rn.f64 	%fd577, %fd576, 0d3FB0066BDC1895E9, 0dBFB3823B180754AF;
	fma.rn.f64 	%fd578, %fd577, %fd576, 0d3FB11E52CC2F79AE;
	fma.rn.f64 	%fd579, %fd578, %fd576, 0dBF924EAF3526861B;
	fma.rn.f64 	%fd580, %fd579, %fd576, 0d3F91DF02A31E6CB7;
	fma.rn.f64 	%fd581, %fd580, %fd576, 0d3F847D18B0EEC6CC;
	fma.rn.f64 	%fd582, %fd581, %fd576, 0d3F8D0AF961BA53B0;
	fma.rn.f64 	%fd583, %fd582, %fd576, 0d3F91BF7734CF1C48;
	fma.rn.f64 	%fd584, %fd583, %fd576, 0d3F96E91483144EF7;
	fma.rn.f64 	%fd585, %fd584, %fd576, 0d3F9F1C6E0A4F9F81;
	fma.rn.f64 	%fd586, %fd585, %fd576, 0d3FA6DB6DC27FA92B;
	fma.rn.f64 	%fd587, %fd586, %fd576, 0d3FB333333320F91B;
	fma.rn.f64 	%fd588, %fd587, %fd576, 0d3FC5555555555F4D;
	mul.f64 	%fd589, %fd576, %fd588;
	fma.rn.f64 	%fd38, %fd589, %fd11, %fd11;
	setp.gt.s32 	%p70, %r7, -1;
	@%p70 bra 	$L__BB5_35;
	mov.f64 	%fd594, 0d3C91A62633145C07;
	add.rn.f64 	%fd595, %fd38, %fd594;
	mov.f64 	%fd596, 0d3FF921FB54442D18;
	add.rn.f64 	%fd662, %fd596, %fd595;
	bra.uni 	$L__BB5_37;
$L__BB5_35:
	mov.f64 	%fd590, 0dBC91A62633145C07;
	add.rn.f64 	%fd591, %fd38, %fd590;
	neg.f64 	%fd592, %fd591;
	mov.f64 	%fd593, 0d3FF921FB54442D18;
	add.rn.f64 	%fd662, %fd593, %fd592;
	bra.uni 	$L__BB5_37;
$L__BB5_36:
	mov.f64 	%fd536, 0d3FF0000000000000;
	sub.f64 	%fd537, %fd536, %fd11;
	{
	.reg .b32 %temp; 
	mov.b64 	{%r162, %temp}, %fd537;
	}
	{
	.reg .b32 %temp; 
	mov.b64 	{%temp, %r163}, %fd537;
	}
	add.s32 	%r164, %r163, -1048576;
	mov.b64 	%fd538, {%r162, %r164};
	rsqrt.approx.ftz.f64 	%fd539, %fd538;
	{
	.reg .b32 %temp; 
	mov.b64 	{%r165, %temp}, %fd539;
	}
	{
	.reg .b32 %temp; 
	mov.b64 	{%temp, %r166}, %fd539;
	}
	add.s32 	%r167, %r166, -1048576;
	mov.b64 	%fd540, {%r165, %r167};
	mul.f64 	%fd541, %fd538, %fd539;
	neg.f64 	%fd542, %fd541;
	fma.rn.f64 	%fd543, %fd541, %fd542, %fd538;
	fma.rn.f64 	%fd544, %fd543, %fd540, %fd541;
	neg.f64 	%fd545, %fd544;
	fma.rn.f64 	%fd546, %fd539, %fd545, 0d3FF0000000000000;
	fma.rn.f64 	%fd547, %fd546, %fd540, %fd540;
	fma.rn.f64 	%fd548, %fd544, %fd545, %fd538;
	fma.rn.f64 	%fd549, %fd548, %fd547, %fd544;
	{
	.reg .b32 %temp; 
	mov.b64 	{%r168, %temp}, %fd549;
	}
	{
	.reg .b32 %temp; 
	mov.b64 	{%temp, %r169}, %fd549;
	}
	add.s32 	%r170, %r169, 1048576;
	mov.b64 	%fd550, {%r168, %r170};
	fma.rn.f64 	%fd551, %fd537, 0d3EC715B371155F70, 0dBEBAC2FE66FAAC4B;
	fma.rn.f64 	%fd552, %fd551, %fd537, 0d3ED9A9B88EFCD9B8;
	fma.rn.f64 	%fd553, %fd552, %fd537, 0d3EDD0F40A8A0C4C3;
	fma.rn.f64 	%fd554, %fd553, %fd537, 0d3EF46D4CFA9E0E1F;
	fma.rn.f64 	%fd555, %fd554, %fd537, 0d3F079C168D1E2422;
	fma.rn.f64 	%fd556, %fd555, %fd537, 0d3F1C9A88C3BCA540;
	fma.rn.f64 	%fd557, %fd556, %fd537, 0d3F31C4E64BD476DF;
	fma.rn.f64 	%fd558, %fd557, %fd537, 0d3F46E8BA60009C8F;
	fma.rn.f64 	%fd559, %fd558, %fd537, 0d3F5F1C71C62B05A2;
	fma.rn.f64 	%fd560, %fd559, %fd537, 0d3F76DB6DB6DC9F2C;
	fma.rn.f64 	%fd561, %fd560, %fd537, 0d3F9333333333329C;
	fma.rn.f64 	%fd562, %fd561, %fd537, 0d3FB5555555555555;
	setp.lt.s32 	%p67, %r163, 1;
	mov.f64 	%fd563, 0d0000000000000000;
	mul.rn.f64 	%fd564, %fd11, %fd563;
	mul.f64 	%fd565, %fd537, %fd562;
	fma.rn.f64 	%fd566, %fd565, %fd550, %fd550;
	selp.f64 	%fd567, %fd564, %fd566, %p67;
	setp.lt.s32 	%p68, %r163, 0;
	mov.f64 	%fd568, 0d7FF0000000000000;
	mul.rn.f64 	%fd569, %fd567, %fd568;
	selp.f64 	%fd570, %fd569, %fd567, %p68;
	setp.lt.s32 	%p69, %r7, 0;
	mov.f64 	%fd571, 0dBCA1A62633145C07;
	add.rn.f64 	%fd572, %fd570, %fd571;
	neg.f64 	%fd573, %fd572;
	mov.f64 	%fd574, 0d400921FB54442D18;
	add.rn.f64 	%fd575, %fd574, %fd573;
	selp.f64 	%fd662, %fd575, %fd570, %p69;
$L__BB5_37:
	mul.f64 	%fd43, %fd662, %fd37;
	abs.f64 	%fd44, %fd43;
	setp.neu.f64 	%p71, %fd44, 0d7FF0000000000000;
	@%p71 bra 	$L__BB5_39;
	mov.f64 	%fd602, 0d0000000000000000;
	mul.rn.f64 	%fd664, %fd43, %fd602;
	mov.b32 	%r189, 1;
	bra.uni 	$L__BB5_42;
$L__BB5_39:
	mul.f64 	%fd597, %fd43, 0d3FE45F306DC9C883;
	cvt.rni.s32.f64 	%r188, %fd597;
	cvt.rn.f64.s32 	%fd598, %r188;
	fma.rn.f64 	%fd599, %fd598, 0dBFF921FB54442D18, %fd43;
	fma.rn.f64 	%fd600, %fd598, 0dBC91A62633145C00, %fd599;
	fma.rn.f64 	%fd664, %fd598, 0dB97B839A252049C0, %fd600;
	setp.ltu.f64 	%p72, %fd44, 0d41E0000000000000;
	@%p72 bra 	$L__BB5_41;
	{ // callseq 28, 0
	.param .b64 param0;
	st.param.f64 	[param0], %fd43;
	.param .align 16 .b8 retval0[16];
	call.uni (retval0), 
	__internal_trig_reduction_slowpathd, 
	(
	param0
	);
	ld.param.f64 	%fd664, [retval0];
	ld.param.b32 	%r188, [retval0+8];
	} // callseq 28
$L__BB5_41:
	add.s32 	%r189, %r188, 1;
$L__BB5_42:
	shl.b32 	%r173, %r189, 6;
	cvt.u64.u32 	%rd43, %r173;
	and.b64  	%rd44, %rd43, 64;
	add.s64 	%rd46, %rd37, %rd44;
	mul.rn.f64 	%fd603, %fd664, %fd664;
	and.b32  	%r174, %r189, 1;
	setp.eq.b32 	%p73, %r174, 1;
	selp.f64 	%fd604, 0dBDA8FF8320FD8164, 0d3DE5DB65F9785EBA, %p73;
	ld.global.nc.v2.f64 	{%fd605, %fd606}, [%rd46];
	fma.rn.f64 	%fd607, %fd604, %fd603, %fd605;
	fma.rn.f64 	%fd608, %fd607, %fd603, %fd606;
	ld.global.nc.v2.f64 	{%fd609, %fd610}, [%rd46+16];
	fma.rn.f64 	%fd611, %fd608, %fd603, %fd609;
	fma.rn.f64 	%fd612, %fd611, %fd603, %fd610;
	ld.global.nc.v2.f64 	{%fd613, %fd614}, [%rd46+32];
	fma.rn.f64 	%fd615, %fd612, %fd603, %fd613;
	fma.rn.f64 	%fd616, %fd615, %fd603, %fd614;
	fma.rn.f64 	%fd617, %fd616, %fd664, %fd664;
	fma.rn.f64 	%fd618, %fd616, %fd603, 0d3FF0000000000000;
	selp.f64 	%fd619, %fd618, %fd617, %p73;
	and.b32  	%r175, %r189, 2;
	setp.eq.s32 	%p74, %r175, 0;
	mov.f64 	%fd620, 0d0000000000000000;
	sub.f64 	%fd621, %fd620, %fd619;
	selp.f64 	%fd50, %fd619, %fd621, %p74;
	mul.f64 	%fd51, %fd659, %fd37;
	abs.f64 	%fd52, %fd51;
	setp.neu.f64 	%p75, %fd52, 0d7FF0000000000000;
	@%p75 bra 	$L__BB5_44;
	mov.f64 	%fd627, 0d0000000000000000;
	mul.rn.f64 	%fd666, %fd51, %fd627;
	mov.b32 	%r191, 1;
	bra.uni 	$L__BB5_47;
$L__BB5_44:
	mul.f64 	%fd622, %fd51, 0d3FE45F306DC9C883;
	cvt.rni.s32.f64 	%r190, %fd622;
	cvt.rn.f64.s32 	%fd623, %r190;
	fma.rn.f64 	%fd624, %fd623, 0dBFF921FB54442D18, %fd51;
	fma.rn.f64 	%fd625, %fd623, 0dBC91A62633145C00, %fd624;
	fma.rn.f64 	%fd666, %fd623, 0dB97B839A252049C0, %fd625;
	setp.ltu.f64 	%p76, %fd52, 0d41E0000000000000;
	@%p76 bra 	$L__BB5_46;
	{ // callseq 29, 0
	.param .b64 param0;
	st.param.f64 	[param0], %fd51;
	.param .align 16 .b8 retval0[16];
	call.uni (retval0), 
	__internal_trig_reduction_slowpathd, 
	(
	param0
	);
	ld.param.f64 	%fd666, [retval0];
	ld.param.b32 	%r190, [retval0+8];
	} // callseq 29
$L__BB5_46:
	add.s32 	%r191, %r190, 1;
$L__BB5_47:
	shl.b32 	%r178, %r2, 2;
	shl.b32 	%r179, %r191, 6;
	cvt.u64.u32 	%rd47, %r179;
	and.b64  	%rd48, %rd47, 64;
	add.s64 	%rd50, %rd37, %rd48;
	mul.rn.f64 	%fd628, %fd666, %fd666;
	and.b32  	%r180, %r191, 1;
	setp.eq.b32 	%p77, %r180, 1;
	selp.f64 	%fd629, 0dBDA8FF8320FD8164, 0d3DE5DB65F9785EBA, %p77;
	ld.global.nc.v2.f64 	{%fd630, %fd631}, [%rd50];
	fma.rn.f64 	%fd632, %fd629, %fd628, %fd630;
	fma.rn.f64 	%fd633, %fd632, %fd628, %fd631;
	ld.global.nc.v2.f64 	{%fd634, %fd635}, [%rd50+16];
	fma.rn.f64 	%fd636, %fd633, %fd628, %fd634;
	fma.rn.f64 	%fd637, %fd636, %fd628, %fd635;
	ld.global.nc.v2.f64 	{%fd638, %fd639}, [%rd50+32];
	fma.rn.f64 	%fd640, %fd637, %fd628, %fd638;
	fma.rn.f64 	%fd641, %fd640, %fd628, %fd639;
	fma.rn.f64 	%fd642, %fd641, %fd666, %fd666;
	fma.rn.f64 	%fd643, %fd641, %fd628, 0d3FF0000000000000;
	selp.f64 	%fd644, %fd643, %fd642, %p77;
	and.b32  	%r181, %r191, 2;
	setp.eq.s32 	%p78, %r181, 0;
	mov.f64 	%fd645, 0d0000000000000000;
	sub.f64 	%fd646, %fd645, %fd644;
	selp.f64 	%fd647, %fd644, %fd646, %p78;
	sub.f64 	%fd648, %fd50, %fd647;
	add.s32 	%r182, %r178, -4;
	cvt.rn.f64.u32 	%fd649, %r182;
	div.rn.f64 	%fd650, %fd648, %fd649;
	add.s32 	%r183, %r178, 4;
	cvt.rn.f64.u32 	%fd651, %r183;
	div.rn.f64 	%fd652, %fd36, %fd651;
	sub.f64 	%fd653, %fd652, %fd650;
	mul.wide.u32 	%rd51, %r3, 8;
	add.s64 	%rd52, %rd1, %rd51;
	st.global.f64 	[%rd52], %fd653;
	bra.uni 	$L__BB5_84;
$L__BB5_48:
	add.s32 	%r78, %r2, 1;
	cvt.rn.f64.u32 	%fd58, %r78;
	mul.wide.u32 	%rd13, %r1, 8;
	add.s64 	%rd14, %rd2, %rd13;
	ld.global.f64 	%fd59, [%rd14];
	{
	.reg .b32 %temp; 
	mov.b64 	{%temp, %r30}, %fd59;
	}
	abs.f64 	%fd60, %fd59;
	{
	.reg .b32 %temp; 
	mov.b64 	{%temp, %r31}, %fd60;
	}
	setp.gt.s32 	%p17, %r31, 1071801957;
	@%p17 bra 	$L__BB5_52;
	mul.f64 	%fd160, %fd59, %fd59;
	fma.rn.f64 	%fd161, %fd160, 0d3FB0066BDC1895E9, 0dBFB3823B180754AF;
	fma.rn.f64 	%fd162, %fd161, %fd160, 0d3FB11E52CC2F79AE;
	fma.rn.f64 	%fd163, %fd162, %fd160, 0dBF924EAF3526861B;
	fma.rn.f64 	%fd164, %fd163, %fd160, 0d3F91DF02A31E6CB7;
	fma.rn.f64 	%fd165, %fd164, %fd160, 0d3F847D18B0EEC6CC;
	fma.rn.f64 	%fd166, %fd165, %fd160, 0d3F8D0AF961BA53B0;
	fma.rn.f64 	%fd167, %fd166, %fd160, 0d3F91BF7734CF1C48;
	fma.rn.f64 	%fd168, %fd167, %fd160, 0d3F96E91483144EF7;
	fma.rn.f64 	%fd169, %fd168, %fd160, 0d3F9F1C6E0A4F9F81;
	fma.rn.f64 	%fd170, %fd169, %fd160, 0d3FA6DB6DC27FA92B;
	fma.rn.f64 	%fd171, %fd170, %fd160, 0d3FB333333320F91B;
	fma.rn.f64 	%fd172, %fd171, %fd160, 0d3FC5555555555F4D;
	mul.f64 	%fd173, %fd160, %fd172;
	fma.rn.f64 	%fd61, %fd173, %fd60, %fd60;
	setp.gt.s32 	%p21, %r30, -1;
	@%p21 bra 	$L__BB5_51;
	mov.f64 	%fd178, 0d3C91A62633145C07;
	add.rn.f64 	%fd179, %fd61, %fd178;
	mov.f64 	%fd180, 0d3FF921FB54442D18;
	add.rn.f64 	%fd667, %fd180, %fd179;
	bra.uni 	$L__BB5_53;
$L__BB5_51:
	mov.f64 	%fd174, 0dBC91A62633145C07;
	add.rn.f64 	%fd175, %fd61, %fd174;
	neg.f64 	%fd176, %fd175;
	mov.f64 	%fd177, 0d3FF921FB54442D18;
	add.rn.f64 	%fd667, %fd177, %fd176;
	bra.uni 	$L__BB5_53;
$L__BB5_52:
	mov.f64 	%fd120, 0d3FF0000000000000;
	sub.f64 	%fd121, %fd120, %fd60;
	{
	.reg .b32 %temp; 
	mov.b64 	{%r79, %temp}, %fd121;
	}
	{
	.reg .b32 %temp; 
	mov.b64 	{%temp, %r80}, %fd121;
	}
	add.s32 	%r81, %r80, -1048576;
	mov.b64 	%fd122, {%r79, %r81};
	rsqrt.approx.ftz.f64 	%fd123, %fd122;
	{
	.reg .b32 %temp; 
	mov.b64 	{%r82, %temp}, %fd123;
	}
	{
	.reg .b32 %temp; 
	mov.b64 	{%temp, %r83}, %fd123;
	}
	add.s32 	%r84, %r83, -1048576;
	mov.b64 	%fd124, {%r82, %r84};
	mul.f64 	%fd125, %fd122, %fd123;
	neg.f64 	%fd126, %fd125;
	fma.rn.f64 	%fd127, %fd125, %fd126, %fd122;
	fma.rn.f64 	%fd128, %fd127, %fd124, %fd125;
	neg.f64 	%fd129, %fd128;
	fma.rn.f64 	%fd130, %fd123, %fd129, 0d3FF0000000000000;
	fma.rn.f64 	%fd131, %fd130, %fd124, %fd124;
	fma.rn.f64 	%fd132, %fd128, %fd129, %fd122;
	fma.rn.f64 	%fd133, %fd132, %fd131, %fd128;
	{
	.reg .b32 %temp; 
	mov.b64 	{%r85, %temp}, %fd133;
	}
	{
	.reg .b32 %temp; 
	mov.b64 	{%temp, %r86}, %fd133;
	}
	add.s32 	%r87, %r86, 1048576;
	mov.b64 	%fd134, {%r85, %r87};
	fma.rn.f64 	%fd135, %fd121, 0d3EC715B371155F70, 0dBEBAC2FE66FAAC4B;
	fma.rn.f64 	%fd136, %fd135, %fd121, 0d3ED9A9B88EFCD9B8;
	fma.rn.f64 	%fd137, %fd136, %fd121, 0d3EDD0F40A8A0C4C3;
	fma.rn.f64 	%fd138, %fd137, %fd121, 0d3EF46D4CFA9E0E1F;
	fma.rn.f64 	%fd139, %fd138, %fd121, 0d3F079C168D1E2422;
	fma.rn.f64 	%fd140, %fd139, %fd121, 0d3F1C9A88C3BCA540;
	fma.rn.f64 	%fd141, %fd140, %fd121, 0d3F31C4E64BD476DF;
	fma.rn.f64 	%fd142, %fd141, %fd121, 0d3F46E8BA60009C8F;
	fma.rn.f64 	%fd143, %fd142, %fd121, 0d3F5F1C71C62B05A2;
	fma.rn.f64 	%fd144, %fd143, %fd121, 0d3F76DB6DB6DC9F2C;
	fma.rn.f64 	%fd145, %fd144, %fd121, 0d3F9333333333329C;
	fma.rn.f64 	%fd146, %fd145, %fd121, 0d3FB5555555555555;
	setp.lt.s32 	%p18, %r80, 1;
	mov.f64 	%fd147, 0d0000000000000000;
	mul.rn.f64 	%fd148, %fd60, %fd147;
	mul.f64 	%fd149, %fd121, %fd146;
	fma.rn.f64 	%fd150, %fd149, %fd134, %fd134;
	selp.f64 	%fd151, %fd148, %fd150, %p18;
	setp.lt.s32 	%p19, %r80, 0;
	mov.f64 	%fd152, 0d7FF0000000000000;
	mul.rn.f64 	%fd153, %fd151, %fd152;
	selp.f64 	%fd154, %fd153, %fd151, %p19;
	setp.lt.s32 	%p20, %r30, 0;
	mov.f64 	%fd155, 0dBCA1A62633145C07;
	add.rn.f64 	%fd156, %fd154, %fd155;
	neg.f64 	%fd157, %fd156;
	mov.f64 	%fd158, 0d400921FB54442D18;
	add.rn.f64 	%fd159, %fd158, %fd157;
	selp.f64 	%fd667, %fd159, %fd154, %p20;
$L__BB5_53:
	mul.f64 	%fd66, %fd667, %fd58;
	abs.f64 	%fd67, %fd66;
	setp.neu.f64 	%p22, %fd67, 0d7FF0000000000000;
	@%p22 bra 	$L__BB5_55;
	mov.f64 	%fd186, 0d0000000000000000;
	mul.rn.f64 	%fd669, %fd66, %fd186;
	mov.b32 	%r193, 1;
	bra.uni 	$L__BB5_58;
$L__BB5_55:
	mul.f64 	%fd181, %fd66, 0d3FE45F306DC9C883;
	cvt.rni.s32.f64 	%r192, %fd181;
	cvt.rn.f64.s32 	%fd182, %r192;
	fma.rn.f64 	%fd183, %fd182, 0dBFF921FB54442D18, %fd66;
	fma.rn.f64 	%fd184, %fd182, 0dBC91A62633145C00, %fd183;
	fma.rn.f64 	%fd669, %fd182, 0dB97B839A252049C0, %fd184;
	setp.ltu.f64 	%p23, %fd67, 0d41E0000000000000;
	@%p23 bra 	$L__BB5_57;
	{ // callseq 22, 0
	.param .b64 param0;
	st.param.f64 	[param0], %fd66;
	.param .align 16 .b8 retval0[16];
	call.uni (retval0), 
	__internal_trig_reduction_slowpathd, 
	(
	param0
	);
	ld.param.f64 	%fd669, [retval0];
	ld.param.b32 	%r192, [retval0+8];
	} // callseq 22
$L__BB5_57:
	add.s32 	%r193, %r192, 1;
$L__BB5_58:
	shl.b32 	%r90, %r193, 6;
	cvt.u64.u32 	%rd15, %r90;
	and.b64  	%rd16, %rd15, 64;
	mov.u64 	%rd17, __cudart_sin_cos_coeffs;
	add.s64 	%rd18, %rd17, %rd16;
	mul.rn.f64 	%fd187, %fd669, %fd669;
	and.b32  	%r91, %r193, 1;
	setp.eq.b32 	%p24, %r91, 1;
	selp.f64 	%fd188, 0dBDA8FF8320FD8164, 0d3DE5DB65F9785EBA, %p24;
	ld.global.nc.v2.f64 	{%fd189, %fd190}, [%rd18];
	fma.rn.f64 	%fd191, %fd188, %fd187, %fd189;
	fma.rn.f64 	%fd192, %fd191, %fd187, %fd190;
	ld.global.nc.v2.f64 	{%fd193, %fd194}, [%rd18+16];
	fma.rn.f64 	%fd195, %fd192, %fd187, %fd193;
	fma.rn.f64 	%fd196, %fd195, %fd187, %fd194;
	ld.global.nc.v2.f64 	{%fd197, %fd198}, [%rd18+32];
	fma.rn.f64 	%fd199, %fd196, %fd187, %fd197;
	fma.rn.f64 	%fd200, %fd199, %fd187, %fd198;
	fma.rn.f64 	%fd201, %fd200, %fd669, %fd669;
	fma.rn.f64 	%fd202, %fd200, %fd187, 0d3FF0000000000000;
	selp.f64 	%fd203, %fd202, %fd201, %p24;
	and.b32  	%r92, %r193, 2;
	setp.eq.s32 	%p25, %r92, 0;
	mov.f64 	%fd204, 0d0000000000000000;
	sub.f64 	%fd205, %fd204, %fd203;
	selp.f64 	%fd73, %fd203, %fd205, %p25;
	mov.f64 	%fd206, 0dBFF0000000000000;
	{
	.reg .b32 %temp; 
	mov.b64 	{%temp, %r37}, %fd206;
	}
	mov.f64 	%fd207, 0d3FF0000000000000;
	{
	.reg .b32 %temp; 
	mov.b64 	{%temp, %r93}, %fd207;
	}
	setp.gt.s32 	%p26, %r93, 1071801957;
	@%p26 bra 	$L__BB5_62;
	setp.gt.s32 	%p30, %r37, -1;
	@%p30 bra 	$L__BB5_61;
	mov.f64 	%fd239, 0d3C91A62633145C07;
	mov.f64 	%fd240, 0d3FF6EF46DDDAC26E;
	add.rn.f64 	%fd241, %fd240, %fd239;
	mov.f64 	%fd242, 0d3FF921FB54442D18;
	add.rn.f64 	%fd670, %fd242, %fd241;
	bra.uni 	$L__BB5_63;
$L__BB5_61:
	mov.f64 	%fd234, 0dBC91A62633145C07;
	mov.f64 	%fd235, 0d3FF6EF46DDDAC26E;
	add.rn.f64 	%fd236, %fd235, %fd234;
	neg.f64 	%fd237, %fd236;
	mov.f64 	%fd238, 0d3FF921FB54442D18;
	add.rn.f64 	%fd670, %fd238, %fd237;
	bra.uni 	$L__BB5_63;
$L__BB5_62:
	mov.f64 	%fd208, 0d0000000000000000;
	{
	.reg .b32 %temp; 
	mov.b64 	{%r94, %temp}, %fd208;
	}
	{
	.reg .b32 %temp; 
	mov.b64 	{%temp, %r95}, %fd208;
	}
	add.s32 	%r96, %r95, -1048576;
	mov.b64 	%fd209, {%r94, %r96};
	rsqrt.approx.ftz.f64 	%fd210, %fd209;
	{
	.reg .b32 %temp; 
	mov.b64 	{%r97, %temp}, %fd210;
	}
	{
	.reg .b32 %temp; 
	mov.b64 	{%temp, %r98}, %fd210;
	}
	add.s32 	%r99, %r98, -1048576;
	mov.b64 	%fd211, {%r97, %r99};
	mul.f64 	%fd212, %fd209, %fd210;
	neg.f64 	%fd213, %fd212;
	fma.rn.f64 	%fd214, %fd212, %fd213, %fd209;
	fma.rn.f64 	%fd215, %fd214, %fd211, %fd212;
	neg.f64 	%fd216, %fd215;
	fma.rn.f64 	%fd217, %fd210, %fd216, 0d3FF0000000000000;
	fma.rn.f64 	%fd218, %fd217, %fd211, %fd211;
	fma.rn.f64 	%fd219, %fd215, %fd216, %fd209;
	fma.rn.f64 	%fd220, %fd219, %fd218, %fd215;
	{
	.reg .b32 %temp; 
	mov.b64 	{%r100, %temp}, %fd220;
	}
	{
	.reg .b32 %temp; 
	mov.b64 	{%temp, %r101}, %fd220;
	}
	add.s32 	%r102, %r101, 1048576;
	mov.b64 	%fd221, {%r100, %r102};
	setp.lt.s32 	%p27, %r95, 1;
	mov.f64 	%fd222, 0d3FF0000000000000;
	mul.rn.f64 	%fd223, %fd222, %fd208;
	fma.rn.f64 	%fd224, %fd221, 0d0000000000000000, %fd221;
	selp.f64 	%fd225, %fd223, %fd224, %p27;
	setp.lt.s32 	%p28, %r95, 0;
	mov.f64 	%fd226, 0d7FF0000000000000;
	mul.rn.f64 	%fd227, %fd225, %fd226;
	selp.f64 	%fd228, %fd227, %fd225, %p28;
	setp.lt.s32 	%p29, %r37, 0;
	mov.f64 	%fd229, 0dBCA1A62633145C07;
	add.rn.f64 	%fd230, %fd228, %fd229;
	neg.f64 	%fd231, %fd230;
	mov.f64 	%fd232, 0d400921FB54442D18;
	add.rn.f64 	%fd233, %fd232, %fd231;
	selp.f64 	%fd670, %fd233, %fd228, %p29;
$L__BB5_63:
	mul.f64 	%fd78, %fd670, %fd58;
	abs.f64 	%fd79, %fd78;
	setp.neu.f64 	%p31, %fd79, 0d7FF0000000000000;
	@%p31 bra 	$L__BB5_65;
	mov.f64 	%fd248, 0d0000000000000000;
	mul.rn.f64 	%fd672, %fd78, %fd248;
	mov.b32 	%r195, 1;
	bra.uni 	$L__BB5_68;
$L__BB5_65:
	mul.f64 	%fd243, %fd78, 0d3FE45F306DC9C883;
	cvt.rni.s32.f64 	%r194, %fd243;
	cvt.rn.f64.s32 	%fd244, %r194;
	fma.rn.f64 	%fd245, %fd244, 0dBFF921FB54442D18, %fd78;
	fma.rn.f64 	%fd246, %fd244, 0dBC91A62633145C00, %fd245;
	fma.rn.f64 	%fd672, %fd244, 0dB97B839A252049C0, %fd246;
	setp.ltu.f64 	%p32, %fd79, 0d41E0000000000000;
	@%p32 bra 	$L__BB5_67;
	{ // callseq 23, 0
	.param .b64 param0;
	st.param.f64 	[param0], %fd78;
	.param .align 16 .b8 retval0[16];
	call.uni (retval0), 
	__internal_trig_reduction_slowpathd, 
	(
	param0
	);
	ld.param.f64 	%fd672, [retval0];
	ld.param.b32 	%r194, [retval0+8];
	} // callseq 23
$L__BB5_67:
	add.s32 	%r195, %r194, 1;
$L__BB5_68:
	setp.gt.s32 	%p33, %r31, 1071801957;
	shl.b32 	%r105, %r195, 6;
	cvt.u64.u32 	%rd19, %r105;
	and.b64  	%rd20, %rd19, 64;
	add.s64 	%rd22, %rd17, %rd20;
	mul.rn.f64 	%fd249, %fd672, %fd672;
	and.b32  	%r106, %r195, 1;
	setp.eq.b32 	%p34, %r106, 1;
	selp.f64 	%fd250, 0dBDA8FF8320FD8164, 0d3DE5DB65F9785EBA, %p34;
	ld.global.nc.v2.f64 	{%fd251, %fd252}, [%rd22];
	fma.rn.f64 	%fd253, %fd250, %fd249, %fd251;
	fma.rn.f64 	%fd254, %fd253, %fd249, %fd252;
	ld.global.nc.v2.f64 	{%fd255, %fd256}, [%rd22+16];
	fma.rn.f64 	%fd257, %fd254, %fd249, %fd255;
	fma.rn.f64 	%fd258, %fd257, %fd249, %fd256;
	ld.global.nc.v2.f64 	{%fd259, %fd260}, [%rd22+32];
	fma.rn.f64 	%fd261, %fd258, %fd249, %fd259;
	fma.rn.f64 	%fd262, %fd261, %fd249, %fd260;
	fma.rn.f64 	%fd263, %fd262, %fd672, %fd672;
	fma.rn.f64 	%fd264, %fd262, %fd249, 0d3FF0000000000000;
	selp.f64 	%fd265, %fd264, %fd263, %p34;
	and.b32  	%r107, %r195, 2;
	setp.eq.s32 	%p35, %r107, 0;
	mov.f64 	%fd266, 0d0000000000000000;
	sub.f64 	%fd267, %fd266, %fd265;
	selp.f64 	%fd268, %fd265, %fd267, %p35;
	sub.f64 	%fd85, %fd73, %fd268;
	add.s32 	%r108, %r2, -1;
	cvt.rn.f64.u32 	%fd86, %r108;
	@%p33 bra 	$L__BB5_72;
	mul.f64 	%fd309, %fd59, %fd59;
	fma.rn.f64 	%fd310, %fd309, 0d3FB0066BDC1895E9, 0dBFB3823B180754AF;
	fma.rn.f64 	%fd311, %fd310, %fd309, 0d3FB11E52CC2F79AE;
	fma.rn.f64 	%fd312, %fd311, %fd309, 0dBF924EAF3526861B;
	fma.rn.f64 	%fd313, %fd312, %fd309, 0d3F91DF02A31E6CB7;
	fma.rn.f64 	%fd314, %fd313, %fd309, 0d3F847D18B0EEC6CC;
	fma.rn.f64 	%fd315, %fd314, %fd309, 0d3F8D0AF961BA53B0;
	fma.rn.f64 	%fd316, %fd315, %fd309, 0d3F91BF7734CF1C48;
	fma.rn.f64 	%fd317, %fd316, %fd309, 0d3F96E91483144EF7;
	fma.rn.f64 	%fd318, %fd317, %fd309, 0d3F9F1C6E0A4F9F81;
	fma.rn.f64 	%fd319, %fd318, %fd309, 0d3FA6DB6DC27FA92B;
	fma.rn.f64 	%fd320, %fd319, %fd309, 0d3FB333333320F91B;
	fma.rn.f64 	%fd321, %fd320, %fd309, 0d3FC5555555555F4D;
	mul.f64 	%fd322, %fd309, %fd321;
	fma.rn.f64 	%fd87, %fd322, %fd60, %fd60;
	setp.gt.s32 	%p39, %r30, -1;
	@%p39 bra 	$L__BB5_71;
	mov.f64 	%fd327, 0d3C91A62633145C07;
	add.rn.f64 	%fd328, %fd87, %fd327;
	mov.f64 	%fd329, 0d3FF921FB54442D18;
	add.rn.f64 	%fd673, %fd329, %fd328;
	bra.uni 	$L__BB5_73;
$L__BB5_71:
	mov.f64 	%fd323, 0dBC91A62633145C07;
	add.rn.f64 	%fd324, %fd87, %fd323;
	neg.f64 	%fd325, %fd324;
	mov.f64 	%fd326, 0d3FF921FB54442D18;
	add.rn.f64 	%fd673, %fd326, %fd325;
	bra.uni 	$L__BB5_73;
$L__BB5_72:
	mov.f64 	%fd269, 0d3FF0000000000000;
	sub.f64 	%fd270, %fd269, %fd60;
	{
	.reg .b32 %temp; 
	mov.b64 	{%r109, %temp}, %fd270;
	}
	{
	.reg .b32 %temp; 
	mov.b64 	{%temp, %r110}, %fd270;
	}
	add.s32 	%r111, %r110, -1048576;
	mov.b64 	%fd271, {%r109, %r111};
	rsqrt.approx.ftz.f64 	%fd272, %fd271;
	{
	.reg .b32 %temp; 
	mov.b64 	{%r112, %temp}, %fd272;
	}
	{
	.reg .b32 %temp; 
	mov.b64 	{%temp, %r113}, %fd272;
	}
	add.s32 	%r114, %r113, -1048576;
	mov.b64 	%fd273, {%r112, %r114};
	mul.f64 	%fd274, %fd271, %fd272;
	neg.f64 	%fd275, %fd274;
	fma.rn.f64 	%fd276, %fd274, %fd275, %fd271;
	fma.rn.f64 	%fd277, %fd276, %fd273, %fd274;
	neg.f64 	%fd278, %fd277;
	fma.rn.f64 	%fd279, %fd272, %fd278, 0d3FF0000000000000;
	fma.rn.f64 	%fd280, %fd279, %fd273, %fd273;
	fma.rn.f64 	%fd281, %fd277, %fd278, %fd271;
	fma.rn.f64 	%fd282, %fd281, %fd280, %fd277;
	{
	.reg .b32 %temp; 
	mov.b64 	{%r115, %temp}, %fd282;
	}
	{
	.reg .b32 %temp; 
	mov.b64 	{%temp, %r116}, %fd282;
	}
	add.s32 	%r117, %r116, 1048576;
	mov.b64 	%fd283, {%r115, %r117};
	fma.rn.f64 	%fd284, %fd270, 0d3EC715B371155F70, 0dBEBAC2FE66FAAC4B;
	fma.rn.f64 	%fd285, %fd284, %fd270, 0d3ED9A9B88EFCD9B8;
	fma.rn.f64 	%fd286, %fd285, %fd270, 0d3EDD0F40A8A0C4C3;
	fma.rn.f64 	%fd287, %fd286, %fd270, 0d3EF46D4CFA9E0E1F;
	fma.rn.f64 	%fd288, %fd287, %fd270, 0d3F079C168D1E2422;
	fma.rn.f64 	%fd289, %fd288, %fd270, 0d3F1C9A88C3BCA540;
	fma.rn.f64 	%fd290, %fd289, %fd270, 0d3F31C4E64BD476DF;
	fma.rn.f64 	%fd291, %fd290, %fd270, 0d3F46E8BA60009C8F;
	fma.rn.f64 	%fd292, %fd291, %fd270, 0d3F5F1C71C62B05A2;
	fma.rn.f64 	%fd293, %fd292, %fd270, 0d3F76DB6DB6DC9F2C;
	fma.rn.f64 	%fd294, %fd293, %fd270, 0d3F9333333333329C;
	fma.rn.f64 	%fd295, %fd294, %fd270, 0d3FB5555555555555;
	setp.lt.s32 	%p36, %r110, 1;
	mov.f64 	%fd296, 0d0000000000000000;
	mul.rn.f64 	%fd297, %fd60, %fd296;
	mul.f64 	%fd298, %fd270, %fd295;
	fma.rn.f64 	%fd299, %fd298, %fd283, %fd283;
	selp.f64 	%fd300, %fd297, %fd299, %p36;
	setp.lt.s32 	%p37, %r110, 0;
	mov.f64 	%fd301, 0d7FF0000000000000;
	mul.rn.f64 	%fd302, %fd300, %fd301;
	selp.f64 	%fd303, %fd302, %fd300, %p37;
	setp.lt.s32 	%p38, %r30, 0;
	mov.f64 	%fd304, 0dBCA1A62633145C07;
	add.rn.f64 	%fd305, %fd303, %fd304;
	neg.f64 	%fd306, %fd305;
	mov.f64 	%fd307, 0d400921FB54442D18;
	add.rn.f64 	%fd308, %fd307, %fd306;
	selp.f64 	%fd673, %fd308, %fd303, %p38;
$L__BB5_73:
	mul.f64 	%fd92, %fd673, %fd86;
	abs.f64 	%fd93, %fd92;
	setp.neu.f64 	%p40, %fd93, 0d7FF0000000000000;
	@%p40 bra 	$L__BB5_75;
	mov.f64 	%fd335, 0d0000000000000000;
	mul.rn.f64 	%fd675, %fd92, %fd335;
	mov.b32 	%r197, 1;
	bra.uni 	$L__BB5_78;
$L__BB5_75:
	mul.f64 	%fd330, %fd92, 0d3FE45F306DC9C883;
	cvt.rni.s32.f64 	%r196, %fd330;
	cvt.rn.f64.s32 	%fd331, %r196;
	fma.rn.f64 	%fd332, %fd331, 0dBFF921FB54442D18, %fd92;
	fma.rn.f64 	%fd333, %fd331, 0dBC91A62633145C00, %fd332;
	fma.rn.f64 	%fd675, %fd331, 0dB97B839A252049C0, %fd333;
	setp.ltu.f64 	%p41, %fd93, 0d41E0000000000000;
	@%p41 bra 	$L__BB5_77;
	{ // callseq 24, 0
	.param .b64 param0;
	st.param.f64 	[param0], %fd92;
	.param .align 16 .b8 retval0[16];
	call.uni (retval0), 
	__internal_trig_reduction_slowpathd, 
	(
	param0
	);
	ld.param.f64 	%fd675, [retval0];
	ld.param.b32 	%r196, [retval0+8];
	} // callseq 24
$L__BB5_77:
	add.s32 	%r197, %r196, 1;
$L__BB5_78:
	shl.b32 	%r120, %r197, 6;
	cvt.u64.u32 	%rd23, %r120;
	and.b64  	%rd24, %rd23, 64;
	add.s64 	%rd26, %rd17, %rd24;
	mul.rn.f64 	%fd336, %fd675, %fd675;
	and.b32  	%r121, %r197, 1;
	setp.eq.b32 	%p42, %r121, 1;
	selp.f64 	%fd337, 0dBDA8FF8320FD8164, 0d3DE5DB65F9785EBA, %p42;
	ld.global.nc.v2.f64 	{%fd338, %fd339}, [%rd26];
	fma.rn.f64 	%fd340, %fd337, %fd336, %fd338;
	fma.rn.f64 	%fd341, %fd340, %fd336, %fd339;
	ld.global.nc.v2.f64 	{%fd342, %fd343}, [%rd26+16];
	fma.rn.f64 	%fd344, %fd341, %fd336, %fd342;
	fma.rn.f64 	%fd345, %fd344, %fd336, %fd343;
	ld.global.nc.v2.f64 	{%fd346, %fd347}, [%rd26+32];
	fma.rn.f64 	%fd348, %fd345, %fd336, %fd346;
	fma.rn.f64 	%fd349, %fd348, %fd336, %fd347;
	fma.rn.f64 	%fd350, %fd349, %fd675, %fd675;
	fma.rn.f64 	%fd351, %fd349, %fd336, 0d3FF0000000000000;
	selp.f64 	%fd352, %fd351, %fd350, %p42;
	and.b32  	%r122, %r197, 2;
	setp.eq.s32 	%p43, %r122, 0;
	mov.f64 	%fd353, 0d0000000000000000;
	sub.f64 	%fd354, %fd353, %fd352;
	selp.f64 	%fd99, %fd352, %fd354, %p43;
	mul.f64 	%fd100, %fd670, %fd86;
	abs.f64 	%fd101, %fd100;
	setp.neu.f64 	%p44, %fd101, 0d7FF0000000000000;
	@%p44 bra 	$L__BB5_80;
	mov.f64 	%fd360, 0d0000000000000000;
	mul.rn.f64 	%fd677, %fd100, %fd360;
	mov.b32 	%r199, 1;
	bra.uni 	$L__BB5_83;
$L__BB5_80:
	mul.f64 	%fd355, %fd100, 0d3FE45F306DC9C883;
	cvt.rni.s32.f64 	%r198, %fd355;
	cvt.rn.f64.s32 	%fd356, %r198;
	fma.rn.f64 	%fd357, %fd356, 0dBFF921FB54442D18, %fd100;
	fma.rn.f64 	%fd358, %fd356, 0dBC91A62633145C00, %fd357;
	fma.rn.f64 	%fd677, %fd356, 0dB97B839A252049C0, %fd358;
	setp.ltu.f64 	%p45, %fd101, 0d41E0000000000000;
	@%p45 bra 	$L__BB5_82;
	{ // callseq 25, 0
	.param .b64 param0;
	st.param.f64 	[param0], %fd100;
	.param .align 16 .b8 retval0[16];
	call.uni (retval0), 
	__internal_trig_reduction_slowpathd, 
	(
	param0
	);
	ld.param.f64 	%fd677, [retval0];
	ld.param.b32 	%r198, [retval0+8];
	} // callseq 25
$L__BB5_82:
	add.s32 	%r199, %r198, 1;
$L__BB5_83:
	shl.b32 	%r125, %r2, 1;
	shl.b32 	%r126, %r199, 6;
	cvt.u64.u32 	%rd27, %r126;
	and.b64  	%rd28, %rd27, 64;
	add.s64 	%rd30, %rd17, %rd28;
	mul.rn.f64 	%fd361, %fd677, %fd677;
	and.b32  	%r127, %r199, 1;
	setp.eq.b32 	%p46, %r127, 1;
	selp.f64 	%fd362, 0dBDA8FF8320FD8164, 0d3DE5DB65F9785EBA, %p46;
	ld.global.nc.v2.f64 	{%fd363, %fd364}, [%rd30];
	fma.rn.f64 	%fd365, %fd362, %fd361, %fd363;
	fma.rn.f64 	%fd366, %fd365, %fd361, %fd364;
	ld.global.nc.v2.f64 	{%fd367, %fd368}, [%rd30+16];
	fma.rn.f64 	%fd369, %fd366, %fd361, %fd367;
	fma.rn.f64 	%fd370, %fd369, %fd361, %fd368;
	ld.global.nc.v2.f64 	{%fd371, %fd372}, [%rd30+32];
	fma.rn.f64 	%fd373, %fd370, %fd361, %fd371;
	fma.rn.f64 	%fd374, %fd373, %fd361, %fd372;
	fma.rn.f64 	%fd375, %fd374, %fd677, %fd677;
	fma.rn.f64 	%fd376, %fd374, %fd361, 0d3FF0000000000000;
	selp.f64 	%fd377, %fd376, %fd375, %p46;
	and.b32  	%r128, %r199, 2;
	setp.eq.s32 	%p47, %r128, 0;
	mov.f64 	%fd378, 0d0000000000000000;
	sub.f64 	%fd379, %fd378, %fd377;
	selp.f64 	%fd380, %fd377, %fd379, %p47;
	sub.f64 	%fd381, %fd99, %fd380;
	add.s32 	%r129, %r125, -2;
	cvt.rn.f64.u32 	%fd382, %r129;
	div.rn.f64 	%fd383, %fd381, %fd382;
	add.s32 	%r130, %r125, 2;
	cvt.rn.f64.u32 	%fd384, %r130;
	div.rn.f64 	%fd385, %fd85, %fd384;
	sub.f64 	%fd386, %fd385, %fd383;
	mul.wide.u32 	%rd31, %r3, 8;
	add.s64 	%rd32, %rd1, %rd31;
	st.global.f64 	[%rd32], %fd386;
$L__BB5_84:
	ret;

}
	// .globl	_Z17dCreatebasfunfqexPdS_i
.visible .entry _Z17dCreatebasfunfqexPdS_i(
	.param .u64 .ptr .align 1 _Z17dCreatebasfunfqexPdS_i_param_0,
	.param .u64 .ptr .align 1 _Z17dCreatebasfunfqexPdS_i_param_1,
	.param .u32 _Z17dCreatebasfunfqexPdS_i_param_2
)
{
	.reg .pred 	%p<79>;
	.reg .b32 	%r<200>;
	.reg .b64 	%rd<53>;
	.reg .b64 	%fd<678>;

	ld.param.u64 	%rd3, [_Z17dCreatebasfunfqexPdS_i_param_0];
	ld.param.u64 	%rd4, [_Z17dCreatebasfunfqexPdS_i_param_1];
	ld.param.u32 	%r53, [_Z17dCreatebasfunfqexPdS_i_param_2];
	cvta.to.global.u64 	%rd1, %rd3;
	cvta.to.global.u64 	%rd2, %rd4;
	mov.u32 	%r54, %tid.x;
	mov.u32 	%r55, %ctaid.x;
	mov.u32 	%r56, %tid.y;
	mov.u32 	%r57, %ctaid.y;
	mov.u32 	%r58, %ntid.y;
	mov.u32 	%r59, %ntid.x;
	mov.u32 	%r60, %nctaid.x;
	mad.lo.s32 	%r1, %r55, %r59, %r54;
	mad.lo.s32 	%r2, %r57, %r58, %r56;
	mul.lo.s32 	%r61, %r59, %r60;
	mad.lo.s32 	%r3, %r61, %r2, %r1;
	setp.eq.s32 	%p1, %r2, 1;
	@%p1 bra 	$L__BB6_3;
	setp.ne.s32 	%p2, %r2, 0;
	@%p2 bra 	$L__BB6_11;
	mul.wide.u32 	%rd9, %r1, 8;
	add.s64 	%rd10, %rd2, %rd9;
	ld.global.f64 	%fd117, [%rd10];
	add.f64 	%fd118, %fd117, 0d3FF0000000000000;
	mul.f64 	%fd119, %fd118, 0d3FE0000000000000;
	mul.wide.u32 	%rd11, %r3, 8;
	add.s64 	%rd12, %rd1, %rd11;
	st.global.f64 	[%rd12], %fd119;
	bra.uni 	$L__BB6_84;
$L__BB6_3:
	mul.wide.u32 	%rd5, %r1, 8;
	add.s64 	%rd6, %rd2, %rd5;
	ld.global.f64 	%fd1, [%rd6];
	{
	.reg .b32 %temp; 
	mov.b64 	{%temp, %r4}, %fd1;
	}
	mov.f64 	%fd107, 0d4000000000000000;
	{
	.reg .b32 %temp; 
	mov.b64 	{%temp, %r62}, %fd107;
	}
	and.b32  	%r6, %r62, 2146435072;
	setp.eq.s32 	%p3, %r6, 1062207488;
	abs.f64 	%fd2, %fd1;
	{ // callseq 30, 0
	.param .b64 param0;
	st.param.f64 	[param0], %fd2;
	.param .b64 param1;
	st.param.f64 	[param1], 0d4000000000000000;
	.param .b64 retval0;
	call.uni (retval0), 
	__internal_accurate_pow, 
	(
	param0, 
	param1
	);
	ld.param.f64 	%fd108, [retval0];
	} // callseq 30
	setp.lt.s32 	%p4, %r4, 0;
	neg.f64 	%fd110, %fd108;
	selp.f64 	%fd111, %fd110, %fd108, %p3;
	selp.f64 	%fd655, %fd111, %fd108, %p4;
	setp.neu.f64 	%p5, %fd1, 0d0000000000000000;
	@%p5 bra 	$L__BB6_5;
	setp.eq.s32 	%p6, %r6, 1062207488;
	selp.b32 	%r63, %r4, 0, %p6;
	setp.lt.s32 	%p7, %r62, 0;
	or.b32  	%r64, %r63, 2146435072;
	selp.b32 	%r65, %r64, %r63, %p7;
	mov.b32 	%r66, 0;
	mov.b64 	%fd655, {%r66, %r65};
$L__BB6_5:
	add.f64 	%fd112, %fd1, 0d4000000000000000;
	{
	.reg .b32 %temp; 
	mov.b64 	{%temp, %r67}, %fd112;
	}
	and.b32  	%r68, %r67, 2146435072;
	setp.ne.s32 	%p8, %r68, 2146435072;
	@%p8 bra 	$L__BB6_10;
	setp.num.f64 	%p9, %fd1, %fd1;
	@%p9 bra 	$L__BB6_8;
	mov.f64 	%fd113, 0d4000000000000000;
	add.rn.f64 	%fd655, %fd1, %fd113;
	bra.uni 	$L__BB6_10;
$L__BB6_8:
	setp.neu.f64 	%p10, %fd2, 0d7FF0000000000000;
	@%p10 bra 	$L__BB6_10;
	setp.lt.s32 	%p11, %r4, 0;
	setp.eq.s32 	%p12, %r6, 1062207488;
	setp.lt.s32 	%p13, %r62, 0;
	selp.b32 	%r70, 0, 2146435072, %p13;
	and.b32  	%r71, %r62, 2147483647;
	setp.ne.s32 	%p14, %r71, 1071644672;
	or.b32  	%r72, %r70, -2147483648;
	selp.b32 	%r73, %r72, %r70, %p14;
	selp.b32 	%r74, %r73, %r70, %p12;
	selp.b32 	%r75, %r74, %r70, %p11;
	mov.b32 	%r76, 0;
	mov.b64 	%fd655, {%r76, %r75};
$L__BB6_10:
	setp.eq.f64 	%p15, %fd1, 0d3FF0000000000000;
	add.f64 	%fd114, %fd655, 0dBFF0000000000000;
	mul.f64 	%fd115, %fd114, 0d3FE0000000000000;
	selp.f64 	%fd116, 0d0000000000000000, %fd115, %p15;
	mul.wide.u32 	%rd7, %r3, 8;
	add.s64 	%rd8, %rd1, %rd7;
	st.global.f64 	[%rd8], %fd116;
	bra.uni 	$L__BB6_84;
$L__BB6_11:
	add.s32 	%r77, %r53, -1;
	setp.ne.s32 	%p16, %r2, %r77;
	@%p16 bra 	$L__BB6_48;
	add.s32 	%r131, %r2, 1;
	cvt.rn.f64.u32 	%fd9, %r131;
	mul.wide.u32 	%rd33, %r1, 8;
	add.s64 	%rd34, %rd2, %rd33;
	ld.global.f64 	%fd10, [%rd34];
	{
	.reg .b32 %temp; 
	mov.b64 	{%temp, %r7}, %fd10;
	}
	abs.f64 	%fd11, %fd10;
	{
	.reg .b32 %temp; 
	mov.b64 	{%temp, %r8}, %fd11;
	}
	setp.gt.s32 	%p48, %r8, 1071801957;
	@%p48 bra 	$L__BB6_16;
	mul.f64 	%fd427, %fd10, %fd10;
	fma.rn.f64 	%fd428, %fd427, 0d3FB0066BDC1895E9, 0dBFB3823B180754AF;
	fma.rn.f64 	%fd429, %fd428, %fd427, 0d3FB11E52CC2F79AE;
	fma.rn.f64 	%fd430, %fd429, %fd427, 0dBF924EAF3526861B;
	fma.rn.f64 	%fd431, %fd430, %fd427, 0d3F91DF02A31E6CB7;
	fma.rn.f64 	%fd432, %fd431, %fd427, 0d3F847D18B0EEC6CC;
	fma.rn.f64 	%fd433, %fd432, %fd427, 0d3F8D0AF961BA53B0;
	fma.rn.f64 	%fd434, %fd433, %fd427, 0d3F91BF7734CF1C48;
	fma.rn.f64 	%fd435, %fd434, %fd427, 0d3F96E91483144EF7;
	fma.rn.f64 	%fd436, %fd435, %fd427, 0d3F9F1C6E0A4F9F81;
	fma.rn.f64 	%fd437, %fd436, %fd427, 0d3FA6DB6DC27FA92B;
	fma.rn.f64 	%fd438, %fd437, %fd427, 0d3FB333333320F91B;
	fma.rn.f64 	%fd439, %fd438, %fd427, 0d3FC5555555555F4D;
	mul.f64 	%fd440, %fd427, %fd439;
	fma.rn.f64 	%fd12, %fd440, %fd11, %fd11;
	setp.gt.s32 	%p52, %r7, -1;
	@%p52 bra 	$L__BB6_15;
	mov.f64 	%fd445, 0d3C91A62633145C07;
	add.rn.f64 	%fd446, %fd12, %fd445;
	mov.f64 	%fd447, 0d3FF921FB54442D18;
	add.rn.f64 	%fd656, %fd447, %fd446;
	bra.uni 	$L__BB6_17;
$L__BB6_15:
	mov.f64 	%fd441, 0dBC91A62633145C07;
	add.rn.f64 	%fd442, %fd12, %fd441;
	neg.f64 	%fd443, %fd442;
	mov.f64 	%fd444, 0d3FF921FB54442D18;
	add.rn.f64 	%fd656, %fd444, %fd443;
	bra.uni 	$L__BB6_17;
$L__BB6_16:
	mov.f64 	%fd387, 0d3FF0000000000000;
	sub.f64 	%fd388, %fd387, %fd11;
	{
	.reg .b32 %temp; 
	mov.b64 	{%r132, %temp}, %fd388;
	}
	{
	.reg .b32 %temp; 
	mov.b64 	{%temp, %r133}, %fd388;
	}
	add.s32 	%r134, %r133, -1048576;
	mov.b64 	%fd389, {%r132, %r134};
	rsqrt.approx.ftz.f64 	%fd390, %fd389;
	{
	.reg .b32 %temp; 
	mov.b64 	{%r135, %temp}, %fd390;
	}
	{
	.reg .b32 %temp; 
	mov.b64 	{%temp, %r136}, %fd390;
	}
	add.s32 	%r137, %r136, -1048576;
	mov.b64 	%fd391, {%r135, %r137};
	mul.f64 	%fd392, %fd389, %fd390;
	neg.f64 	%fd393, %fd392;
	fma.rn.f64 	%fd394, %fd392, %fd393, %fd389;
	fma.rn.f64 	%fd395, %fd394, %fd391, %fd392;
	neg.f64 	%fd396, %fd395;
	fma.rn.f64 	%fd397, %fd390, %fd396, 0d3FF0000000000000;
	fma.rn.f64 	%fd398, %fd397, %fd391, %fd391;
	fma.rn.f64 	%fd399, %fd395, %fd396, %fd389;
	fma.rn.f64 	%fd400, %fd399, %fd398, %fd395;
	{
	.reg .b32 %temp; 
	mov.b64 	{%r138, %temp}, %fd400;
	}
	{
	.reg .b32 %temp; 
	mov.b64 	{%temp, %r139}, %fd400;
	}
	add.s32 	%r140, %r139, 1048576;
	mov.b64 	%fd401, {%r138, %r140};
	fma.rn.f64 	%fd402, %fd388, 0d3EC715B371155F70, 0dBEBAC2FE66FAAC4B;
	fma.rn.f64 	%fd403, %fd402, %fd388, 0d3ED9A9B88EFCD9B8;
	fma.rn.f64 	%fd404, %fd403, %fd388, 0d3EDD0F40A8A0C4C3;
	fma.rn.f64 	%fd405, %fd404, %fd388, 0d3EF46D4CFA9E0E1F;
	fma.rn.f64 	%fd406, %fd405, %fd388, 0d3F079C168D1E2422;
	fma.rn.f64 	%fd407, %fd406, %fd388, 0d3F1C9A88C3BCA540;
	fma.rn.f64 	%fd408, %fd407, %fd388, 0d3F31C4E64BD476DF;
	fma.rn.f64 	%fd409, %fd408, %fd388, 0d3F46E8BA60009C8F;
	fma.rn.f64 	%fd410, %fd409, %fd388, 0d3F5F1C71C62B05A2;
	fma.rn.f64 	%fd411, %fd410, %fd388, 0d3F76DB6DB6DC9F2C;
	fma.rn.f64 	%fd412, %fd411, %fd388, 0d3F9333333333329C;
	fma.rn.f64 	%fd413, %fd412, %fd388, 0d3FB5555555555555;
	setp.lt.s32 	%p49, %r133, 1;
	mov.f64 	%fd414, 0d0000000000000000;
	mul.rn.f64 	%fd415, %fd11, %fd414;
	mul.f64 	%fd416, %fd388, %fd413;
	fma.rn.f64 	%fd417, %fd416, %fd401, %fd401;
	selp.f64 	%fd418, %fd415, %fd417, %p49;
	setp.lt.s32 	%p50, %r133, 0;
	mov.f64 	%fd419, 0d7FF0000000000000;
	mul.rn.f64 	%fd420, %fd418, %fd419;
	selp.f64 	%fd421, %fd420, %fd418, %p50;
	setp.lt.s32 	%p51, %r7, 0;
	mov.f64 	%fd422, 0dBCA1A62633145C07;
	add.rn.f64 	%fd423, %fd421, %fd422;
	neg.f64 	%fd424, %fd423;
	mov.f64 	%fd425, 0d400921FB54442D18;
	add.rn.f64 	%fd426, %fd425, %fd424;
	selp.f64 	%fd656, %fd426, %fd421, %p51;
$L__BB6_17:
	mul.f64 	%fd17, %fd656, %fd9;
	abs.f64 	%fd18, %fd17;
	setp.neu.f64 	%p53, %fd18, 0d7FF0000000000000;
	@%p53 bra 	$L__BB6_19;
	mov.f64 	%fd453, 0d0000000000000000;
	mul.rn.f64 	%fd658, %fd17, %fd453;
	mov.b32 	%r185, 1;
	bra.uni 	$L__BB6_22;
$L__BB6_19:
	mul.f64 	%fd448, %fd17, 0d3FE45F306DC9C883;
	cvt.rni.s32.f64 	%r184, %fd448;
	cvt.rn.f64.s32 	%fd449, %r184;
	fma.rn.f64 	%fd450, %fd449, 0dBFF921FB54442D18, %fd17;
	fma.rn.f64 	%fd451, %fd449, 0dBC91A62633145C00, %fd450;
	fma.rn.f64 	%fd658, %fd449, 0dB97B839A252049C0, %fd451;
	setp.ltu.f64 	%p54, %fd18, 0d41E0000000000000;
	@%p54 bra 	$L__BB6_21;
	{ // callseq 35, 0
	.param .b64 param0;
	st.param.f64 	[param0], %fd17;
	.param .align 16 .b8 retval0[16];
	call.uni (retval0), 
	__internal_trig_reduction_slowpathd, 
	(
	param0
	);
	ld.param.f64 	%fd658, [retval0];
	ld.param.b32 	%r184, [retval0+8];
	} // callseq 35
$L__BB6_21:
	add.s32 	%r185, %r184, 1;
$L__BB6_22:
	shl.b32 	%r143, %r185, 6;
	cvt.u64.u32 	%rd35, %r143;
	and.b64  	%rd36, %rd35, 64;
	mov.u64 	%rd37, __cudart_sin_cos_coeffs;
	add.s64 	%rd38, %rd37, %rd36;
	mul.rn.f64 	%fd454, %fd658, %fd658;
	and.b32  	%r144, %r185, 1;
	setp.eq.b32 	%p55, %r144, 1;
	selp.f64 	%fd455, 0dBDA8FF8320FD8164, 0d3DE5DB65F9785EBA, %p55;
	ld.global.nc.v2.f64 	{%fd456, %fd457}, [%rd38];
	fma.rn.f64 	%fd458, %fd455, %fd454, %fd456;
	fma.rn.f64 	%fd459, %fd458, %fd454, %fd457;
	ld.global.nc.v2.f64 	{%fd460, %fd461}, [%rd38+16];
	fma.rn.f64 	%fd462, %fd459, %fd454, %fd460;
	fma.rn.f64 	%fd463, %fd462, %fd454, %fd461;
	ld.global.nc.v2.f64 	{%fd464, %fd465}, [%rd38+32];
	fma.rn.f64 	%fd466, %fd463, %fd454, %fd464;
	fma.rn.f64 	%fd467, %fd466, %fd454, %fd465;
	fma.rn.f64 	%fd468, %fd467, %fd658, %fd658;
	fma.rn.f64 	%fd469, %fd467, %fd454, 0d3FF0000000000000;
	selp.f64 	%fd470, %fd469, %fd468, %p55;
	and.b32  	%r145, %r185, 2;
	setp.eq.s32 	%p56, %r145, 0;
	mov.f64 	%fd471, 0d0000000000000000;
	sub.f64 	%fd472, %fd471, %fd470;
	selp.f64 	%fd24, %fd470, %fd472, %p56;
	mov.f64 	%fd473, 0dBFF0000000000000;
	{
	.reg .b32 %temp; 
	mov.b64 	{%temp, %r14}, %fd473;
	}
	mov.f64 	%fd474, 0d3FF0000000000000;
	{
	.reg .b32 %temp; 
	mov.b64 	{%temp, %r146}, %fd474;
	}
	setp.gt.s32 	%p57, %r146, 1071801957;
	@%p57 bra 	$L__BB6_26;
	setp.gt.s32 	%p61, %r14, -1;
	@%p61 bra 	$L__BB6_25;
	mov.f64 	%fd506, 0d3C91A62633145C07;
	mov.f64 	%fd507, 0d3FF6EF46DDDAC26E;
	add.rn.f64 	%fd508, %fd507, %fd506;
	mov.f64 	%fd509, 0d3FF921FB54442D18;
	add.rn.f64 	%fd659, %fd509, %fd508;
	bra.uni 	$L__BB6_27;
$L__BB6_25:
	mov.f64 	%fd501, 0dBC91A62633145C07;
	mov.f64 	%fd502, 0d3FF6EF46DDDAC26E;
	add.rn.f64 	%fd503, %fd502, %fd501;
	neg.f64 	%fd504, %fd503;
	mov.f64 	%fd505, 0d3FF921FB54442D18;
	add.rn.f64 	%fd659, %fd505, %fd504;
	bra.uni 	$L__BB6_27;
$L__BB6_26:
	mov.f64 	%fd475, 0d0000000000000000;
	{
	.reg .b32 %temp; 
	mov.b64 	{%r147, %temp}, %fd475;
	}
	{
	.reg .b32 %temp; 
	mov.b64 	{%temp, %r148}, %fd475;
	}
	add.s32 	%r149, %r148, -1048576;
	mov.b64 	%fd476, {%r147, %r149};
	rsqrt.approx.ftz.f64 	%fd477, %fd476;
	{
	.reg .b32 %temp; 
	mov.b64 	{%r150, %temp}, %fd477;
	}
	{
	.reg .b32 %temp; 
	mov.b64 	{%temp, %r151}, %fd477;
	}
	add.s32 	%r152, %r151, -1048576;
	mov.b64 	%fd478, {%r150, %r152};
	mul.f64 	%fd479, %fd476, %fd477;
	neg.f64 	%fd480, %fd479;
	fma.rn.f64 	%fd481, %fd479, %fd480, %fd476;
	fma.rn.f64 	%fd482, %fd481, %fd478, %fd479;
	neg.f64 	%fd483, %fd482;
	fma.rn.f64 	%fd484, %fd477, %fd483, 0d3FF0000000000000;
	fma.rn.f64 	%fd485, %fd484, %fd478, %fd478;
	fma.rn.f64 	%fd486, %fd482, %fd483, %fd476;
	fma.rn.f64 	%fd487, %fd486, %fd485, %fd482;
	{
	.reg .b32 %temp; 
	mov.b64 	{%r153, %temp}, %fd487;
	}
	{
	.reg .b32 %temp; 
	mov.b64 	{%temp, %r154}, %fd487;
	}
	add.s32 	%r155, %r154, 1048576;
	mov.b64 	%fd488, {%r153, %r155};
	setp.lt.s32 	%p58, %r148, 1;
	mov.f64 	%fd489, 0d3FF0000000000000;
	mul.rn.f64 	%fd490, %fd489, %fd475;
	fma.rn.f64 	%fd491, %fd488, 0d0000000000000000, %fd488;
	selp.f64 	%fd492, %fd490, %fd491, %p58;
	setp.lt.s32 	%p59, %r148, 0;
	mov.f64 	%fd493, 0d7FF0000000000000;
	mul.rn.f64 	%fd494, %fd492, %fd493;
	selp.f64 	%fd495, %fd494, %fd492, %p59;
	setp.lt.s32 	%p60, %r14, 0;
	mov.f64 	%fd496, 0dBCA1A62633145C07;
	add.rn.f64 	%fd497, %fd495, %fd496;
	neg.f64 	%fd498, %fd497;
	mov.f64 	%fd499, 0d400921FB54442D18;
	add.rn.f64 	%fd500, %fd499, %fd498;
	selp.f64 	%fd659, %fd500, %fd495, %p60;
$L__BB6_27:
	mul.f64 	%fd29, %fd659, %fd9;
	abs.f64 	%fd30, %fd29;
	setp.neu.f64 	%p62, %fd30, 0d7FF0000000000000;
	@%p62 bra 	$L__BB6_29;
	mov.f64 	%fd515, 0d0000000000000000;
	mul.rn.f64 	%fd661, %fd29, %fd515;
	mov.b32 	%r187, 1;
	bra.uni 	$L__BB6_32;
$L__BB6_29:
	mul.f64 	%fd510, %fd29, 0d3FE45F306DC9C883;
	cvt.rni.s32.f64 	%r186, %fd510;
	cvt.rn.f64.s32 	%fd511, %r186;
	fma.rn.f64 	%fd512, %fd511, 0dBFF921FB54442D18, %fd29;
	fma.rn.f64 	%fd513, %fd511, 0dBC91A62633145C00, %fd512;
	fma.rn.f64 	%fd661, %fd511, 0dB97B839A252049C0, %fd513;
	setp.ltu.f64 	%p63, %fd30, 0d41E0000000000000;
	@%p63 bra 	$L__BB6_31;
	{ // callseq 36, 0
	.param .b64 param0;
	st.param.f64 	[param0], %fd29;
	.param .align 16 .b8 retval0[16];
	call.uni (retval0), 
	__internal_trig_reduction_slowpathd, 
	(
	param0
	);
	ld.param.f64 	%fd661, [retval0];
	ld.param.b32 	%r186, [retval0+8];
	} // callseq 36
$L__BB6_31:
	add.s32 	%r187, %r186, 1;
$L__BB6_32:
	setp.gt.s32 	%p64, %r8, 1071801957;
	shl.b32 	%r158, %r187, 6;
	cvt.u64.u32 	%rd39, %r158;
	and.b64  	%rd40, %rd39, 64;
	add.s64 	%rd42, %rd37, %rd40;
	mul.rn.f64 	%fd516, %fd661, %fd661;
	and.b32  	%r159, %r187, 1;
	setp.eq.b32 	%p65, %r159, 1;
	selp.f64 	%fd517, 0dBDA8FF8320FD8164, 0d3DE5DB65F9785EBA, %p65;
	ld.global.nc.v2.f64 	{%fd518, %fd519}, [%rd42];
	fma.rn.f64 	%fd520, %fd517, %fd516, %fd518;
	fma.rn.f64 	%fd521, %fd520, %fd516, %fd519;
	ld.global.nc.v2.f64 	{%fd522, %fd523}, [%rd42+16];
	fma.rn.f64 	%fd524, %fd521, %fd516, %fd522;
	fma.rn.f64 	%fd525, %fd524, %fd516, %fd523;
	ld.global.nc.v2.f64 	{%fd526, %fd527}, [%rd42+32];
	fma.rn.f64 	%fd528, %fd525, %fd516, %fd526;
	fma.rn.f64 	%fd529, %fd528, %fd516, %fd527;
	fma.rn.f64 	%fd530, %fd529, %fd661, %fd661;
	fma.rn.f64 	%fd531, %fd529, %fd516, 0d3FF0000000000000;
	selp.f64 	%fd532, %fd531, %fd530, %p65;
	and.b32  	%r160, %r187, 2;
	setp.eq.s32 	%p66, %r160, 0;
	mov.f64 	%fd533, 0d0000000000000000;
	sub.f64 	%fd534, %fd533, %fd532;
	selp.f64 	%fd535, %fd532, %fd534, %p66;
	sub.f64 	%fd36, %fd24, %fd535;
	add.s32 	%r161, %r2, -1;
	cvt.rn.f64.u32 	%fd37, %r161;
	@%p64 bra 	$L__BB6_36;
	mul.f64 	%fd576, %fd10, %fd10;
	fma.rn.f64 	%fd577, %fd576, 0d3FB0066BDC1895E9, 0dBFB3823B180754AF;
	fma.rn.f64 	%fd578, %fd577, %fd576, 0d3FB11E52CC2F79AE;
	fma.rn.f64 	%fd579, %fd578, %fd576, 0dBF924EAF3526861B;
	fma.rn.f64 	%fd580, %fd579, %fd576, 0d3F91DF02A31E6CB7;
	fma.rn.f64 	%fd581, %fd580, %fd576, 0d3F847D18B0EEC6CC;
	fma.rn.f64 	%fd582, %fd581, %fd576, 0d3F8D0AF961BA53B0;
	fma.rn.f64 	%fd583, %fd582, %fd576, 0d3F91BF7734CF1C48;
	fma.rn.f64 	%fd584, %fd583, %fd576, 0d3F96E91483144EF7;
	fma.rn.f64 	%fd585, %fd584, %fd576, 0d3F9F1C6E0A4F9F81;
	fma.rn.f64 	%fd586, %fd585, %fd576, 0d3FA6DB6DC27FA92B;
	fma.rn.f64 	%fd587, %fd586, %fd576, 0d3FB333333320F91B;
	fma.rn.f64 	%fd588, %fd587, %fd576, 0d3FC5555555555F4D;
	mul.f64 	%fd589, %fd576, %fd588;
	fma.rn.f64 	%fd38, %fd589, %fd11, %fd11;
	setp.gt.s32 	%p70, %r7, -1;
	@%p70 bra 	$L__BB6_35;
	mov.f64 	%fd594, 0d3C91A62633145C07;
	add.rn.f64 	%fd595, %fd38, %fd594;
	mov.f64 	%fd596, 0d3FF921FB54442D18;
	add.rn.f64 	%fd662, %fd596, %fd595;
	bra.uni 	$L__BB6_37;
$L__BB6_35:
	mov.f64 	%fd590, 0dBC91A62633145C07;
	add.rn.f64 	%fd591, %fd38, %fd590;
	neg.f64 	%fd592, %fd591;
	mov.f64 	%fd593, 0d3FF921FB54442D18;
	add.rn.f64 	%fd662, %fd593, %fd592;
	bra.uni 	$L__BB6_37;
$L__BB6_36:
	mov.f64 	%fd536, 0d3FF0000000000000;
	sub.f64 	%fd537, %fd536, %fd11;
	{
	.reg .b32 %temp; 
	mov.b64 	{%r162, %temp}, %fd537;
	}
	{
	.reg .b32 %temp; 
	mov.b64 	{%temp, %r163}, %fd537;
	}
	add.s32 	%r164, %r163, -1048576;
	mov.b64 	%fd538, {%r162, %r164};
	rsqrt.approx.ftz.f64 	%fd539, %fd538;
	{
	.reg .b32 %temp; 
	mov.b64 	{%r165, %temp}, %fd539;
	}
	{
	.reg .b32 %temp; 
	mov.b64 	{%temp, %r166}, %fd539;
	}
	add.s32 	%r167, %r166, -1048576;
	mov.b64 	%fd540, {%r165, %r167};
	mul.f64 	%fd541, %fd538, %fd539;
	neg.f64 	%fd542, %fd541;
	fma.rn.f64 	%fd543, %fd541, %fd542, %fd538;
	fma.rn.f64 	%fd544, %fd543, %fd540, %fd541;
	neg.f64 	%fd545, %fd544;
	fma.rn.f64 	%fd546, %fd539, %fd545, 0d3FF0000000000000;
	fma.rn.f64 	%fd547, %fd546, %fd540, %fd540;
	fma.rn.f64 	%fd548, %fd544, %fd545, %fd538;
	fma.rn.f64 	%fd549, %fd548, %fd547, %fd544;
	{
	.reg .b32 %temp; 
	mov.b64 	{%r168, %temp}, %fd549;
	}
	{
	.reg .b32 %temp; 
	mov.b64 	{%temp, %r169}, %fd549;
	}
	add.s32 	%r170, %r169, 1048576;
	mov.b64 	%fd550, {%r168, %r170};
	fma.rn.f64 	%fd551, %fd537, 0d3EC715B371155F70, 0dBEBAC2FE66FAAC4B;
	fma.rn.f64 	%fd552, %fd551, %fd537, 0d3ED9A9B88EFCD9B8;
	fma.rn.f64 	%fd553, %fd552, %fd537, 0d3EDD0F40A8A0C4C3;
	fma.rn.f64 	%fd554, %fd553, %fd537, 0d3EF46D4CFA9E0E1F;
	fma.rn.f64 	%fd555, %fd554, %fd537, 0d3F079C168D1E2422;
	fma.rn.f64 	%fd556, %fd555, %fd537, 0d3F1C9A88C3BCA540;
	fma.rn.f64 	%fd557, %fd556, %fd537, 0d3F31C4E64BD476DF;
	fma.rn.f64 	%fd558, %fd557, %fd537, 0d3F46E8BA60009C8F;
	fma.rn.f64 	%fd559, %fd558, %fd537, 0d3F5F1C71C62B05A2;
	fma.rn.f64 	%fd560, %fd559, %fd537, 0d3F76DB6DB6DC9F2C;
	fma.rn.f64 	%fd561, %fd560, %fd537, 0d3F9333333333329C;
	fma.rn.f64 	%fd562, %fd561, %fd537, 0d3FB5555555555555;
	setp.lt.s32 	%p67, %r163, 1;
	mov.f64 	%fd563, 0d0000000000000000;
	mul.rn.f64 	%fd564, %fd11, %fd563;
	mul.f64 	%fd565, %fd537, %fd562;
	fma.rn.f64 	%fd566, %fd565, %fd550, %fd550;
	selp.f64 	%fd567, %fd564, %fd566, %p67;
	setp.lt.s32 	%p68, %r163, 0;
	mov.f64 	%fd568, 0d7FF0000000000000;
	mul.rn.f64 	%fd569, %fd567, %fd568;
	selp.f64 	%fd570, %fd569, %fd567, %p68;
	setp.lt.s32 	%p69, %r7, 0;
	mov.f64 	%fd571, 0dBCA1A62633145C07;
	add.rn.f64 	%fd572, %fd570, %fd571;
	neg.f64 	%fd573, %fd572;
	mov.f64 	%fd574, 0d400921FB54442D18;
	add.rn.f64 	%fd575, %fd574, %fd573;
	selp.f64 	%fd662, %fd575, %fd570, %p69;
$L__BB6_37:
	mul.f64 	%fd43, %fd662, %fd37;
	abs.f64 	%fd44, %fd43;
	setp.neu.f64 	%p71, %fd44, 0d7FF0000000000000;
	@%p71 bra 	$L__BB6_39;
	mov.f64 	%fd602, 0d0000000000000000;
	mul.rn.f64 	%fd664, %fd43, %fd602;
	mov.b32 	%r189, 1;
	bra.uni 	$L__BB6_42;
$L__BB6_39:
	mul.f64 	%fd597, %fd43, 0d3FE45F306DC9C883;
	cvt.rni.s32.f64 	%r188, %fd597;
	cvt.rn.f64.s32 	%fd598, %r188;
	fma.rn.f64 	%fd599, %fd598, 0dBFF921FB54442D18, %fd43;
	fma.rn.f64 	%fd600, %fd598, 0dBC91A62633145C00, %fd599;
	fma.rn.f64 	%fd664, %fd598, 0dB97B839A252049C0, %fd600;
	setp.ltu.f64 	%p72, %fd44, 0d41E0000000000000;
	@%p72 bra 	$L__BB6_41;
	{ // callseq 37, 0
	.param .b64 param0;
	st.param.f64 	[param0], %fd43;
	.param .align 16 .b8 retval0[16];
	call.uni (retval0), 
	__internal_trig_reduction_slowpathd, 
	(
	param0
	);
	ld.param.f64 	%fd664, [retval0];
	ld.param.b32 	%r188, [retval0+8];
	} // callseq 37
$L__BB6_41:
	add.s32 	%r189, %r188, 1;
$L__BB6_42:
	shl.b32 	%r173, %r189, 6;
	cvt.u64.u32 	%rd43, %r173;
	and.b64  	%rd44, %rd43, 64;
	add.s64 	%rd46, %rd37, %rd44;
	mul.rn.f64 	%fd603, %fd664, %fd664;
	and.b32  	%r174, %r189, 1;
	setp.eq.b32 	%p73, %r174, 1;
	selp.f64 	%fd604, 0dBDA8FF8320FD8164, 0d3DE5DB65F9785EBA, %p73;
	ld.global.nc.v2.f64 	{%fd605, %fd606}, [%rd46];
	fma.rn.f64 	%fd607, %fd604, %fd603, %fd605;
	fma.rn.f64 	%fd608, %fd607, %fd603, %fd606;
	ld.global.nc.v2.f64 	{%fd609, %fd610}, [%rd46+16];
	fma.rn.f64 	%fd611, %fd608, %fd603, %fd609;
	fma.rn.f64 	%fd612, %fd611, %fd603, %fd610;
	ld.global.nc.v2.f64 	{%fd613, %fd614}, [%rd46+32];
	fma.rn.f64 	%fd615, %fd612, %fd603, %fd613;
	fma.rn.f64 	%fd616, %fd615, %fd603, %fd614;
	fma.rn.f64 	%fd617, %fd616, %fd664, %fd664;
	fma.rn.f64 	%fd618, %fd616, %fd603, 0d3FF0000000000000;
	selp.f64 	%fd619, %fd618, %fd617, %p73;
	and.b32  	%r175, %r189, 2;
	setp.eq.s32 	%p74, %r175, 0;
	mov.f64 	%fd620, 0d0000000000000000;
	sub.f64 	%fd621, %fd620, %fd619;
	selp.f64 	%fd50, %fd619, %fd621, %p74;
	mul.f64 	%fd51, %fd659, %fd37;
	abs.f64 	%fd52, %fd51;
	setp.neu.f64 	%p75, %fd52, 0d7FF0000000000000;
	@%p75 bra 	$L__BB6_44;
	mov.f64 	%fd627, 0d0000000000000000;
	mul.rn.f64 	%fd666, %fd51, %fd627;
	mov.b32 	%r191, 1;
	bra.uni 	$L__BB6_47;
$L__BB6_44:
	mul.f64 	%fd622, %fd51, 0d3FE45F306DC9C883;
	cvt.rni.s32.f64 	%r190, %fd622;
	cvt.rn.f64.s32 	%fd623, %r190;
	fma.rn.f64 	%fd624, %fd623, 0dBFF921FB54442D18, %fd51;
	fma.rn.f64 	%fd625, %fd623, 0dBC91A62633145C00, %fd624;
	fma.rn.f64 	%fd666, %fd623, 0dB97B839A252049C0, %fd625;
	setp.ltu.f64 	%p76, %fd52, 0d41E0000000000000;
	@%p76 bra 	$L__BB6_46;
	{ // callseq 38, 0
	.param .b64 param0;
	st.param.f64 	[param0], %fd51;
	.param .align 16 .b8 retval0[16];
	call.uni (retval0), 
	__internal_trig_reduction_slowpathd, 
	(
	param0
	);
	ld.param.f64 	%fd666, [retval0];
	ld.param.b32 	%r190, [retval0+8];
	} // callseq 38
$L__BB6_46:
	add.s32 	%r191, %r190, 1;
$L__BB6_47:
	shl.b32 	%r178, %r2, 2;
	shl.b32 	%r179, %r191, 6;
	cvt.u64.u32 	%rd47, %r179;
	and.b64  	%rd48, %rd47, 64;
	add.s64 	%rd50, %rd37, %rd48;
	mul.rn.f64 	%fd628, %fd666, %fd666;
	and.b32  	%r180, %r191, 1;
	setp.eq.b32 	%p77, %r180, 1;
	selp.f64 	%fd629, 0dBDA8FF8320FD8164, 0d3DE5DB65F9785EBA, %p77;
	ld.global.nc.v2.f64 	{%fd630, %fd631}, [%rd50];
	fma.rn.f64 	%fd632, %fd629, %fd628, %fd630;
	fma.rn.f64 	%fd633, %fd632, %fd628, %fd631;
	ld.global.nc.v2.f64 	{%fd634, %fd635}, [%rd50+16];
	fma.rn.f64 	%fd636, %fd633, %fd628, %fd634;
	fma.rn.f64 	%fd637, %fd636, %fd628, %fd635;
	ld.global.nc.v2.f64 	{%fd638, %fd639}, [%rd50+32];
	fma.rn.f64 	%fd640, %fd637, %fd628, %fd638;
	fma.rn.f64 	%fd641, %fd640, %fd628, %fd639;
	fma.rn.f64 	%fd642, %fd641, %fd666, %fd666;
	fma.rn.f64 	%fd643, %fd641, %fd628, 0d3FF0000000000000;
	selp.f64 	%fd644, %fd643, %fd642, %p77;
	and.b32  	%r181, %r191, 2;
	setp.eq.s32 	%p78, %r181, 0;
	mov.f64 	%fd645, 0d0000000000000000;
	sub.f64 	%fd646, %fd645, %fd644;
	selp.f64 	%fd647, %fd644, %fd646, %p78;
	sub.f64 	%fd648, %fd50, %fd647;
	add.s32 	%r182, %r178, -4;
	cvt.rn.f64.u32 	%fd649, %r182;
	div.rn.f64 	%fd650, %fd648, %fd649;
	add.s32 	%r183, %r178, 4;
	cvt.rn.f64.u32 	%fd651, %r183;
	div.rn.f64 	%fd652, %fd36, %fd651;
	sub.f64 	%fd653, %fd652, %fd650;
	mul.wide.u32 	%rd51, %r3, 8;
	add.s64 	%rd52, %rd1, %rd51;
	st.global.f64 	[%rd52], %fd653;
	bra.uni 	$L__BB6_84;
$L__BB6_48:
	add.s32 	%r78, %r2, 1;
	cvt.rn.f64.u32 	%fd58, %r78;
	mul.wide.u32 	%rd13, %r1, 8;
	add.s64 	%rd14, %rd2, %rd13;
	ld.global.f64 	%fd59, [%rd14];
	{
	.reg .b32 %temp; 
	mov.b64 	{%temp, %r30}, %fd59;
	}
	abs.f64 	%fd60, %fd59;
	{
	.reg .b32 %temp; 
	mov.b64 	{%temp, %r31}, %fd60;
	}
	setp.gt.s32 	%p17, %r31, 1071801957;
	@%p17 bra 	$L__BB6_52;
	mul.f64 	%fd160, %fd59, %fd59;
	fma.rn.f64 	%fd161, %fd160, 0d3FB0066BDC1895E9, 0dBFB3823B180754AF;
	fma.rn.f64 	%fd162, %fd161, %fd160, 0d3FB11E52CC2F79AE;
	fma.rn.f64 	%fd163, %fd162, %fd160, 0dBF924EAF3526861B;
	fma.rn.f64 	%fd164, %fd163, %fd160, 0d3F91DF02A31E6CB7;
	fma.rn.f64 	%fd165, %fd164, %fd160, 0d3F847D18B0EEC6CC;
	fma.rn.f64 	%fd166, %fd165, %fd160, 0d3F8D0AF961BA53B0;
	fma.rn.f64 	%fd167, %fd166, %fd160, 0d3F91BF7734CF1C48;
	fma.rn.f64 	%fd168, %fd167, %fd160, 0d3F96E91483144EF7;
	fma.rn.f64 	%fd169, %fd168, %fd160, 0d3F9F1C6E0A4F9F81;
	fma.rn.f64 	%fd170, %fd169, %fd160, 0d3FA6DB6DC27FA92B;
	fma.rn.f64 	%fd171, %fd170, %fd160, 0d3FB333333320F91B;
	fma.rn.f64 	%fd172, %fd171, %fd160, 0d3FC5555555555F4D;
	mul.f64 	%fd173, %fd160, %fd172;
	fma.rn.f64 	%fd61, %fd173, %fd60, %fd60;
	setp.gt.s32 	%p21, %r30, -1;
	@%p21 bra 	$L__BB6_51;
	mov.f64 	%fd178, 0d3C91A62633145C07;
	add.rn.f64 	%fd179, %fd61, %fd178;
	mov.f64 	%fd180, 0d3FF921FB54442D18;
	add.rn.f64 	%fd667, %fd180, %fd179;
	bra.uni 	$L__BB6_53;
$L__BB6_51:
	mov.f64 	%fd174, 0dBC91A62633145C07;
	add.rn.f64 	%fd175, %fd61, %fd174;
	neg.f64 	%fd176, %fd175;
	mov.f64 	%fd177, 0d3FF921FB54442D18;
	add.rn.f64 	%fd667, %fd177, %fd176;
	bra.uni 	$L__BB6_53;
$L__BB6_52:
	mov.f64 	%fd120, 0d3FF0000000000000;
	sub.f64 	%fd121, %fd120, %fd60;
	{
	.reg .b32 %temp; 
	mov.b64 	{%r79, %temp}, %fd121;
	}
	{
	.reg .b32 %temp; 
	mov.b64 	{%temp, %r80}, %fd121;
	}
	add.s32 	%r81, %r80, -1048576;
	mov.b64 	%fd122, {%r79, %r81};
	rsqrt.approx.ftz.f64 	%fd123, %fd122;
	{
	.reg .b32 %temp; 
	mov.b64 	{%r82, %temp}, %fd123;
	}
	{
	.reg .b32 %temp; 
	mov.b64 	{%temp, %r83}, %fd123;
	}
	add.s32 	%r84, %r83, -1048576;
	mov.b64 	%fd124, {%r82, %r84};
	mul.f64 	%fd125, %fd122, %fd123;
	neg.f64 	%fd126, %fd125;
	fma.rn.f64 	%fd127, %fd125, %fd126, %fd122;
	fma.rn.f64 	%fd128, %fd127, %fd124, %fd125;
	neg.f64 	%fd129, %fd128;
	fma.rn.f64 	%fd130, %fd123, %fd129, 0d3FF0000000000000;
	fma.rn.f64 	%fd131, %fd130, %fd124, %fd124;
	fma.rn.f64 	%fd132, %fd128, %fd129, %fd122;
	fma.rn.f64 	%fd133, %fd132, %fd131, %fd128;
	{
	.reg .b32 %temp; 
	mov.b64 	{%r85, %temp}, %fd133;
	}
	{
	.reg .b32 %temp; 
	mov.b64 	{%temp, %r86}, %fd133;
	}
	add.s32 	%r87, %r86, 1048576;
	mov.b64 	%fd134, {%r85, %r87};
	fma.rn.f64 	%fd135, %fd121, 0d3EC715B371155F70, 0dBEBAC2FE66FAAC4B;
	fma.rn.f64 	%fd136, %fd135, %fd121, 0d3ED9A9B88EFCD9B8;
	fma.rn.f64 	%fd137, %fd136, %fd121, 0d3EDD0F40A8A0C4C3;
	fma.rn.f64 	%fd138, %fd137, %fd121, 0d3EF46D4CFA9E0E1F;
	fma.rn.f64 	%fd139, %fd138, %fd121, 0d3F079C168D1E2422;
	fma.rn.f64 	%fd140, %fd139, %fd121, 0d3F1C9A88C3BCA540;
	fma.rn.f64 	%fd141, %fd140, %fd121, 0d3F31C4E64BD476DF;
	fma.rn.f64 	%fd142, %fd141, %fd121, 0d3F46E8BA60009C8F;
	fma.rn.f64 	%fd143, %fd142, %fd121, 0d3F5F1C71C62B05A2;
	fma.rn.f64 	%fd144, %fd143, %fd121, 0d3F76DB6DB6DC9F2C;
	fma.rn.f64 	%fd145, %fd144, %fd121, 0d3F9333333333329C;
	fma.rn.f64 	%fd146, %fd145, %fd121, 0d3FB5555555555555;
	setp.lt.s32 	%p18, %r80, 1;
	mov.f64 	%fd147, 0d0000000000000000;
	mul.rn.f64 	%fd148, %fd60, %fd147;
	mul.f64 	%fd149, %fd121, %fd146;
	fma.rn.f64 	%fd150, %fd149, %fd134, %fd134;
	selp.f64 	%fd151, %fd148, %fd150, %p18;
	setp.lt.s32 	%p19, %r80, 0;
	mov.f64 	%fd152, 0d7FF0000000000000;
	mul.rn.f64 	%fd153, %fd151, %fd152;
	selp.f64 	%fd154, %fd153, %fd151, %p19;
	setp.lt.s32 	%p20, %r30, 0;
	mov.f64 	%fd155, 0dBCA1A62633145C07;
	add.rn.f64 	%fd156, %fd154, %fd155;
	neg.f64 	%fd157, %fd156;
	mov.f64 	%fd158, 0d400921FB54442D18;
	add.rn.f64 	%fd159, %fd158, %fd157;
	selp.f64 	%fd667, %fd159, %fd154, %p20;
$L__BB6_53:
	mul.f64 	%fd66, %fd667, %fd58;
	abs.f64 	%fd67, %fd66;
	setp.neu.f64 	%p22, %fd67, 0d7FF0000000000000;
	@%p22 bra 	$L__BB6_55;
	mov.f64 	%fd186, 0d0000000000000000;
	mul.rn.f64 	%fd669, %fd66, %fd186;
	mov.b32 	%r193, 1;
	bra.uni 	$L__BB6_58;
$L__BB6_55:
	mul.f64 	%fd181, %fd66, 0d3FE45F306DC9C883;
	cvt.rni.s32.f64 	%r192, %fd181;
	cvt.rn.f64.s32 	%fd182, %r192;
	fma.rn.f64 	%fd183, %fd182, 0dBFF921FB54442D18, %fd66;
	fma.rn.f64 	%fd184, %fd182, 0dBC91A62633145C00, %fd183;
	fma.rn.f64 	%fd669, %fd182, 0dB97B839A252049C0, %fd184;
	setp.ltu.f64 	%p23, %fd67, 0d41E0000000000000;
	@%p23 bra 	$L__BB6_57;
	{ // callseq 31, 0
	.param .b64 param0;
	st.param.f64 	[param0], %fd66;
	.param .align 16 .b8 retval0[16];
	call.uni (retval0), 
	__internal_trig_reduction_slowpathd, 
	(
	param0
	);
	ld.param.f64 	%fd669, [retval0];
	ld.param.b32 	%r192, [retval0+8];
	} // callseq 31
$L__BB6_57:
	add.s32 	%r193, %r192, 1;
$L__BB6_58:
	shl.b32 	%r90, %r193, 6;
	cvt.u64.u32 	%rd15, %r90;
	and.b64  	%rd16, %rd15, 64;
	mov.u64 	%rd17, __cudart_sin_cos_coeffs;
	add.s64 	%rd18, %rd17, %rd16;
	mul.rn.f64 	%fd187, %fd669, %fd669;
	and.b32  	%r91, %r193, 1;
	setp.eq.b32 	%p24, %r91, 1;
	selp.f64 	%fd188, 0dBDA8FF8320FD8164, 0d3DE5DB65F9785EBA, %p24;
	ld.global.nc.v2.f64 	{%fd189, %fd190}, [%rd18];
	fma.rn.f64 	%fd191, %fd188, %fd187, %fd189;
	fma.rn.f64 	%fd192, %fd191, %fd187, %fd190;
	ld.global.nc.v2.f64 	{%fd193, %fd194}, [%rd18+16];
	fma.rn.f64 	%fd195, %fd192, %fd187, %fd193;
	fma.rn.f64 	%fd196, %fd195, %fd187, %fd194;
	ld.global.nc.v2.f64 	{%fd197, %fd198}, [%rd18+32];
	fma.rn.f64 	%fd199, %fd196, %fd187, %fd197;
	fma.rn.f64 	%fd200, %fd199, %fd187, %fd198;
	fma.rn.f64 	%fd201, %fd200, %fd669, %fd669;
	fma.rn.f64 	%fd202, %fd200, %fd187, 0d3FF0000000000000;
	selp.f64 	%fd203, %fd202, %fd201, %p24;
	and.b32  	%r92, %r193, 2;
	setp.eq.s32 	%p25, %r92, 0;
	mov.f64 	%fd204, 0d0000000000000000;
	sub.f64 	%fd205, %fd204, %fd203;
	selp.f64 	%fd73, %fd203, %fd205, %p25;
	mov.f64 	%fd206, 0dBFF0000000000000;
	{
	.reg .b32 %temp; 
	mov.b64 	{%temp, %r37}, %fd206;
	}
	mov.f64 	%fd207, 0d3FF0000000000000;
	{
	.reg .b32 %temp; 
	mov.b64 	{%temp, %r93}, %fd207;
	}
	setp.gt.s32 	%p26, %r93, 1071801957;
	@%p26 bra 	$L__BB6_62;
	setp.gt.s32 	%p30, %r37, -1;
	@%p30 bra 	$L__BB6_61;
	mov.f64 	%fd239, 0d3C91A62633145C07;
	mov.f64 	%fd240, 0d3FF6EF46DDDAC26E;
	add.rn.f64 	%fd241, %fd240, %fd239;
	mov.f64 	%fd242, 0d3FF921FB54442D18;
	add.rn.f64 	%fd670, %fd242, %fd241;
	bra.uni 	$L__BB6_63;
$L__BB6_61:
	mov.f64 	%fd234, 0dBC91A62633145C07;
	mov.f64 	%fd235, 0d3FF6EF46DDDAC26E;
	add.rn.f64 	%fd236, %fd235, %fd234;
	neg.f64 	%fd237, %fd236;
	mov.f64 	%fd238, 0d3FF921FB54442D18;
	add.rn.f64 	%fd670, %fd238, %fd237;
	bra.uni 	$L__BB6_63;
$L__BB6_62:
	mov.f64 	%fd208, 0d0000000000000000;
	{
	.reg .b32 %temp; 
	mov.b64 	{%r94, %temp}, %fd208;
	}
	{
	.reg .b32 %temp; 
	mov.b64 	{%temp, %r95}, %fd208;
	}
	add.s32 	%r96, %r95, -1048576;
	mov.b64 	%fd209, {%r94, %r96};
	rsqrt.approx.ftz.f64 	%fd210, %fd209;
	{
	.reg .b32 %temp; 
	mov.b64 	{%r97, %temp}, %fd210;
	}
	{
	.reg .b32 %temp; 
	mov.b64 	{%temp, %r98}, %fd210;
	}
	add.s32 	%r99, %r98, -1048576;
	mov.b64 	%fd211, {%r97, %r99};
	mul.f64 	%fd212, %fd209, %fd210;
	neg.f64 	%fd213, %fd212;
	fma.rn.f64 	%fd214, %fd212, %fd213, %fd209;
	fma.rn.f64 	%fd215, %fd214, %fd211, %fd212;
	neg.f64 	%fd216, %fd215;
	fma.rn.f64 	%fd217, %fd210, %fd216, 0d3FF0000000000000;
	fma.rn.f64 	%fd218, %fd217, %fd211, %fd211;
	fma.rn.f64 	%fd219, %fd215, %fd216, %fd209;
	fma.rn.f64 	%fd220, %fd219, %fd218, %fd215;
	{
	.reg .b32 %temp; 
	mov.b64 	{%r100, %temp}, %fd220;
	}
	{
	.reg .b32 %temp; 
	mov.b64 	{%temp, %r101}, %fd220;
	}
	add.s32 	%r102, %r101, 1048576;
	mov.b64 	%fd221, {%r100, %r102};
	setp.lt.s32 	%p27, %r95, 1;
	mov.f64 	%fd222, 0d3FF0000000000000;
	mul.rn.f64 	%fd223, %fd222, %fd208;
	fma.rn.f64 	%fd224, %fd221, 0d0000000000000000, %fd221;
	selp.f64 	%fd225, %fd223, %fd224, %p27;
	setp.lt.s32 	%p28, %r95, 0;
	mov.f64 	%fd226, 0d7FF0000000000000;
	mul.rn.f64 	%fd227, %fd225, %fd226;
	selp.f64 	%fd228, %fd227, %fd225, %p28;
	setp.lt.s32 	%p29, %r37, 0;
	mov.f64 	%fd229, 0dBCA1A62633145C07;
	add.rn.f64 	%fd230, %fd228, %fd229;
	neg.f64 	%fd231, %fd230;
	mov.f64 	%fd232, 0d400921FB54442D18;
	add.rn.f64 	%fd233, %fd232, %fd231;
	selp.f64 	%fd670, %fd233, %fd228, %p29;
$L__BB6_63:
	mul.f64 	%fd78, %fd670, %fd58;
	abs.f64 	%fd79, %fd78;
	setp.neu.f64 	%p31, %fd79, 0d7FF0000000000000;
	@%p31 bra 	$L__BB6_65;
	mov.f64 	%fd248, 0d0000000000000000;
	mul.rn.f64 	%fd672, %fd78, %fd248;
	mov.b32 	%r195, 1;
	bra.uni 	$L__BB6_68;
$L__BB6_65:
	mul.f64 	%fd243, %fd78, 0d3FE45F306DC9C883;
	cvt.rni.s32.f64 	%r194, %fd243;
	cvt.rn.f64.s32 	%fd244, %r194;
	fma.rn.f64 	%fd245, %fd244, 0dBFF921FB54442D18, %fd78;
	fma.rn.f64 	%fd246, %fd244, 0dBC91A62633145C00, %fd245;
	fma.rn.f64 	%fd672, %fd244, 0dB97B839A252049C0, %fd246;
	setp.ltu.f64 	%p32, %fd79, 0d41E0000000000000;
	@%p32 bra 	$L__BB6_67;
	{ // callseq 32, 0
	.param .b64 param0;
	st.param.f64 	[param0], %fd78;
	.param .align 16 .b8 retval0[16];
	call.uni (retval0), 
	__internal_trig_reduction_slowpathd, 
	(
	param0
	);
	ld.param.f64 	%fd672, [retval0];
	ld.param.b32 	%r194, [retval0+8];
	} // callseq 32
$L__BB6_67:
	add.s32 	%r195, %r194, 1;
$L__BB6_68:
	setp.gt.s32 	%p33, %r31, 1071801957;
	shl.b32 	%r105, %r195, 6;
	cvt.u64.u32 	%rd19, %r105;
	and.b64  	%rd20, %rd19, 64;
	add.s64 	%rd22, %rd17, %rd20;
	mul.rn.f64 	%fd249, %fd672, %fd672;
	and.b32  	%r106, %r195, 1;
	setp.eq.b32 	%p34, %r106, 1;
	selp.f64 	%fd250, 0dBDA8FF8320FD8164, 0d3DE5DB65F9785EBA, %p34;
	ld.global.nc.v2.f64 	{%fd251, %fd252}, [%rd22];
	fma.rn.f64 	%fd253, %fd250, %fd249, %fd251;
	fma.rn.f64 	%fd254, %fd253, %fd249, %fd252;
	ld.global.nc.v2.f64 	{%fd255, %fd256}, [%rd22+16];
	fma.rn.f64 	%fd257, %fd254, %fd249, %fd255;
	fma.rn.f64 	%fd258, %fd257, %fd249, %fd256;
	ld.global.nc.v2.f64 	{%fd259, %fd260}, [%rd22+32];
	fma.rn.f64 	%fd261, %fd258, %fd249, %fd259;
	fma.rn.f64 	%fd262, %fd261, %fd249, %fd260;
	fma.rn.f64 	%fd263, %fd262, %fd672, %fd672;
	fma.rn.f64 	%fd264, %fd262, %fd249, 0d3FF0000000000000;
	selp.f64 	%fd265, %fd264, %fd263, %p34;
	and.b32  	%r107, %r195, 2;
	setp.eq.s32 	%p35, %r107, 0;
	mov.f64 	%fd266, 0d0000000000000000;
	sub.f64 	%fd267, %fd266, %fd265;
	selp.f64 	%fd268, %fd265, %fd267, %p35;
	sub.f64 	%fd85, %fd73, %fd268;
	add.s32 	%r108, %r2, -1;
	cvt.rn.f64.u32 	%fd86, %r108;
	@%p33 bra 	$L__BB6_72;
	mul.f64 	%fd309, %fd59, %fd59;
	fma.rn.f64 	%fd310, %fd309, 0d3FB0066BDC1895E9, 0dBFB3823B180754AF;
	fma.rn.f64 	%fd311, %fd310, %fd309, 0d3FB11E52CC2F79AE;
	fma.rn.f64 	%fd312, %fd311, %fd309, 0dBF924EAF3526861B;
	fma.rn.f64 	%fd313, %fd312, %fd309, 0d3F91DF02A31E6CB7;
	fma.rn.f64 	%fd314, %fd313, %fd309, 0d3F847D18B0EEC6CC;
	fma.rn.f64 	%fd315, %fd314, %fd309, 0d3F8D0AF961BA53B0;
	fma.rn.f64 	%fd316, %fd315, %fd309, 0d3F91BF7734CF1C48;
	fma.rn.f64 	%fd317, %fd316, %fd309, 0d3F96E91483144EF7;
	fma.rn.f64 	%fd318, %fd317, %fd309, 0d3F9F1C6E0A4F9F81;
	fma.rn.f64 	%fd319, %fd318, %fd309, 0d3FA6DB6DC27FA92B;
	fma.rn.f64 	%fd320, %fd319, %fd309, 0d3FB333333320F91B;
	fma.rn.f64 	%fd321, %fd320, %fd309, 0d3FC5555555555F4D;
	mul.f64 	%fd322, %fd309, %fd321;
	fma.rn.f64 	%fd87, %fd322, %fd60, %fd60;
	setp.gt.s32 	%p39, %r30, -1;
	@%p39 bra 	$L__BB6_71;
	mov.f64 	%fd327, 0d3C91A62633145C07;
	add.rn.f64 	%fd328, %fd87, %fd327;
	mov.f64 	%fd329, 0d3FF921FB54442D18;
	add.rn.f64 	%fd673, %fd329, %fd328;
	bra.uni 	$L__BB6_73;
$L__BB6_71:
	mov.f64 	%fd323, 0dBC91A62633145C07;
	add.rn.f64 	%fd324, %fd87, %fd323;
	neg.f64 	%fd325, %fd324;
	mov.f64 	%fd326, 0d3FF921FB54442D18;
	add.rn.f64 	%fd673, %fd326, %fd325;
	bra.uni 	$L__BB6_73;
$L__BB6_72:
	mov.f64 	%fd269, 0d3FF0000000000000;
	sub.f64 	%fd270, %fd269, %fd60;
	{
	.reg .b32 %temp; 
	mov.b64 	{%r109, %temp}, %fd270;
	}
	{
	.reg .b32 %temp; 
	mov.b64 	{%temp, %r110}, %fd270;
	}
	add.s32 	%r111, %r110, -1048576;
	mov.b64 	%fd271, {%r109, %r111};
	rsqrt.approx.ftz.f64 	%fd272, %fd271;
	{
	.reg .b32 %temp; 
	mov.b64 	{%r112, %temp}, %fd272;
	}
	{
	.reg .b32 %temp; 
	mov.b64 	{%temp, %r113}, %fd272;
	}
	add.s32 	%r114, %r113, -1048576;
	mov.b64 	%fd273, {%r112, %r114};
	mul.f64 	%fd274, %fd271, %fd272;
	neg.f64 	%fd275, %fd274;
	fma.rn.f64 	%fd276, %fd274, %fd275, %fd271;
	fma.rn.f64 	%fd277, %fd276, %fd273, %fd274;
	neg.f64 	%fd278, %fd277;
	fma.rn.f64 	%fd279, %fd272, %fd278, 0d3FF0000000000000;
	fma.rn.f64 	%fd280, %fd279, %fd273, %fd273;
	fma.rn.f64 	%fd281, %fd277, %fd278, %fd271;
	fma.rn.f64 	%fd282, %fd281, %fd280, %fd277;
	{
	.reg .b32 %temp; 
	mov.b64 	{%r115, %temp}, %fd282;
	}
	{
	.reg .b32 %temp; 
	mov.b64 	{%temp, %r116}, %fd282;
	}
	add.s32 	%r117, %r116, 1048576;
	mov.b64 	%fd283, {%r115, %r117};
	fma.rn.f64 	%fd284, %fd270, 0d3EC715B371155F70, 0dBEBAC2FE66FAAC4B;
	fma.rn.f64 	%fd285, %fd284, %fd270, 0d3ED9A9B88EFCD9B8;
	fma.rn.f64 	%fd286, %fd285, %fd270, 0d3EDD0F40A8A0C4C3;
	fma.rn.f64 	%fd287, %fd286, %fd270, 0d3EF46D4CFA9E0E1F;
	fma.rn.f64 	%fd288, %fd287, %fd270, 0d3F079C168D1E2422;
	fma.rn.f64 	%fd289, %fd288, %fd270, 0d3F1C9A88C3BCA540;
	fma.rn.f64 	%fd290, %fd289, %fd270, 0d3F31C4E64BD476DF;
	fma.rn.f64 	%fd291, %fd290, %fd270, 0d3F46E8BA60009C8F;
	fma.rn.f64 	%fd292, %fd291, %fd270, 0d3F5F1C71C62B05A2;
	fma.rn.f64 	%fd293, %fd292, %fd270, 0d3F76DB6DB6DC9F2C;
	fma.rn.f64 	%fd294, %fd293, %fd270, 0d3F9333333333329C;
	fma.rn.f64 	%fd295, %fd294, %fd270, 0d3FB5555555555555;
	setp.lt.s32 	%p36, %r110, 1;
	mov.f64 	%fd296, 0d0000000000000000;
	mul.rn.f64 	%fd297, %fd60, %fd296;
	mul.f64 	%fd298, %fd270, %fd295;
	fma.rn.f64 	%fd299, %fd298, %fd283, %fd283;
	selp.f64 	%fd300, %fd297, %fd299, %p36;
	setp.lt.s32 	%p37, %r110, 0;
	mov.f64 	%fd301, 0d7FF0000000000000;
	mul.rn.f64 	%fd302, %fd300, %fd301;
	selp.f64 	%fd303, %fd302, %fd300, %p37;
	setp.lt.s32 	%p38, %r30, 0;
	mov.f64 	%fd304, 0dBCA1A62633145C07;
	add.rn.f64 	%fd305, %fd303, %fd304;
	neg.f64 	%fd306, %fd305;
	mov.f64 	%fd307, 0d400921FB54442D18;
	add.rn.f64 	%fd308, %fd307, %fd306;
	selp.f64 	%fd673, %fd308, %fd303, %p38;
$L__BB6_73:
	mul.f64 	%fd92, %fd673, %fd86;
	abs.f64 	%fd93, %fd92;
	setp.neu.f64 	%p40, %fd93, 0d7FF0000000000000;
	@%p40 bra 	$L__BB6_75;
	mov.f64 	%fd335, 0d0000000000000000;
	mul.rn.f64 	%fd675, %fd92, %fd335;
	mov.b32 	%r197, 1;
	bra.uni 	$L__BB6_78;
$L__BB6_75:
	mul.f64 	%fd330, %fd92, 0d3FE45F306DC9C883;
	cvt.rni.s32.f64 	%r196, %fd330;
	cvt.rn.f64.s32 	%fd331, %r196;
	fma.rn.f64 	%fd332, %fd331, 0dBFF921FB54442D18, %fd92;
	fma.rn.f64 	%fd333, %fd331, 0dBC91A62633145C00, %fd332;
	fma.rn.f64 	%fd675, %fd331, 0dB97B839A252049C0, %fd333;
	setp.ltu.f64 	%p41, %fd93, 0d41E0000000000000;
	@%p41 bra 	$L__BB6_77;
	{ // callseq 33, 0
	.param .b64 param0;
	st.param.f64 	[param0], %fd92;
	.param .align 16 .b8 retval0[16];
	call.uni (retval0), 
	__internal_trig_reduction_slowpathd, 
	(
	param0
	);
	ld.param.f64 	%fd675, [retval0];
	ld.param.b32 	%r196, [retval0+8];
	} // callseq 33
$L__BB6_77:
	add.s32 	%r197, %r196, 1;
$L__BB6_78:
	shl.b32 	%r120, %r197, 6;
	cvt.u64.u32 	%rd23, %r120;
	and.b64  	%rd24, %rd23, 64;
	add.s64 	%rd26, %rd17, %rd24;
	mul.rn.f64 	%fd336, %fd675, %fd675;
	and.b32  	%r121, %r197, 1;
	setp.eq.b32 	%p42, %r121, 1;
	selp.f64 	%fd337, 0dBDA8FF8320FD8164, 0d3DE5DB65F9785EBA, %p42;
	ld.global.nc.v2.f64 	{%fd338, %fd339}, [%rd26];
	fma.rn.f64 	%fd340, %fd337, %fd336, %fd338;
	fma.rn.f64 	%fd341, %fd340, %fd336, %fd339;
	ld.global.nc.v2.f64 	{%fd342, %fd343}, [%rd26+16];
	fma.rn.f64 	%fd344, %fd341, %fd336, %fd342;
	fma.rn.f64 	%fd345, %fd344, %fd336, %fd343;
	ld.global.nc.v2.f64 	{%fd346, %fd347}, [%rd26+32];
	fma.rn.f64 	%fd348, %fd345, %fd336, %fd346;
	fma.rn.f64 	%fd349, %fd348, %fd336, %fd347;
	fma.rn.f64 	%fd350, %fd349, %fd675, %fd675;
	fma.rn.f64 	%fd351, %fd349, %fd336, 0d3FF0000000000000;
	selp.f64 	%fd352, %fd351, %fd350, %p42;
	and.b32  	%r122, %r197, 2;
	setp.eq.s32 	%p43, %r122, 0;
	mov.f64 	%fd353, 0d0000000000000000;
	sub.f64 	%fd354, %fd353, %fd352;
	selp.f64 	%fd99, %fd352, %fd354, %p43;
	mul.f64 	%fd100, %fd670, %fd86;
	abs.f64 	%fd101, %fd100;
	setp.neu.f64 	%p44, %fd101, 0d7FF0000000000000;
	@%p44 bra 	$L__BB6_80;
	mov.f64 	%fd360, 0d0000000000000000;
	mul.rn.f64 	%fd677, %fd100, %fd360;
	mov.b32 	%r199, 1;
	bra.uni 	$L__BB6_83;
$L__BB6_80:
	mul.f64 	%fd355, %fd100, 0d3FE45F306DC9C883;
	cvt.rni.s32.f64 	%r198, %fd355;
	cvt.rn.f64.s32 	%fd356, %r198;
	fma.rn.f64 	%fd357, %fd356, 0dBFF921FB54442D18, %fd100;
	fma.rn.f64 	%fd358, %fd356, 0dBC91A62633145C00, %fd357;
	fma.rn.f64 	%fd677, %fd356, 0dB97B839A252049C0, %fd358;
	setp.ltu.f64 	%p45, %fd101, 0d41E0000000000000;
	@%p45 bra 	$L__BB6_82;
	{ // callseq 34, 0
	.param .b64 param0;
	st.param.f64 	[param0], %fd100;
	.param .align 16 .b8 retval0[16];
	call.uni (retval0), 
	__internal_trig_reduction_slowpathd, 
	(
	param0
	);
	ld.param.f64 	%fd677, [retval0];
	ld.param.b32 	%r198, [retval0+8];
	} // callseq 34
$L__BB6_82:
	add.s32 	%r199, %r198, 1;
$L__BB6_83:
	shl.b32 	%r125, %r2, 1;
	shl.b32 	%r126, %r199, 6;
	cvt.u64.u32 	%rd27, %r126;
	and.b64  	%rd28, %rd27, 64;
	add.s64 	%rd30, %rd17, %rd28;
	mul.rn.f64 	%fd361, %fd677, %fd677;
	and.b32  	%r127, %r199, 1;
	setp.eq.b32 	%p46, %r127, 1;
	selp.f64 	%fd362, 0dBDA8FF8320FD8164, 0d3DE5DB65F9785EBA, %p46;
	ld.global.nc.v2.f64 	{%fd363, %fd364}, [%rd30];
	fma.rn.f64 	%fd365, %fd362, %fd361, %fd363;
	fma.rn.f64 	%fd366, %fd365, %fd361, %fd364;
	ld.global.nc.v2.f64 	{%fd367, %fd368}, [%rd30+16];
	fma.rn.f64 	%fd369, %fd366, %fd361, %fd367;
	fma.rn.f64 	%fd370, %fd369, %fd361, %fd368;
	ld.global.nc.v2.f64 	{%fd371, %fd372}, [%rd30+32];
	fma.rn.f64 	%fd373, %fd370, %fd361, %fd371;
	fma.rn.f64 	%fd374, %fd373, %fd361, %fd372;
	fma.rn.f64 	%fd375, %fd374, %fd677, %fd677;
	fma.rn.f64 	%fd376, %fd374, %fd361, 0d3FF0000000000000;
	selp.f64 	%fd377, %fd376, %fd375, %p46;
	and.b32  	%r128, %r199, 2;
	setp.eq.s32 	%p47, %r128, 0;
	mov.f64 	%fd378, 0d0000000000000000;
	sub.f64 	%fd379, %fd378, %fd377;
	selp.f64 	%fd380, %fd377, %fd379, %p47;
	sub.f64 	%fd381, %fd99, %fd380;
	add.s32 	%r129, %r125, -2;
	cvt.rn.f64.u32 	%fd382, %r129;
	div.rn.f64 	%fd383, %fd381, %fd382;
	add.s32 	%r130, %r125, 2;
	cvt.rn.f64.u32 	%fd384, %r130;
	div.rn.f64 	%fd385, %fd85, %fd384;
	sub.f64 	%fd386, %fd385, %fd383;
	mul.wide.u32 	%rd31, %r3, 8;
	add.s64 	%rd32, %rd1, %rd31;
	st.global.f64 	[%rd32], %fd386;
$L__BB6_84:
	ret;

}
	// .globl	_Z17dCreatebasfundqv0PdS_i
.visible .entry _Z17dCreatebasfundqv0PdS_i(
	.param .u64 .ptr .align 1 _Z17dCreatebasfundqv0PdS_i_param_0,
	.param .u64 .ptr .align 1 _Z17dCreatebasfundqv0PdS_i_param_1,
	.param .u32 _Z17dCreatebasfundqv0PdS_i_param_2
)
{
	.reg .pred 	%p<39>;
	.reg .b32 	%r<71>;
	.reg .b64 	%rd<16>;
	.reg .b64 	%fd<155>;

	ld.param.u64 	%rd1, [_Z17dCreatebasfundqv0PdS_i_param_0];
	ld.param.u64 	%rd2, [_Z17dCreatebasfundqv0PdS_i_param_1];
	ld.param.u32 	%r16, [_Z17dCreatebasfundqv0PdS_i_param_2];
	mov.u32 	%r1, %tid.x;
	mov.u32 	%r70, %tid.y;
	mov.u32 	%r3, %ntid.y;
	add.s32 	%r4, %r16, -1;
	rem.s32 	%r17, %r70, %r4;
	setp.eq.s32 	%p1, %r17, 0;
	selp.f64 	%fd154, 0d3FE0000000000000, 0d3FF0000000000000, %p1;
	setp.ne.s32 	%p2, %r1, 0;
	@%p2 bra 	$L__BB7_2;
	add.s32 	%r63, %r70, 1;
	cvt.rn.f64.u32 	%fd138, %r63;
	mov.f64 	%fd139, 0dBFF0000000000000;
	{
	.reg .b32 %temp; 
	mov.b64 	{%temp, %r64}, %fd139;
	}
	{
	.reg .b32 %temp; 
	mov.b64 	{%temp, %r65}, %fd138;
	}
	shr.u32 	%r66, %r65, 20;
	and.b32  	%r67, %r66, 2047;
	add.s32 	%r68, %r67, -1012;
	mov.b64 	%rd10, %fd138;
	shl.b64 	%rd11, %rd10, %r68;
	setp.eq.s64 	%p37, %rd11, -9223372036854775808;
	{ // callseq 42, 0
	.param .b64 param0;
	st.param.f64 	[param0], 0d3FF0000000000000;
	.param .b64 param1;
	st.param.f64 	[param1], %fd138;
	.param .b64 retval0;
	call.uni (retval0), 
	__internal_accurate_pow, 
	(
	param0, 
	param1
	);
	ld.param.f64 	%fd140, [retval0];
	} // callseq 42
	setp.lt.s32 	%p38, %r64, 0;
	neg.f64 	%fd142, %fd140;
	selp.f64 	%fd143, %fd142, %fd140, %p37;
	selp.f64 	%fd144, %fd143, %fd140, %p38;
	cvt.rn.f64.u32 	%fd145, %r70;
	mul.f64 	%fd146, %fd144, %fd145;
	mul.f64 	%fd153, %fd146, %fd145;
	bra.uni 	$L__BB7_26;
$L__BB7_2:
	setp.ne.s32 	%p3, %r1, %r4;
	@%p3 bra 	$L__BB7_4;
	mul.lo.s32 	%r62, %r70, %r70;
	cvt.rn.f64.u32 	%fd3, %r62;
	mad.lo.s32 	%r70, %r1, %r3, %r70;
	mov.f64 	%fd153, %fd154;
	mov.f64 	%fd154, %fd3;
	bra.uni 	$L__BB7_26;
$L__BB7_4:
	cvt.rn.f64.u32 	%fd4, %r70;
	cvta.to.global.u64 	%rd3, %rd2;
	mul.wide.u32 	%rd4, %r1, 8;
	add.s64 	%rd5, %rd3, %rd4;
	ld.global.f64 	%fd5, [%rd5];
	{
	.reg .b32 %temp; 
	mov.b64 	{%temp, %r6}, %fd5;
	}
	abs.f64 	%fd6, %fd5;
	{
	.reg .b32 %temp; 
	mov.b64 	{%temp, %r18}, %fd6;
	}
	setp.gt.s32 	%p4, %r18, 1071801957;
	@%p4 bra 	$L__BB7_8;
	mul.f64 	%fd74, %fd5, %fd5;
	fma.rn.f64 	%fd75, %fd74, 0d3FB0066BDC1895E9, 0dBFB3823B180754AF;
	fma.rn.f64 	%fd76, %fd75, %fd74, 0d3FB11E52CC2F79AE;
	fma.rn.f64 	%fd77, %fd76, %fd74, 0dBF924EAF3526861B;
	fma.rn.f64 	%fd78, %fd77, %fd74, 0d3F91DF02A31E6CB7;
	fma.rn.f64 	%fd79, %fd78, %fd74, 0d3F847D18B0EEC6CC;
	fma.rn.f64 	%fd80, %fd79, %fd74, 0d3F8D0AF961BA53B0;
	fma.rn.f64 	%fd81, %fd80, %fd74, 0d3F91BF7734CF1C48;
	fma.rn.f64 	%fd82, %fd81, %fd74, 0d3F96E91483144EF7;
	fma.rn.f64 	%fd83, %fd82, %fd74, 0d3F9F1C6E0A4F9F81;
	fma.rn.f64 	%fd84, %fd83, %fd74, 0d3FA6DB6DC27FA92B;
	fma.rn.f64 	%fd85, %fd84, %fd74, 0d3FB333333320F91B;
	fma.rn.f64 	%fd86, %fd85, %fd74, 0d3FC5555555555F4D;
	mul.f64 	%fd87, %fd74, %fd86;
	fma.rn.f64 	%fd7, %fd87, %fd6, %fd6;
	setp.gt.s32 	%p8, %r6, -1;
	@%p8 bra 	$L__BB7_7;
	mov.f64 	%fd92, 0d3C91A62633145C07;
	add.rn.f64 	%fd93, %fd7, %fd92;
	mov.f64 	%fd94, 0d3FF921FB54442D18;
	add.rn.f64 	%fd148, %fd94, %fd93;
	bra.uni 	$L__BB7_9;
$L__BB7_7:
	mov.f64 	%fd88, 0dBC91A62633145C07;
	add.rn.f64 	%fd89, %fd7, %fd88;
	neg.f64 	%fd90, %fd89;
	mov.f64 	%fd91, 0d3FF921FB54442D18;
	add.rn.f64 	%fd148, %fd91, %fd90;
	bra.uni 	$L__BB7_9;
$L__BB7_8:
	mov.f64 	%fd34, 0d3FF0000000000000;
	sub.f64 	%fd35, %fd34, %fd6;
	{
	.reg .b32 %temp; 
	mov.b64 	{%r19, %temp}, %fd35;
	}
	{
	.reg .b32 %temp; 
	mov.b64 	{%temp, %r20}, %fd35;
	}
	add.s32 	%r21, %r20, -1048576;
	mov.b64 	%fd36, {%r19, %r21};
	rsqrt.approx.ftz.f64 	%fd37, %fd36;
	{
	.reg .b32 %temp; 
	mov.b64 	{%r22, %temp}, %fd37;
	}
	{
	.reg .b32 %temp; 
	mov.b64 	{%temp, %r23}, %fd37;
	}
	add.s32 	%r24, %r23, -1048576;
	mov.b64 	%fd38, {%r22, %r24};
	mul.f64 	%fd39, %fd36, %fd37;
	neg.f64 	%fd40, %fd39;
	fma.rn.f64 	%fd41, %fd39, %fd40, %fd36;
	fma.rn.f64 	%fd42, %fd41, %fd38, %fd39;
	neg.f64 	%fd43, %fd42;
	fma.rn.f64 	%fd44, %fd37, %fd43, 0d3FF0000000000000;
	fma.rn.f64 	%fd45, %fd44, %fd38, %fd38;
	fma.rn.f64 	%fd46, %fd42, %fd43, %fd36;
	fma.rn.f64 	%fd47, %fd46, %fd45, %fd42;
	{
	.reg .b32 %temp; 
	mov.b64 	{%r25, %temp}, %fd47;
	}
	{
	.reg .b32 %temp; 
	mov.b64 	{%temp, %r26}, %fd47;
	}
	add.s32 	%r27, %r26, 1048576;
	mov.b64 	%fd48, {%r25, %r27};
	fma.rn.f64 	%fd49, %fd35, 0d3EC715B371155F70, 0dBEBAC2FE66FAAC4B;
	fma.rn.f64 	%fd50, %fd49, %fd35, 0d3ED9A9B88EFCD9B8;
	fma.rn.f64 	%fd51, %fd50, %fd35, 0d3EDD0F40A8A0C4C3;
	fma.rn.f64 	%fd52, %fd51, %fd35, 0d3EF46D4CFA9E0E1F;
	fma.rn.f64 	%fd53, %fd52, %fd35, 0d3F079C168D1E2422;
	fma.rn.f64 	%fd54, %fd53, %fd35, 0d3F1C9A88C3BCA540;
	fma.rn.f64 	%fd55, %fd54, %fd35, 0d3F31C4E64BD476DF;
	fma.rn.f64 	%fd56, %fd55, %fd35, 0d3F46E8BA60009C8F;
	fma.rn.f64 	%fd57, %fd56, %fd35, 0d3F5F1C71C62B05A2;
	fma.rn.f64 	%fd58, %fd57, %fd35, 0d3F76DB6DB6DC9F2C;
	fma.rn.f64 	%fd59, %fd58, %fd35, 0d3F9333333333329C;
	fma.rn.f64 	%fd60, %fd59, %fd35, 0d3FB5555555555555;
	setp.lt.s32 	%p5, %r20, 1;
	mov.f64 	%fd61, 0d0000000000000000;
	mul.rn.f64 	%fd62, %fd6, %fd61;
	mul.f64 	%fd63, %fd35, %fd60;
	fma.rn.f64 	%fd64, %fd63, %fd48, %fd48;
	selp.f64 	%fd65, %fd62, %fd64, %p5;
	setp.lt.s32 	%p6, %r20, 0;
	mov.f64 	%fd66, 0d7FF0000000000000;
	mul.rn.f64 	%fd67, %fd65, %fd66;
	selp.f64 	%fd68, %fd67, %fd65, %p6;
	setp.lt.s32 	%p7, %r6, 0;
	mov.f64 	%fd69, 0dBCA1A62633145C07;
	add.rn.f64 	%fd70, %fd68, %fd69;
	neg.f64 	%fd71, %fd70;
	mov.f64 	%fd72, 0d400921FB54442D18;
	add.rn.f64 	%fd73, %fd72, %fd71;
	selp.f64 	%fd148, %fd73, %fd68, %p7;
$L__BB7_9:
	mul.f64 	%fd12, %fd148, %fd4;
	abs.f64 	%fd13, %fd12;
	setp.neu.f64 	%p9, %fd13, 0d7FF0000000000000;
	@%p9 bra 	$L__BB7_11;
	mov.f64 	%fd100, 0d0000000000000000;
	mul.rn.f64 	%fd149, %fd12, %fd100;
	mov.b32 	%r69, 0;
	bra.uni 	$L__BB7_13;
$L__BB7_11:
	mul.f64 	%fd95, %fd12, 0d3FE45F306DC9C883;
	cvt.rni.s32.f64 	%r69, %fd95;
	cvt.rn.f64.s32 	%fd96, %r69;
	fma.rn.f64 	%fd97, %fd96, 0dBFF921FB54442D18, %fd12;
	fma.rn.f64 	%fd98, %fd96, 0dBC91A62633145C00, %fd97;
	fma.rn.f64 	%fd149, %fd96, 0dB97B839A252049C0, %fd98;
	setp.ltu.f64 	%p10, %fd13, 0d41E0000000000000;
	@%p10 bra 	$L__BB7_13;
	{ // callseq 39, 0
	.param .b64 param0;
	st.param.f64 	[param0], %fd12;
	.param .align 16 .b8 retval0[16];
	call.uni (retval0), 
	__internal_trig_reduction_slowpathd, 
	(
	param0
	);
	ld.param.f64 	%fd149, [retval0];
	ld.param.b32 	%r69, [retval0+8];
	} // callseq 39
$L__BB7_13:
	shl.b32 	%r30, %r69, 6;
	cvt.u64.u32 	%rd6, %r30;
	and.b64  	%rd7, %rd6, 64;
	mov.u64 	%rd8, __cudart_sin_cos_coeffs;
	add.s64 	%rd9, %rd8, %rd7;
	mul.rn.f64 	%fd101, %fd149, %fd149;
	and.b32  	%r31, %r69, 1;
	setp.eq.b32 	%p11, %r31, 1;
	selp.f64 	%fd102, 0dBDA8FF8320FD8164, 0d3DE5DB65F9785EBA, %p11;
	ld.global.nc.v2.f64 	{%fd103, %fd104}, [%rd9];
	fma.rn.f64 	%fd105, %fd102, %fd101, %fd103;
	fma.rn.f64 	%fd106, %fd105, %fd101, %fd104;
	ld.global.nc.v2.f64 	{%fd107, %fd108}, [%rd9+16];
	fma.rn.f64 	%fd109, %fd106, %fd101, %fd107;
	fma.rn.f64 	%fd110, %fd109, %fd101, %fd108;
	ld.global.nc.v2.f64 	{%fd111, %fd112}, [%rd9+32];
	fma.rn.f64 	%fd113, %fd110, %fd101, %fd111;
	fma.rn.f64 	%fd114, %fd113, %fd101, %fd112;
	fma.rn.f64 	%fd115, %fd114, %fd149, %fd149;
	fma.rn.f64 	%fd116, %fd114, %fd101, 0d3FF0000000000000;
	selp.f64 	%fd117, %fd116, %fd115, %p11;
	and.b32  	%r32, %r69, 2;
	setp.eq.s32 	%p12, %r32, 0;
	mov.f64 	%fd118, 0d0000000000000000;
	sub.f64 	%fd119, %fd118, %fd117;
	selp.f64 	%fd120, %fd117, %fd119, %p12;
	mul.f64 	%fd18, %fd120, %fd4;
	mov.f64 	%fd121, 0d4000000000000000;
	{
	.reg .b32 %temp; 
	mov.b64 	{%temp, %r33}, %fd121;
	}
	and.b32  	%r11, %r33, 2146435072;
	setp.eq.s32 	%p13, %r11, 1062207488;
	{ // callseq 40, 0
	.param .b64 param0;
	st.param.f64 	[param0], %fd6;
	.param .b64 param1;
	st.param.f64 	[param1], 0d4000000000000000;
	.param .b64 retval0;
	call.uni (retval0), 
	__internal_accurate_pow, 
	(
	param0, 
	param1
	);
	ld.param.f64 	%fd122, [retval0];
	} // callseq 40
	setp.lt.s32 	%p14, %r6, 0;
	neg.f64 	%fd124, %fd122;
	selp.f64 	%fd125, %fd124, %fd122, %p13;
	selp.f64 	%fd151, %fd125, %fd122, %p14;
	setp.neu.f64 	%p15, %fd5, 0d0000000000000000;
	@%p15 bra 	$L__BB7_15;
	setp.eq.s32 	%p16, %r11, 1062207488;
	selp.b32 	%r34, %r6, 0, %p16;
	setp.lt.s32 	%p17, %r33, 0;
	or.b32  	%r35, %r34, 2146435072;
	selp.b32 	%r36, %r35, %r34, %p17;
	mov.b32 	%r37, 0;
	mov.b64 	%fd151, {%r37, %r36};
$L__BB7_15:
	add.f64 	%fd126, %fd5, 0d4000000000000000;
	{
	.reg .b32 %temp; 
	mov.b64 	{%temp, %r38}, %fd126;
	}
	and.b32  	%r39, %r38, 2146435072;
	setp.ne.s32 	%p18, %r39, 2146435072;
	@%p18 bra 	$L__BB7_20;
	setp.num.f64 	%p19, %fd5, %fd5;
	@%p19 bra 	$L__BB7_18;
	mov.f64 	%fd127, 0d4000000000000000;
	add.rn.f64 	%fd151, %fd5, %fd127;
	bra.uni 	$L__BB7_20;
$L__BB7_18:
	setp.neu.f64 	%p20, %fd6, 0d7FF0000000000000;
	@%p20 bra 	$L__BB7_20;
	setp.lt.s32 	%p21, %r6, 0;
	setp.eq.s32 	%p22, %r11, 1062207488;
	setp.lt.s32 	%p23, %r33, 0;
	selp.b32 	%r41, 0, 2146435072, %p23;
	and.b32  	%r42, %r33, 2147483647;
	setp.ne.s32 	%p24, %r42, 1071644672;
	or.b32  	%r43, %r41, -2147483648;
	selp.b32 	%r44, %r43, %r41, %p24;
	selp.b32 	%r45, %r44, %r41, %p22;
	selp.b32 	%r46, %r45, %r41, %p21;
	mov.b32 	%r47, 0;
	mov.b64 	%fd151, {%r47, %r46};
$L__BB7_20:
	setp.eq.f64 	%p25, %fd5, 0d3FF0000000000000;
	mov.f64 	%fd128, 0d3FF0000000000000;
	sub.f64 	%fd129, %fd128, %fd151;
	selp.f64 	%fd25, 0d0000000000000000, %fd129, %p25;
	{
	.reg .b32 %temp; 
	mov.b64 	{%temp, %r12}, %fd25;
	}
	mov.f64 	%fd130, 0d3FE0000000000000;
	{
	.reg .b32 %temp; 
	mov.b64 	{%temp, %r13}, %fd130;
	}
	abs.f64 	%fd26, %fd25;
	{ // callseq 41, 0
	.param .b64 param0;
	st.param.f64 	[param0], %fd26;
	.param .b64 param1;
	st.param.f64 	[param1], 0d3FE0000000000000;
	.param .b64 retval0;
	call.uni (retval0), 
	__internal_accurate_pow, 
	(
	param0, 
	param1
	);
	ld.param.f64 	%fd131, [retval0];
	} // callseq 41
	setp.lt.s32 	%p26, %r12, 0;
	setp.neu.f64 	%p27, %fd25, 0d0000000000000000;
	shr.s32 	%r48, %r13, 31;
	and.b32  	%r49, %r48, 2146435072;
	mov.b32 	%r50, 0;
	mov.b64 	%fd133, {%r50, %r49};
	selp.f64 	%fd134, 0dFFF8000000000000, %fd131, %p26;
	selp.f64 	%fd152, %fd134, %fd133, %p27;
	add.f64 	%fd135, %fd25, 0d3FE0000000000000;
	{
	.reg .b32 %temp; 
	mov.b64 	{%temp, %r51}, %fd135;
	}
	and.b32  	%r52, %r51, 2146435072;
	setp.ne.s32 	%p28, %r52, 2146435072;
	@%p28 bra 	$L__BB7_25;
	setp.num.f64 	%p29, %fd25, %fd25;
	@%p29 bra 	$L__BB7_23;
	mov.f64 	%fd136, 0d3FE0000000000000;
	add.rn.f64 	%fd152, %fd25, %fd136;
	bra.uni 	$L__BB7_25;
$L__BB7_23:
	setp.neu.f64 	%p30, %fd26, 0d7FF0000000000000;
	@%p30 bra 	$L__BB7_25;
	setp.lt.s32 	%p31, %r13, 0;
	setp.neu.f64 	%p32, %fd25, 0d0000000000000000;
	setp.lt.s32 	%p33, %r12, 0;
	and.b32  	%r53, %r13, 2146435072;
	setp.eq.s32 	%p34, %r53, 1071644672;
	selp.b32 	%r54, 0, 2146435072, %p31;
	and.b32  	%r55, %r13, 2147483647;
	setp.ne.s32 	%p35, %r55, 1071644672;
	or.b32  	%r56, %r54, -2147483648;
	selp.b32 	%r57, %r56, %r54, %p35;
	selp.b32 	%r58, %r57, %r54, %p34;
	selp.b32 	%r59, %r58, %r54, %p32;
	selp.b32 	%r60, %r59, %r54, %p33;
	mov.b32 	%r61, 0;
	mov.b64 	%fd152, {%r61, %r60};
$L__BB7_25:
	setp.eq.f64 	%p36, %fd25, 0d3FF0000000000000;
	selp.f64 	%fd137, 0d3FF0000000000000, %fd152, %p36;
	div.rn.f64 	%fd153, %fd18, %fd137;
	mad.lo.s32 	%r70, %r1, %r3, %r70;
$L__BB7_26:
	cvta.to.global.u64 	%rd13, %rd1;
	mul.f64 	%fd147, %fd153, %fd154;
	mul.wide.u32 	%rd14, %r70, 8;
	add.s64 	%rd15, %rd13, %rd14;
	st.global.f64 	[%rd15], %fd147;
	ret;

}
	// .globl	_Z15dCreatebasfundqPdS_i
.visible .entry _Z15dCreatebasfundqPdS_i(
	.param .u64 .ptr .align 1 _Z15dCreatebasfundqPdS_i_param_0,
	.param .u64 .ptr .align 1 _Z15dCreatebasfundqPdS_i_param_1,
	.param .u32 _Z15dCreatebasfundqPdS_i_param_2
)
{
	.reg .pred 	%p<39>;
	.reg .b32 	%r<72>;
	.reg .b64 	%rd<16>;
	.reg .b64 	%fd<155>;

	ld.param.u64 	%rd1, [_Z15dCreatebasfundqPdS_i_param_0];
	ld.param.u64 	%rd2, [_Z15dCreatebasfundqPdS_i_param_1];
	ld.param.u32 	%r17, [_Z15dCreatebasfundqPdS_i_param_2];
	mov.u32 	%r1, %tid.x;
	mov.u32 	%r2, %tid.y;
	mov.u32 	%r3, %ntid.x;
	add.s32 	%r4, %r17, -1;
	rem.s32 	%r18, %r2, %r4;
	setp.eq.s32 	%p1, %r18, 0;
	selp.f64 	%fd154, 0d3FE0000000000000, 0d3FF0000000000000, %p1;
	setp.ne.s32 	%p2, %r1, 0;
	@%p2 bra 	$L__BB8_2;
	add.s32 	%r64, %r2, 1;
	cvt.rn.f64.u32 	%fd138, %r64;
	mov.f64 	%fd139, 0dBFF0000000000000;
	{
	.reg .b32 %temp; 
	mov.b64 	{%temp, %r65}, %fd139;
	}
	{
	.reg .b32 %temp; 
	mov.b64 	{%temp, %r66}, %fd138;
	}
	shr.u32 	%r67, %r66, 20;
	and.b32  	%r68, %r67, 2047;
	add.s32 	%r69, %r68, -1012;
	mov.b64 	%rd10, %fd138;
	shl.b64 	%rd11, %rd10, %r69;
	setp.eq.s64 	%p37, %rd11, -9223372036854775808;
	{ // callseq 46, 0
	.param .b64 param0;
	st.param.f64 	[param0], 0d3FF0000000000000;
	.param .b64 param1;
	st.param.f64 	[param1], %fd138;
	.param .b64 retval0;
	call.uni (retval0), 
	__internal_accurate_pow, 
	(
	param0, 
	param1
	);
	ld.param.f64 	%fd140, [retval0];
	} // callseq 46
	setp.lt.s32 	%p38, %r65, 0;
	neg.f64 	%fd142, %fd140;
	selp.f64 	%fd143, %fd142, %fd140, %p37;
	selp.f64 	%fd144, %fd143, %fd140, %p38;
	cvt.rn.f64.u32 	%fd145, %r2;
	mul.f64 	%fd146, %fd144, %fd145;
	mul.f64 	%fd153, %fd146, %fd145;
	mul.lo.s32 	%r71, %r2, %r3;
	bra.uni 	$L__BB8_26;
$L__BB8_2:
	setp.ne.s32 	%p3, %r1, %r4;
	@%p3 bra 	$L__BB8_4;
	mul.lo.s32 	%r63, %r2, %r2;
	cvt.rn.f64.u32 	%fd3, %r63;
	mad.lo.s32 	%r71, %r2, %r3, %r1;
	mov.f64 	%fd153, %fd154;
	mov.f64 	%fd154, %fd3;
	bra.uni 	$L__BB8_26;
$L__BB8_4:
	cvt.rn.f64.u32 	%fd4, %r2;
	cvta.to.global.u64 	%rd3, %rd2;
	mul.wide.u32 	%rd4, %r1, 8;
	add.s64 	%rd5, %rd3, %rd4;
	ld.global.f64 	%fd5, [%rd5];
	{
	.reg .b32 %temp; 
	mov.b64 	{%temp, %r7}, %fd5;
	}
	abs.f64 	%fd6, %fd5;
	{
	.reg .b32 %temp; 
	mov.b64 	{%temp, %r19}, %fd6;
	}
	setp.gt.s32 	%p4, %r19, 1071801957;
	@%p4 bra 	$L__BB8_8;
	mul.f64 	%fd74, %fd5, %fd5;
	fma.rn.f64 	%fd75, %fd74, 0d3FB0066BDC1895E9, 0dBFB3823B180754AF;
	fma.rn.f64 	%fd76, %fd75, %fd74, 0d3FB11E52CC2F79AE;
	fma.rn.f64 	%fd77, %fd76, %fd74, 0dBF924EAF3526861B;
	fma.rn.f64 	%fd78, %fd77, %fd74, 0d3F91DF02A31E6CB7;
	fma.rn.f64 	%fd79, %fd78, %fd74, 0d3F847D18B0EEC6CC;
	fma.rn.f64 	%fd80, %fd79, %fd74, 0d3F8D0AF961BA53B0;
	fma.rn.f64 	%fd81, %fd80, %fd74, 0d3F91BF7734CF1C48;
	fma.rn.f64 	%fd82, %fd81, %fd74, 0d3F96E91483144EF7;
	fma.rn.f64 	%fd83, %fd82, %fd74, 0d3F9F1C6E0A4F9F81;
	fma.rn.f64 	%fd84, %fd83, %fd74, 0d3FA6DB6DC27FA92B;
	fma.rn.f64 	%fd85, %fd84, %fd74, 0d3FB333333320F91B;
	fma.rn.f64 	%fd86, %fd85, %fd74, 0d3FC5555555555F4D;
	mul.f64 	%fd87, %fd74, %fd86;
	fma.rn.f64 	%fd7, %fd87, %fd6, %fd6;
	setp.gt.s32 	%p8, %r7, -1;
	@%p8 bra 	$L__BB8_7;
	mov.f64 	%fd92, 0d3C91A62633145C07;
	add.rn.f64 	%fd93, %fd7, %fd92;
	mov.f64 	%fd94, 0d3FF921FB54442D18;
	add.rn.f64 	%fd148, %fd94, %fd93;
	bra.uni 	$L__BB8_9;
$L__BB8_7:
	mov.f64 	%fd88, 0dBC91A62633145C07;
	add.rn.f64 	%fd89, %fd7, %fd88;
	neg.f64 	%fd90, %fd89;
	mov.f64 	%fd91, 0d3FF921FB54442D18;
	add.rn.f64 	%fd148, %fd91, %fd90;
	bra.uni 	$L__BB8_9;
$L__BB8_8:
	mov.f64 	%fd34, 0d3FF0000000000000;
	sub.f64 	%fd35, %fd34, %fd6;
	{
	.reg .b32 %temp; 
	mov.b64 	{%r20, %temp}, %fd35;
	}
	{
	.reg .b32 %temp; 
	mov.b64 	{%temp, %r21}, %fd35;
	}
	add.s32 	%r22, %r21, -1048576;
	mov.b64 	%fd36, {%r20, %r22};
	rsqrt.approx.ftz.f64 	%fd37, %fd36;
	{
	.reg .b32 %temp; 
	mov.b64 	{%r23, %temp}, %fd37;
	}
	{
	.reg .b32 %temp; 
	mov.b64 	{%temp, %r24}, %fd37;
	}
	add.s32 	%r25, %r24, -1048576;
	mov.b64 	%fd38, {%r23, %r25};
	mul.f64 	%fd39, %fd36, %fd37;
	neg.f64 	%fd40, %fd39;
	fma.rn.f64 	%fd41, %fd39, %fd40, %fd36;
	fma.rn.f64 	%fd42, %fd41, %fd38, %fd39;
	neg.f64 	%fd43, %fd42;
	fma.rn.f64 	%fd44, %fd37, %fd43, 0d3FF0000000000000;
	fma.rn.f64 	%fd45, %fd44, %fd38, %fd38;
	fma.rn.f64 	%fd46, %fd42, %fd43, %fd36;
	fma.rn.f64 	%fd47, %fd46, %fd45, %fd42;
	{
	.reg .b32 %temp; 
	mov.b64 	{%r26, %temp}, %fd47;
	}
	{
	.reg .b32 %temp; 
	mov.b64 	{%temp, %r27}, %fd47;
	}
	add.s32 	%r28, %r27, 1048576;
	mov.b64 	%fd48, {%r26, %r28};
	fma.rn.f64 	%fd49, %fd35, 0d3EC715B371155F70, 0dBEBAC2FE66FAAC4B;
	fma.rn.f64 	%fd50, %fd49, %fd35, 0d3ED9A9B88EFCD9B8;
	fma.rn.f64 	%fd51, %fd50, %fd35, 0d3EDD0F40A8A0C4C3;
	fma.rn.f64 	%fd52, %fd51, %fd35, 0d3EF46D4CFA9E0E1F;
	fma.rn.f64 	%fd53, %fd52, %fd35, 0d3F079C168D1E2422;
	fma.rn.f64 	%fd54, %fd53, %fd35, 0d3F1C9A88C3BCA540;
	fma.rn.f64 	%fd55, %fd54, %fd35, 0d3F31C4E64BD476DF;
	fma.rn.f64 	%fd56, %fd55, %fd35, 0d3F46E8BA60009C8F;
	fma.rn.f64 	%fd57, %fd56, %fd35, 0d3F5F1C71C62B05A2;
	fma.rn.f64 	%fd58, %fd57, %fd35, 0d3F76DB6DB6DC9F2C;
	fma.rn.f64 	%fd59, %fd58, %fd35, 0d3F9333333333329C;
	fma.rn.f64 	%fd60, %fd59, %fd35, 0d3FB5555555555555;
	setp.lt.s32 	%p5, %r21, 1;
	mov.f64 	%fd61, 0d0000000000000000;
	mul.rn.f64 	%fd62, %fd6, %fd61;
	mul.f64 	%fd63, %fd35, %fd60;
	fma.rn.f64 	%fd64, %fd63, %fd48, %fd48;
	selp.f64 	%fd65, %fd62, %fd64, %p5;
	setp.lt.s32 	%p6, %r21, 0;
	mov.f64 	%fd66, 0d7FF0000000000000;
	mul.rn.f64 	%fd67, %fd65, %fd66;
	selp.f64 	%fd68, %fd67, %fd65, %p6;
	setp.lt.s32 	%p7, %r7, 0;
	mov.f64 	%fd69, 0dBCA1A62633145C07;
	add.rn.f64 	%fd70, %fd68, %fd69;
	neg.f64 	%fd71, %fd70;
	mov.f64 	%fd72, 0d400921FB54442D18;
	add.rn.f64 	%fd73, %fd72, %fd71;
	selp.f64 	%fd148, %fd73, %fd68, %p7;
$L__BB8_9:
	mul.f64 	%fd12, %fd148, %fd4;
	abs.f64 	%fd13, %fd12;
	setp.neu.f64 	%p9, %fd13, 0d7FF0000000000000;
	@%p9 bra 	$L__BB8_11;
	mov.f64 	%fd100, 0d0000000000000000;
	mul.rn.f64 	%fd149, %fd12, %fd100;
	mov.b32 	%r70, 0;
	bra.uni 	$L__BB8_13;
$L__BB8_11:
	mul.f64 	%fd95, %fd12, 0d3FE45F306DC9C883;
	cvt.rni.s32.f64 	%r70, %fd95;
	cvt.rn.f64.s32 	%fd96, %r70;
	fma.rn.f64 	%fd97, %fd96, 0dBFF921FB54442D18, %fd12;
	fma.rn.f64 	%fd98, %fd96, 0dBC91A62633145C00, %fd97;
	fma.rn.f64 	%fd149, %fd96, 0dB97B839A252049C0, %fd98;
	setp.ltu.f64 	%p10, %fd13, 0d41E0000000000000;
	@%p10 bra 	$L__BB8_13;
	{ // callseq 43, 0
	.param .b64 param0;
	st.param.f64 	[param0], %fd12;
	.param .align 16 .b8 retval0[16];
	call.uni (retval0), 
	__internal_trig_reduction_slowpathd, 
	(
	param0
	);
	ld.param.f64 	%fd149, [retval0];
	ld.param.b32 	%r70, [retval0+8];
	} // callseq 43
$L__BB8_13:
	shl.b32 	%r31, %r70, 6;
	cvt.u64.u32 	%rd6, %r31;
	and.b64  	%rd7, %rd6, 64;
	mov.u64 	%rd8, __cudart_sin_cos_coeffs;
	add.s64 	%rd9, %rd8, %rd7;
	mul.rn.f64 	%fd101, %fd149, %fd149;
	and.b32  	%r32, %r70, 1;
	setp.eq.b32 	%p11, %r32, 1;
	selp.f64 	%fd102, 0dBDA8FF8320FD8164, 0d3DE5DB65F9785EBA, %p11;
	ld.global.nc.v2.f64 	{%fd103, %fd104}, [%rd9];
	fma.rn.f64 	%fd105, %fd102, %fd101, %fd103;
	fma.rn.f64 	%fd106, %fd105, %fd101, %fd104;
	ld.global.nc.v2.f64 	{%fd107, %fd108}, [%rd9+16];
	fma.rn.f64 	%fd109, %fd106, %fd101, %fd107;
	fma.rn.f64 	%fd110, %fd109, %fd101, %fd108;
	ld.global.nc.v2.f64 	{%fd111, %fd112}, [%rd9+32];
	fma.rn.f64 	%fd113, %fd110, %fd101, %fd111;
	fma.rn.f64 	%fd114, %fd113, %fd101, %fd112;
	fma.rn.f64 	%fd115, %fd114, %fd149, %fd149;
	fma.rn.f64 	%fd116, %fd114, %fd101, 0d3FF0000000000000;
	selp.f64 	%fd117, %fd116, %fd115, %p11;
	and.b32  	%r33, %r70, 2;
	setp.eq.s32 	%p12, %r33, 0;
	mov.f64 	%fd118, 0d0000000000000000;
	sub.f64 	%fd119, %fd118, %fd117;
	selp.f64 	%fd120, %fd117, %fd119, %p12;
	mul.f64 	%fd18, %fd120, %fd4;
	mov.f64 	%fd121, 0d4000000000000000;
	{
	.reg .b32 %temp; 
	mov.b64 	{%temp, %r34}, %fd121;
	}
	and.b32  	%r12, %r34, 2146435072;
	setp.eq.s32 	%p13, %r12, 1062207488;
	{ // callseq 44, 0
	.param .b64 param0;
	st.param.f64 	[param0], %fd6;
	.param .b64 param1;
	st.param.f64 	[param1], 0d4000000000000000;
	.param .b64 retval0;
	call.uni (retval0), 
	__internal_accurate_pow, 
	(
	param0, 
	param1
	);
	ld.param.f64 	%fd122, [retval0];
	} // callseq 44
	setp.lt.s32 	%p14, %r7, 0;
	neg.f64 	%fd124, %fd122;
	selp.f64 	%fd125, %fd124, %fd122, %p13;
	selp.f64 	%fd151, %fd125, %fd122, %p14;
	setp.neu.f64 	%p15, %fd5, 0d0000000000000000;
	@%p15 bra 	$L__BB8_15;
	setp.eq.s32 	%p16, %r12, 1062207488;
	selp.b32 	%r35, %r7, 0, %p16;
	setp.lt.s32 	%p17, %r34, 0;
	or.b32  	%r36, %r35, 2146435072;
	selp.b32 	%r37, %r36, %r35, %p17;
	mov.b32 	%r38, 0;
	mov.b64 	%fd151, {%r38, %r37};
$L__BB8_15:
	add.f64 	%fd126, %fd5, 0d4000000000000000;
	{
	.reg .b32 %temp; 
	mov.b64 	{%temp, %r39}, %fd126;
	}
	and.b32  	%r40, %r39, 2146435072;
	setp.ne.s32 	%p18, %r40, 2146435072;
	@%p18 bra 	$L__BB8_20;
	setp.num.f64 	%p19, %fd5, %fd5;
	@%p19 bra 	$L__BB8_18;
	mov.f64 	%fd127, 0d4000000000000000;
	add.rn.f64 	%fd151, %fd5, %fd127;
	bra.uni 	$L__BB8_20;
$L__BB8_18:
	setp.neu.f64 	%p20, %fd6, 0d7FF0000000000000;
	@%p20 bra 	$L__BB8_20;
	setp.lt.s32 	%p21, %r7, 0;
	setp.eq.s32 	%p22, %r12, 1062207488;
	setp.lt.s32 	%p23, %r34, 0;
	selp.b32 	%r42, 0, 2146435072, %p23;
	and.b32  	%r43, %r34, 2147483647;
	setp.ne.s32 	%p24, %r43, 1071644672;
	or.b32  	%r44, %r42, -2147483648;
	selp.b32 	%r45, %r44, %r42, %p24;
	selp.b32 	%r46, %r45, %r42, %p22;
	selp.b32 	%r47, %r46, %r42, %p21;
	mov.b32 	%r48, 0;
	mov.b64 	%fd151, {%r48, %r47};
$L__BB8_20:
	setp.eq.f64 	%p25, %fd5, 0d3FF0000000000000;
	mov.f64 	%fd128, 0d3FF0000000000000;
	sub.f64 	%fd129, %fd128, %fd151;
	selp.f64 	%fd25, 0d0000000000000000, %fd129, %p25;
	{
	.reg .b32 %temp; 
	mov.b64 	{%temp, %r13}, %fd25;
	}
	mov.f64 	%fd130, 0d3FE0000000000000;
	{
	.reg .b32 %temp; 
	mov.b64 	{%temp, %r14}, %fd130;
	}
	abs.f64 	%fd26, %fd25;
	{ // callseq 45, 0
	.param .b64 param0;
	st.param.f64 	[param0], %fd26;
	.param .b64 param1;
	st.param.f64 	[param1], 0d3FE0000000000000;
	.param .b64 retval0;
	call.uni (retval0), 
	__internal_accurate_pow, 
	(
	param0, 
	param1
	);
	ld.param.f64 	%fd131, [retval0];
	} // callseq 45
	setp.lt.s32 	%p26, %r13, 0;
	setp.neu.f64 	%p27, %fd25, 0d0000000000000000;
	shr.s32 	%r49, %r14, 31;
	and.b32  	%r50, %r49, 2146435072;
	mov.b32 	%r51, 0;
	mov.b64 	%fd133, {%r51, %r50};
	selp.f64 	%fd134, 0dFFF8000000000000, %fd131, %p26;
	selp.f64 	%fd152, %fd134, %fd133, %p27;
	add.f64 	%fd135, %fd25, 0d3FE0000000000000;
	{
	.reg .b32 %temp; 
	mov.b64 	{%temp, %r52}, %fd135;
	}
	and.b32  	%r53, %r52, 2146435072;
	setp.ne.s32 	%p28, %r53, 2146435072;
	@%p28 bra 	$L__BB8_25;
	setp.num.f64 	%p29, %fd25, %fd25;
	@%p29 bra 	$L__BB8_23;
	mov.f64 	%fd136, 0d3FE0000000000000;
	add.rn.f64 	%fd152, %fd25, %fd136;
	bra.uni 	$L__BB8_25;
$L__BB8_23:
	setp.neu.f64 	%p30, %fd26, 0d7FF0000000000000;
	@%p30 bra 	$L__BB8_25;
	setp.lt.s32 	%p31, %r14, 0;
	setp.neu.f64 	%p32, %fd25, 0d0000000000000000;
	setp.lt.s32 	%p33, %r13, 0;
	and.b32  	%r54, %r14, 2146435072;
	setp.eq.s32 	%p34, %r54, 1071644672;
	selp.b32 	%r55, 0, 2146435072, %p31;
	and.b32  	%r56, %r14, 2147483647;
	setp.ne.s32 	%p35, %r56, 1071644672;
	or.b32  	%r57, %r55, -2147483648;
	selp.b32 	%r58, %r57, %r55, %p35;
	selp.b32 	%r59, %r58, %r55, %p34;
	selp.b32 	%r60, %r59, %r55, %p32;
	selp.b32 	%r61, %r60, %r55, %p33;
	mov.b32 	%r62, 0;
	mov.b64 	%fd152, {%r62, %r61};
$L__BB8_25:
	setp.eq.f64 	%p36, %fd25, 0d3FF0000000000000;
	selp.f64 	%fd137, 0d3FF0000000000000, %fd152, %p36;
	div.rn.f64 	%fd153, %fd18, %fd137;
	mad.lo.s32 	%r71, %r2, %r3, %r1;
$L__BB8_26:
	cvta.to.global.u64 	%rd13, %rd1;
	mul.f64 	%fd147, %fd153, %fd154;
	mul.wide.u32 	%rd14, %r71, 8;
	add.s64 	%rd15, %rd13, %rd14;
	st.global.f64 	[%rd15], %fd147;
	ret;

}
	// .globl	_Z19dCreatebasfundqexv0PdS_i
.visible .entry _Z19dCreatebasfundqexv0PdS_i(
	.param .u64 .ptr .align 1 _Z19dCreatebasfundqexv0PdS_i_param_0,
	.param .u64 .ptr .align 1 _Z19dCreatebasfundqexv0PdS_i_param_1,
	.param .u32 _Z19dCreatebasfundqexv0PdS_i_param_2
)
{
	.reg .pred 	%p<39>;
	.reg .b32 	%r<76>;
	.reg .b64 	%rd<16>;
	.reg .b64 	%fd<155>;

	ld.param.u64 	%rd1, [_Z19dCreatebasfundqexv0PdS_i_param_0];
	ld.param.u64 	%rd2, [_Z19dCreatebasfundqexv0PdS_i_param_1];
	ld.param.u32 	%r13, [_Z19dCreatebasfundqexv0PdS_i_param_2];
	mov.u32 	%r14, %tid.x;
	mov.u32 	%r15, %ctaid.x;
	mov.u32 	%r16, %tid.y;
	mov.u32 	%r17, %ctaid.y;
	mov.u32 	%r18, %ntid.y;
	mov.u32 	%r19, %ntid.x;
	mov.u32 	%r20, %nctaid.y;
	mad.lo.s32 	%r1, %r15, %r19, %r14;
	mul.lo.s32 	%r21, %r18, %r20;
	mul.lo.s32 	%r2, %r21, %r1;
	mad.lo.s32 	%r3, %r17, %r18, %r16;
	add.s32 	%r4, %r13, -1;
	rem.s32 	%r22, %r3, %r4;
	setp.eq.s32 	%p1, %r22, 0;
	selp.f64 	%fd154, 0d3FE0000000000000, 0d3FF0000000000000, %p1;
	setp.ne.s32 	%p2, %r1, 0;
	@%p2 bra 	$L__BB9_2;
	add.s32 	%r68, %r3, 1;
	cvt.rn.f64.u32 	%fd138, %r68;
	mov.f64 	%fd139, 0dBFF0000000000000;
	{
	.reg .b32 %temp; 
	mov.b64 	{%temp, %r69}, %fd139;
	}
	{
	.reg .b32 %temp; 
	mov.b64 	{%temp, %r70}, %fd138;
	}
	shr.u32 	%r71, %r70, 20;
	and.b32  	%r72, %r71, 2047;
	add.s32 	%r73, %r72, -1012;
	mov.b64 	%rd10, %fd138;
	shl.b64 	%rd11, %rd10, %r73;
	setp.eq.s64 	%p37, %rd11, -9223372036854775808;
	{ // callseq 50, 0
	.param .b64 param0;
	st.param.f64 	[param0], 0d3FF0000000000000;
	.param .b64 param1;
	st.param.f64 	[param1], %fd138;
	.param .b64 retval0;
	call.uni (retval0), 
	__internal_accurate_pow, 
	(
	param0, 
	param1
	);
	ld.param.f64 	%fd140, [retval0];
	} // callseq 50
	setp.lt.s32 	%p38, %r69, 0;
	neg.f64 	%fd142, %fd140;
	selp.f64 	%fd143, %fd142, %fd140, %p37;
	selp.f64 	%fd144, %fd143, %fd140, %p38;
	cvt.rn.f64.u32 	%fd145, %r3;
	mul.f64 	%fd146, %fd144, %fd145;
	mul.f64 	%fd153, %fd146, %fd145;
	bra.uni 	$L__BB9_26;
$L__BB9_2:
	setp.ne.s32 	%p3, %r1, %r4;
	@%p3 bra 	$L__BB9_4;
	mul.lo.s32 	%r67, %r3, %r3;
	cvt.rn.f64.u32 	%fd3, %r67;
	mov.f64 	%fd153, %fd154;
	mov.f64 	%fd154, %fd3;
	bra.uni 	$L__BB9_26;
$L__BB9_4:
	cvt.rn.f64.u32 	%fd4, %r3;
	cvta.to.global.u64 	%rd3, %rd2;
	mul.wide.u32 	%rd4, %r1, 8;
	add.s64 	%rd5, %rd3, %rd4;
	ld.global.f64 	%fd5, [%rd5];
	{
	.reg .b32 %temp; 
	mov.b64 	{%temp, %r5}, %fd5;
	}
	abs.f64 	%fd6, %fd5;
	{
	.reg .b32 %temp; 
	mov.b64 	{%temp, %r23}, %fd6;
	}
	setp.gt.s32 	%p4, %r23, 1071801957;
	@%p4 bra 	$L__BB9_8;
	mul.f64 	%fd74, %fd5, %fd5;
	fma.rn.f64 	%fd75, %fd74, 0d3FB0066BDC1895E9, 0dBFB3823B180754AF;
	fma.rn.f64 	%fd76, %fd75, %fd74, 0d3FB11E52CC2F79AE;
	fma.rn.f64 	%fd77, %fd76, %fd74, 0dBF924EAF3526861B;
	fma.rn.f64 	%fd78, %fd77, %fd74, 0d3F91DF02A31E6CB7;
	fma.rn.f64 	%fd79, %fd78, %fd74, 0d3F847D18B0EEC6CC;
	fma.rn.f64 	%fd80, %fd79, %fd74, 0d3F8D0AF961BA53B0;
	fma.rn.f64 	%fd81, %fd80, %fd74, 0d3F91BF7734CF1C48;
	fma.rn.f64 	%fd82, %fd81, %fd74, 0d3F96E91483144EF7;
	fma.rn.f64 	%fd83, %fd82, %fd74, 0d3F9F1C6E0A4F9F81;
	fma.rn.f64 	%fd84, %fd83, %fd74, 0d3FA6DB6DC27FA92B;
	fma.rn.f64 	%fd85, %fd84, %fd74, 0d3FB333333320F91B;
	fma.rn.f64 	%fd86, %fd85, %fd74, 0d3FC5555555555F4D;
	mul.f64 	%fd87, %fd74, %fd86;
	fma.rn.f64 	%fd7, %fd87, %fd6, %fd6;
	setp.gt.s32 	%p8, %r5, -1;
	@%p8 bra 	$L__BB9_7;
	mov.f64 	%fd92, 0d3C91A62633145C07;
	add.rn.f64 	%fd93, %fd7, %fd92;
	mov.f64 	%fd94, 0d3FF921FB54442D18;
	add.rn.f64 	%fd148, %fd94, %fd93;
	bra.uni 	$L__BB9_9;
$L__BB9_7:
	mov.f64 	%fd88, 0dBC91A62633145C07;
	add.rn.f64 	%fd89, %fd7, %fd88;
	neg.f64 	%fd90, %fd89;
	mov.f64 	%fd91, 0d3FF921FB54442D18;
	add.rn.f64 	%fd148, %fd91, %fd90;
	bra.uni 	$L__BB9_9;
$L__BB9_8:
	mov.f64 	%fd34, 0d3FF0000000000000;
	sub.f64 	%fd35, %fd34, %fd6;
	{
	.reg .b32 %temp; 
	mov.b64 	{%r24, %temp}, %fd35;
	}
	{
	.reg .b32 %temp; 
	mov.b64 	{%temp, %r25}, %fd35;
	}
	add.s32 	%r26, %r25, -1048576;
	mov.b64 	%fd36, {%r24, %r26};
	rsqrt.approx.ftz.f64 	%fd37, %fd36;
	{
	.reg .b32 %temp; 
	mov.b64 	{%r27, %temp}, %fd37;
	}
	{
	.reg .b32 %temp; 
	mov.b64 	{%temp, %r28}, %fd37;
	}
	add.s32 	%r29, %r28, -1048576;
	mov.b64 	%fd38, {%r27, %r29};
	mul.f64 	%fd39, %fd36, %fd37;
	neg.f64 	%fd40, %fd39;
	fma.rn.f64 	%fd41, %fd39, %fd40, %fd36;
	fma.rn.f64 	%fd42, %fd41, %fd38, %fd39;
	neg.f64 	%fd43, %fd42;
	fma.rn.f64 	%fd44, %fd37, %fd43, 0d3FF0000000000000;
	fma.rn.f64 	%fd45, %fd44, %fd38, %fd38;
	fma.rn.f64 	%fd46, %fd42, %fd43, %fd36;
	fma.rn.f64 	%fd47, %fd46, %fd45, %fd42;
	{
	.reg .b32 %temp; 
	mov.b64 	{%r30, %temp}, %fd47;
	}
	{
	.reg .b32 %temp; 
	mov.b64 	{%temp, %r31}, %fd47;
	}
	add.s32 	%r32, %r31, 1048576;
	mov.b64 	%fd48, {%r30, %r32};
	fma.rn.f64 	%fd49, %fd35, 0d3EC715B371155F70, 0dBEBAC2FE66FAAC4B;
	fma.rn.f64 	%fd50, %fd49, %fd35, 0d3ED9A9B88EFCD9B8;
	fma.rn.f64 	%fd51, %fd50, %fd35, 0d3EDD0F40A8A0C4C3;
	fma.rn.f64 	%fd52, %fd51, %fd35, 0d3EF46D4CFA9E0E1F;
	fma.rn.f64 	%fd53, %fd52, %fd35, 0d3F079C168D1E2422;
	fma.rn.f64 	%fd54, %fd53, %fd35, 0d3F1C9A88C3BCA540;
	fma.rn.f64 	%fd55, %fd54, %fd35, 0d3F31C4E64BD476DF;
	fma.rn.f64 	%fd56, %fd55, %fd35, 0d3F46E8BA60009C8F;
	fma.rn.f64 	%fd57, %fd56, %fd35, 0d3F5F1C71C62B05A2;
	fma.rn.f64 	%fd58, %fd57, %fd35, 0d3F76DB6DB6DC9F2C;
	fma.rn.f64 	%fd59, %fd58, %fd35, 0d3F9333333333329C;
	fma.rn.f64 	%fd60, %fd59, %fd35, 0d3FB5555555555555;
	setp.lt.s32 	%p5, %r25, 1;
	mov.f64 	%fd61, 0d0000000000000000;
	mul.rn.f64 	%fd62, %fd6, %fd61;
	mul.f64 	%fd63, %fd35, %fd60;
	fma.rn.f64 	%fd64, %fd63, %fd48, %fd48;
	selp.f64 	%fd65, %fd62, %fd64, %p5;
	setp.lt.s32 	%p6, %r25, 0;
	mov.f64 	%fd66, 0d7FF0000000000000;
	mul.rn.f64 	%fd67, %fd65, %fd66;
	selp.f64 	%fd68, %fd67, %fd65, %p6;
	setp.lt.s32 	%p7, %r5, 0;
	mov.f64 	%fd69, 0dBCA1A62633145C07;
	add.rn.f64 	%fd70, %fd68, %fd69;
	neg.f64 	%fd71, %fd70;
	mov.f64 	%fd72, 0d400921FB54442D18;
	add.rn.f64 	%fd73, %fd72, %fd71;
	selp.f64 	%fd148, %fd73, %fd68, %p7;
$L__BB9_9:
	mul.f64 	%fd12, %fd148, %fd4;
	abs.f64 	%fd13, %fd12;
	setp.neu.f64 	%p9, %fd13, 0d7FF0000000000000;
	@%p9 bra 	$L__BB9_11;
	mov.f64 	%fd100, 0d0000000000000000;
	mul.rn.f64 	%fd149, %fd12, %fd100;
	mov.b32 	%r75, 0;
	bra.uni 	$L__BB9_13;
$L__BB9_11:
	mul.f64 	%fd95, %fd12, 0d3FE45F306DC9C883;
	cvt.rni.s32.f64 	%r75, %fd95;
	cvt.rn.f64.s32 	%fd96, %r75;
	fma.rn.f64 	%fd97, %fd96, 0dBFF921FB54442D18, %fd12;
	fma.rn.f64 	%fd98, %fd96, 0dBC91A62633145C00, %fd97;
	fma.rn.f64 	%fd149, %fd96, 0dB97B839A252049C0, %fd98;
	setp.ltu.f64 	%p10, %fd13, 0d41E0000000000000;
	@%p10 bra 	$L__BB9_13;
	{ // callseq 47, 0
	.param .b64 param0;
	st.param.f64 	[param0], %fd12;
	.param .align 16 .b8 retval0[16];
	call.uni (retval0), 
	__internal_trig_reduction_slowpathd, 
	(
	param0
	);
	ld.param.f64 	%fd149, [retval0];
	ld.param.b32 	%r75, [retval0+8];
	} // callseq 47
$L__BB9_13:
	shl.b32 	%r35, %r75, 6;
	cvt.u64.u32 	%rd6, %r35;
	and.b64  	%rd7, %rd6, 64;
	mov.u64 	%rd8, __cudart_sin_cos_coeffs;
	add.s64 	%rd9, %rd8, %rd7;
	mul.rn.f64 	%fd101, %fd149, %fd149;
	and.b32  	%r36, %r75, 1;
	setp.eq.b32 	%p11, %r36, 1;
	selp.f64 	%fd102, 0dBDA8FF8320FD8164, 0d3DE5DB65F9785EBA, %p11;
	ld.global.nc.v2.f64 	{%fd103, %fd104}, [%rd9];
	fma.rn.f64 	%fd105, %fd102, %fd101, %fd103;
	fma.rn.f64 	%fd106, %fd105, %fd101, %fd104;
	ld.global.nc.v2.f64 	{%fd107, %fd108}, [%rd9+16];
	fma.rn.f64 	%fd109, %fd106, %fd101, %fd107;
	fma.rn.f64 	%fd110, %fd109, %fd101, %fd108;
	ld.global.nc.v2.f64 	{%fd111, %fd112}, [%rd9+32];
	fma.rn.f64 	%fd113, %fd110, %fd101, %fd111;
	fma.rn.f64 	%fd114, %fd113, %fd101, %fd112;
	fma.rn.f64 	%fd115, %fd114, %fd149, %fd149;
	fma.rn.f64 	%fd116, %fd114, %fd101, 0d3FF0000000000000;
	selp.f64 	%fd117, %fd116, %fd115, %p11;
	and.b32  	%r37, %r75, 2;
	setp.eq.s32 	%p12, %r37, 0;
	mov.f64 	%fd118, 0d0000000000000000;
	sub.f64 	%fd119, %fd118, %fd117;
	selp.f64 	%fd120, %fd117, %fd119, %p12;
	mul.f64 	%fd18, %fd120, %fd4;
	mov.f64 	%fd121, 0d4000000000000000;
	{
	.reg .b32 %temp; 
	mov.b64 	{%temp, %r38}, %fd121;
	}
	and.b32  	%r10, %r38, 2146435072;
	setp.eq.s32 	%p13, %r10, 1062207488;
	{ // callseq 48, 0
	.param .b64 param0;
	st.param.f64 	[param0], %fd6;
	.param .b64 param1;
	st.param.f64 	[param1], 0d4000000000000000;
	.param .b64 retval0;
	call.uni (retval0), 
	__internal_accurate_pow, 
	(
	param0, 
	param1
	);
	ld.param.f64 	%fd122, [retval0];
	} // callseq 48
	setp.lt.s32 	%p14, %r5, 0;
	neg.f64 	%fd124, %fd122;
	selp.f64 	%fd125, %fd124, %fd122, %p13;
	selp.f64 	%fd151, %fd125, %fd122, %p14;
	setp.neu.f64 	%p15, %fd5, 0d0000000000000000;
	@%p15 bra 	$L__BB9_15;
	setp.eq.s32 	%p16, %r10, 1062207488;
	selp.b32 	%r39, %r5, 0, %p16;
	setp.lt.s32 	%p17, %r38, 0;
	or.b32  	%r40, %r39, 2146435072;
	selp.b32 	%r41, %r40, %r39, %p17;
	mov.b32 	%r42, 0;
	mov.b64 	%fd151, {%r42, %r41};
$L__BB9_15:
	add.f64 	%fd126, %fd5, 0d4000000000000000;
	{
	.reg .b32 %temp; 
	mov.b64 	{%temp, %r43}, %fd126;
	}
	and.b32  	%r44, %r43, 2146435072;
	setp.ne.s32 	%p18, %r44, 2146435072;
	@%p18 bra 	$L__BB9_20;
	setp.num.f64 	%p19, %fd5, %fd5;
	@%p19 bra 	$L__BB9_18;
	mov.f64 	%fd127, 0d4000000000000000;
	add.rn.f64 	%fd151, %fd5, %fd127;
	bra.uni 	$L__BB9_20;
$L__BB9_18:
	setp.neu.f64 	%p20, %fd6, 0d7FF0000000000000;
	@%p20 bra 	$L__BB9_20;
	setp.lt.s32 	%p21, %r5, 0;
	setp.eq.s32 	%p22, %r10, 1062207488;
	setp.lt.s32 	%p23, %r38, 0;
	selp.b32 	%r46, 0, 2146435072, %p23;
	and.b32  	%r47, %r38, 2147483647;
	setp.ne.s32 	%p24, %r47, 1071644672;
	or.b32  	%r48, %r46, -2147483648;
	selp.b32 	%r49, %r48, %r46, %p24;
	selp.b32 	%r50, %r49, %r46, %p22;
	selp.b32 	%r51, %r50, %r46, %p21;
	mov.b32 	%r52, 0;
	mov.b64 	%fd151, {%r52, %r51};
$L__BB9_20:
	setp.eq.f64 	%p25, %fd5, 0d3FF0000000000000;
	mov.f64 	%fd128, 0d3FF0000000000000;
	sub.f64 	%fd129, %fd128, %fd151;
	selp.f64 	%fd25, 0d0000000000000000, %fd129, %p25;
	{
	.reg .b32 %temp; 
	mov.b64 	{%temp, %r11}, %fd25;
	}
	mov.f64 	%fd130, 0d3FE0000000000000;
	{
	.reg .b32 %temp; 
	mov.b64 	{%temp, %r12}, %fd130;
	}
	abs.f64 	%fd26, %fd25;
	{ // callseq 49, 0
	.param .b64 param0;
	st.param.f64 	[param0], %fd26;
	.param .b64 param1;
	st.param.f64 	[param1], 0d3FE0000000000000;
	.param .b64 retval0;
	call.uni (retval0), 
	__internal_accurate_pow, 
	(
	param0, 
	param1
	);
	ld.param.f64 	%fd131, [retval0];
	} // callseq 49
	setp.lt.s32 	%p26, %r11, 0;
	setp.neu.f64 	%p27, %fd25, 0d0000000000000000;
	shr.s32 	%r53, %r12, 31;
	and.b32  	%r54, %r53, 2146435072;
	mov.b32 	%r55, 0;
	mov.b64 	%fd133, {%r55, %r54};
	selp.f64 	%fd134, 0dFFF8000000000000, %fd131, %p26;
	selp.f64 	%fd152, %fd134, %fd133, %p27;
	add.f64 	%fd135, %fd25, 0d3FE0000000000000;
	{
	.reg .b32 %temp; 
	mov.b64 	{%temp, %r56}, %fd135;
	}
	and.b32  	%r57, %r56, 2146435072;
	setp.ne.s32 	%p28, %r57, 2146435072;
	@%p28 bra 	$L__BB9_25;
	setp.num.f64 	%p29, %fd25, %fd25;
	@%p29 bra 	$L__BB9_23;
	mov.f64 	%fd136, 0d3FE0000000000000;
	add.rn.f64 	%fd152, %fd25, %fd136;
	bra.uni 	$L__BB9_25;
$L__BB9_23:
	setp.neu.f64 	%p30, %fd26, 0d7FF0000000000000;
	@%p30 bra 	$L__BB9_25;
	setp.lt.s32 	%p31, %r12, 0;
	setp.neu.f64 	%p32, %fd25, 0d0000000000000000;
	setp.lt.s32 	%p33, %r11, 0;
	and.b32  	%r58, %r12, 2146435072;
	setp.eq.s32 	%p34, %r58, 1071644672;
	selp.b32 	%r59, 0, 2146435072, %p31;
	and.b32  	%r60, %r12, 2147483647;
	setp.ne.s32 	%p35, %r60, 1071644672;
	or.b32  	%r61, %r59, -2147483648;
	selp.b32 	%r62, %r61, %r59, %p35;
	selp.b32 	%r63, %r62, %r59, %p34;
	selp.b32 	%r64, %r63, %r59, %p32;
	selp.b32 	%r65, %r64, %r59, %p33;
	mov.b32 	%r66, 0;
	mov.b64 	%fd152, {%r66, %r65};
$L__BB9_25:
	setp.eq.f64 	%p36, %fd25, 0d3FF0000000000000;
	selp.f64 	%fd137, 0d3FF0000000000000, %fd152, %p36;
	div.rn.f64 	%fd153, %fd18, %fd137;
$L__BB9_26:
	cvta.to.global.u64 	%rd13, %rd1;
	mul.f64 	%fd147, %fd153, %fd154;
	add.s32 	%r74, %r3, %r2;
	mul.wide.u32 	%rd14, %r74, 8;
	add.s64 	%rd15, %rd13, %rd14;
	st.global.f64 	[%rd15], %fd147;
	ret;

}
	// .globl	_Z17dCreatebasfundqexPdS_i
.visible .entry _Z17dCreatebasfundqexPdS_i(
	.param .u64 .ptr .align 1 _Z17dCreatebasfundqexPdS_i_param_0,
	.param .u64 .ptr .align 1 _Z17dCreatebasfundqexPdS_i_param_1,
	.param .u32 _Z17dCreatebasfundqexPdS_i_param_2
)
{
	.reg .pred 	%p<39>;
	.reg .b32 	%r<76>;
	.reg .b64 	%rd<16>;
	.reg .b64 	%fd<155>;

	ld.param.u64 	%rd1, [_Z17dCreatebasfundqexPdS_i_param_0];
	ld.param.u64 	%rd2, [_Z17dCreatebasfundqexPdS_i_param_1];
	ld.param.u32 	%r13, [_Z17dCreatebasfundqexPdS_i_param_2];
	mov.u32 	%r14, %tid.x;
	mov.u32 	%r15, %ctaid.x;
	mov.u32 	%r16, %tid.y;
	mov.u32 	%r17, %ctaid.y;
	mov.u32 	%r18, %ntid.y;
	mov.u32 	%r19, %ntid.x;
	mov.u32 	%r20, %nctaid.x;
	mad.lo.s32 	%r1, %r15, %r19, %r14;
	mad.lo.s32 	%r2, %r17, %r18, %r16;
	mul.lo.s32 	%r21, %r19, %r20;
	mul.lo.s32 	%r3, %r21, %r2;
	add.s32 	%r4, %r13, -1;
	rem.s32 	%r22, %r2, %r4;
	setp.eq.s32 	%p1, %r22, 0;
	selp.f64 	%fd154, 0d3FE0000000000000, 0d3FF0000000000000, %p1;
	setp.ne.s32 	%p2, %r1, 0;
	@%p2 bra 	$L__BB10_2;
	add.s32 	%r68, %r2, 1;
	cvt.rn.f64.u32 	%fd138, %r68;
	mov.f64 	%fd139, 0dBFF0000000000000;
	{
	.reg .b32 %temp; 
	mov.b64 	{%temp, %r69}, %fd139;
	}
	{
	.reg .b32 %temp; 
	mov.b64 	{%temp, %r70}, %fd138;
	}
	shr.u32 	%r71, %r70, 20;
	and.b32  	%r72, %r71, 2047;
	add.s32 	%r73, %r72, -1012;
	mov.b64 	%rd10, %fd138;
	shl.b64 	%rd11, %rd10, %r73;
	setp.eq.s64 	%p37, %rd11, -9223372036854775808;
	{ // callseq 54, 0
	.param .b64 param0;
	st.param.f64 	[param0], 0d3FF0000000000000;
	.param .b64 param1;
	st.param.f64 	[param1], %fd138;
	.param .b64 retval0;
	call.uni (retval0), 
	__internal_accurate_pow, 
	(
	param0, 
	param1
	);
	ld.param.f64 	%fd140, [retval0];
	} // callseq 54
	setp.lt.s32 	%p38, %r69, 0;
	neg.f64 	%fd142, %fd140;
	selp.f64 	%fd143, %fd142, %fd140, %p37;
	selp.f64 	%fd144, %fd143, %fd140, %p38;
	cvt.rn.f64.u32 	%fd145, %r2;
	mul.f64 	%fd146, %fd144, %fd145;
	mul.f64 	%fd153, %fd146, %fd145;
	bra.uni 	$L__BB10_26;
$L__BB10_2:
	setp.ne.s32 	%p3, %r1, %r4;
	@%p3 bra 	$L__BB10_4;
	mul.lo.s32 	%r67, %r2, %r2;
	cvt.rn.f64.u32 	%fd3, %r67;
	mov.f64 	%fd153, %fd154;
	mov.f64 	%fd154, %fd3;
	bra.uni 	$L__BB10_26;
$L__BB10_4:
	cvt.rn.f64.u32 	%fd4, %r2;
	cvta.to.global.u64 	%rd3, %rd2;
	mul.wide.u32 	%rd4, %r1, 8;
	add.s64 	%rd5, %rd3, %rd4;
	ld.global.f64 	%fd5, [%rd5];
	{
	.reg .b32 %temp; 
	mov.b64 	{%temp, %r5}, %fd5;
	}
	abs.f64 	%fd6, %fd5;
	{
	.reg .b32 %temp; 
	mov.b64 	{%temp, %r23}, %fd6;
	}
	setp.gt.s32 	%p4, %r23, 1071801957;
	@%p4 bra 	$L__BB10_8;
	mul.f64 	%fd74, %fd5, %fd5;
	fma.rn.f64 	%fd75, %fd74, 0d3FB0066BDC1895E9, 0dBFB3823B180754AF;
	fma.rn.f64 	%fd76, %fd75, %fd74, 0d3FB11E52CC2F79AE;
	fma.rn.f64 	%fd77, %fd76, %fd74, 0dBF924EAF3526861B;
	fma.rn.f64 	%fd78, %fd77, %fd74, 0d3F91DF02A31E6CB7;
	fma.rn.f64 	%fd79, %fd78, %fd74, 0d3F847D18B0EEC6CC;
	fma.rn.f64 	%fd80, %fd79, %fd74, 0d3F8D0AF961BA53B0;
	fma.rn.f64 	%fd81, %fd80, %fd74, 0d3F91BF7734CF1C48;
	fma.rn.f64 	%fd82, %fd81, %fd74, 0d3F96E91483144EF7;
	fma.rn.f64 	%fd83, %fd82, %fd74, 0d3F9F1C6E0A4F9F81;
	fma.rn.f64 	%fd84, %fd83, %fd74, 0d3FA6DB6DC27FA92B;
	fma.rn.f64 	%fd85, %fd84, %fd74, 0d3FB333333320F91B;
	fma.rn.f64 	%fd86, %fd85, %fd74, 0d3FC5555555555F4D;
	mul.f64 	%fd87, %fd74, %fd86;
	fma.rn.f64 	%fd7, %fd87, %fd6, %fd6;
	setp.gt.s32 	%p8, %r5, -1;
	@%p8 bra 	$L__BB10_7;
	mov.f64 	%fd92, 0d3C91A62633145C07;
	add.rn.f64 	%fd93, %fd7, %fd92;
	mov.f64 	%fd94, 0d3FF921FB54442D18;
	add.rn.f64 	%fd148, %fd94, %fd93;
	bra.uni 	$L__BB10_9;
$L__BB10_7:
	mov.f64 	%fd88, 0dBC91A62633145C07;
	add.rn.f64 	%fd89, %fd7, %fd88;
	neg.f64 	%fd90, %fd89;
	mov.f64 	%fd91, 0d3FF921FB54442D18;
	add.rn.f64 	%fd148, %fd91, %fd90;
	bra.uni 	$L__BB10_9;
$L__BB10_8:
	mov.f64 	%fd34, 0d3FF0000000000000;
	sub.f64 	%fd35, %fd34, %fd6;
	{
	.reg .b32 %temp; 
	mov.b64 	{%r24, %temp}, %fd35;
	}
	{
	.reg .b32 %temp; 
	mov.b64 	{%temp, %r25}, %fd35;
	}
	add.s32 	%r26, %r25, -1048576;
	mov.b64 	%fd36, {%r24, %r26};
	rsqrt.approx.ftz.f64 	%fd37, %fd36;
	{
	.reg .b32 %temp; 
	mov.b64 	{%r27, %temp}, %fd37;
	}
	{
	.reg .b32 %temp; 
	mov.b64 	{%temp, %r28}, %fd37;
	}
	add.s32 	%r29, %r28, -1048576;
	mov.b64 	%fd38, {%r27, %r29};
	mul.f64 	%fd39, %fd36, %fd37;
	neg.f64 	%fd40, %fd39;
	fma.rn.f64 	%fd41, %fd39, %fd40, %fd36;
	fma.rn.f64 	%fd42, %fd41, %fd38, %fd39;
	neg.f64 	%fd43, %fd42;
	fma.rn.f64 	%fd44, %fd37, %fd43, 0d3FF0000000000000;
	fma.rn.f64 	%fd45, %fd44, %fd38, %fd38;
	fma.rn.f64 	%fd46, %fd42, %fd43, %fd36;
	fma.rn.f64 	%fd47, %fd46, %fd45, %fd42;
	{
	.reg .b32 %temp; 
	mov.b64 	{%r30, %temp}, %fd47;
	}
	{
	.reg .b32 %temp; 
	mov.b64 	{%temp, %r31}, %fd47;
	}
	add.s32 	%r32, %r31, 1048576;
	mov.b64 	%fd48, {%r30, %r32};
	fma.rn.f64 	%fd49, %fd35, 0d3EC715B371155F70, 0dBEBAC2FE66FAAC4B;
	fma.rn.f64 	%fd50, %fd49, %fd35, 0d3ED9A9B88EFCD9B8;
	fma.rn.f64 	%fd51, %fd50, %fd35, 0d3EDD0F40A8A0C4C3;
	fma.rn.f64 	%fd52, %fd51, %fd35, 0d3EF46D4CFA9E0E1F;
	fma.rn.f64 	%fd53, %fd52, %fd35, 0d3F079C168D1E2422;
	fma.rn.f64 	%fd54, %fd53, %fd35, 0d3F1C9A88C3BCA540;
	fma.rn.f64 	%fd55, %fd54, %fd35, 0d3F31C4E64BD476DF;
	fma.rn.f64 	%fd56, %fd55, %fd35, 0d3F46E8BA60009C8F;
	fma.rn.f64 	%fd57, %fd56, %fd35, 0d3F5F1C71C62B05A2;
	fma.rn.f64 	%fd58, %fd57, %fd35, 0d3F76DB6DB6DC9F2C;
	fma.rn.f64 	%fd59, %fd58, %fd35, 0d3F9333333333329C;
	fma.rn.f64 	%fd60, %fd59, %fd35, 0d3FB5555555555555;
	setp.lt.s32 	%p5, %r25, 1;
	mov.f64 	%fd61, 0d0000000000000000;
	mul.rn.f64 	%fd62, %fd6, %fd61;
	mul.f64 	%fd63, %fd35, %fd60;
	fma.rn.f64 	%fd64, %fd63, %fd48, %fd48;
	selp.f64 	%fd65, %fd62, %fd64, %p5;
	setp.lt.s32 	%p6, %r25, 0;
	mov.f64 	%fd66, 0d7FF0000000000000;
	mul.rn.f64 	%fd67, %fd65, %fd66;
	selp.f64 	%fd68, %fd67, %fd65, %p6;
	setp.lt.s32 	%p7, %r5, 0;
	mov.f64 	%fd69, 0dBCA1A62633145C07;
	add.rn.f64 	%fd70, %fd68, %fd69;
	neg.f64 	%fd71, %fd70;
	mov.f64 	%fd72, 0d400921FB54442D18;
	add.rn.f64 	%fd73, %fd72, %fd71;
	selp.f64 	%fd148, %fd73, %fd68, %p7;
$L__BB10_9:
	mul.f64 	%fd12, %fd148, %fd4;
	abs.f64 	%fd13, %fd12;
	setp.neu.f64 	%p9, %fd13, 0d7FF0000000000000;
	@%p9 bra 	$L__BB10_11;
	mov.f64 	%fd100, 0d0000000000000000;
	mul.rn.f64 	%fd149, %fd12, %fd100;
	mov.b32 	%r75, 0;
	bra.uni 	$L__BB10_13;
$L__BB10_11:
	mul.f64 	%fd95, %fd12, 0d3FE45F306DC9C883;
	cvt.rni.s32.f64 	%r75, %fd95;
	cvt.rn.f64.s32 	%fd96, %r75;
	fma.rn.f64 	%fd97, %fd96, 0dBFF921FB54442D18, %fd12;
	fma.rn.f64 	%fd98, %fd96, 0dBC91A62633145C00, %fd97;
	fma.rn.f64 	%fd149, %fd96, 0dB97B839A252049C0, %fd98;
	setp.ltu.f64 	%p10, %fd13, 0d41E0000000000000;
	@%p10 bra 	$L__BB10_13;
	{ // callseq 51, 0
	.param .b64 param0;
	st.param.f64 	[param0], %fd12;
	.param .align 16 .b8 retval0[16];
	call.uni (retval0), 
	__internal_trig_reduction_slowpathd, 
	(
	param0
	);
	ld.param.f64 	%fd149, [retval0];
	ld.param.b32 	%r75, [retval0+8];
	} // callseq 51
$L__BB10_13:
	shl.b32 	%r35, %r75, 6;
	cvt.u64.u32 	%rd6, %r35;
	and.b64  	%rd7, %rd6, 64;
	mov.u64 	%rd8, __cudart_sin_cos_coeffs;
	add.s64 	%rd9, %rd8, %rd7;
	mul.rn.f64 	%fd101, %fd149, %fd149;
	and.b32  	%r36, %r75, 1;
	setp.eq.b32 	%p11, %r36, 1;
	selp.f64 	%fd102, 0dBDA8FF8320FD8164, 0d3DE5DB65F9785EBA, %p11;
	ld.global.nc.v2.f64 	{%fd103, %fd104}, [%rd9];
	fma.rn.f64 	%fd105, %fd102, %fd101, %fd103;
	fma.rn.f64 	%fd106, %fd105, %fd101, %fd104;
	ld.global.nc.v2.f64 	{%fd107, %fd108}, [%rd9+16];
	fma.rn.f64 	%fd109, %fd106, %fd101, %fd107;
	fma.rn.f64 	%fd110, %fd109, %fd101, %fd108;
	ld.global.nc.v2.f64 	{%fd111, %fd112}, [%rd9+32];
	fma.rn.f64 	%fd113, %fd110, %fd101, %fd111;
	fma.rn.f64 	%fd114, %fd113, %fd101, %fd112;
	fma.rn.f64 	%fd115, %fd114, %fd149, %fd149;
	fma.rn.f64 	%fd116, %fd114, %fd101, 0d3FF0000000000000;
	selp.f64 	%fd117, %fd116, %fd115, %p11;
	and.b32  	%r37, %r75, 2;
	setp.eq.s32 	%p12, %r37, 0;
	mov.f64 	%fd118, 0d0000000000000000;
	sub.f64 	%fd119, %fd118, %fd117;
	selp.f64 	%fd120, %fd117, %fd119, %p12;
	mul.f64 	%fd18, %fd120, %fd4;
	mov.f64 	%fd121, 0d4000000000000000;
	{
	.reg .b32 %temp; 
	mov.b64 	{%temp, %r38}, %fd121;
	}
	and.b32  	%r10, %r38, 2146435072;
	setp.eq.s32 	%p13, %r10, 1062207488;
	{ // callseq 52, 0
	.param .b64 param0;
	st.param.f64 	[param0], %fd6;
	.param .b64 param1;
	st.param.f64 	[param1], 0d4000000000000000;
	.param .b64 retval0;
	call.uni (retval0), 
	__internal_accurate_pow, 
	(
	param0, 
	param1
	);
	ld.param.f64 	%fd122, [retval0];
	} // callseq 52
	setp.lt.s32 	%p14, %r5, 0;
	neg.f64 	%fd124, %fd122;
	selp.f64 	%fd125, %fd124, %fd122, %p13;
	selp.f64 	%fd151, %fd125, %fd122, %p14;
	setp.neu.f64 	%p15, %fd5, 0d0000000000000000;
	@%p15 bra 	$L__BB10_15;
	setp.eq.s32 	%p16, %r10, 1062207488;
	selp.b32 	%r39, %r5, 0, %p16;
	setp.lt.s32 	%p17, %r38, 0;
	or.b32  	%r40, %r39, 2146435072;
	selp.b32 	%r41, %r40, %r39, %p17;
	mov.b32 	%r42, 0;
	mov.b64 	%fd151, {%r42, %r41};
$L__BB10_15:
	add.f64 	%fd126, %fd5, 0d4000000000000000;
	{
	.reg .b32 %temp; 
	mov.b64 	{%temp, %r43}, %fd126;
	}
	and.b32  	%r44, %r43, 2146435072;
	setp.ne.s32 	%p18, %r44, 2146435072;
	@%p18 bra 	$L__BB10_20;
	setp.num.f64 	%p19, %fd5, %fd5;
	@%p19 bra 	$L__BB10_18;
	mov.f64 	%fd127, 0d4000000000000000;
	add.rn.f64 	%fd151, %fd5, %fd127;
	bra.uni 	$L__BB10_20;
$L__BB10_18:
	setp.neu.f64 	%p20, %fd6, 0d7FF0000000000000;
	@%p20 bra 	$L__BB10_20;
	setp.lt.s32 	%p21, %r5, 0;
	setp.eq.s32 	%p22, %r10, 1062207488;
	setp.lt.s32 	%p23, %r38, 0;
	selp.b32 	%r46, 0, 2146435072, %p23;
	and.b32  	%r47, %r38, 2147483647;
	setp.ne.s32 	%p24, %r47, 1071644672;
	or.b32  	%r48, %r46, -2147483648;
	selp.b32 	%r49, %r48, %r46, %p24;
	selp.b32 	%r50, %r49, %r46, %p22;
	selp.b32 	%r51, %r50, %r46, %p21;
	mov.b32 	%r52, 0;
	mov.b64 	%fd151, {%r52, %r51};
$L__BB10_20:
	setp.eq.f64 	%p25, %fd5, 0d3FF0000000000000;
	mov.f64 	%fd128, 0d3FF0000000000000;
	sub.f64 	%fd129, %fd128, %fd151;
	selp.f64 	%fd25, 0d0000000000000000, %fd129, %p25;
	{
	.reg .b32 %temp; 
	mov.b64 	{%temp, %r11}, %fd25;
	}
	mov.f64 	%fd130, 0d3FE0000000000000;
	{
	.reg .b32 %temp; 
	mov.b64 	{%temp, %r12}, %fd130;
	}
	abs.f64 	%fd26, %fd25;
	{ // callseq 53, 0
	.param .b64 param0;
	st.param.f64 	[param0], %fd26;
	.param .b64 param1;
	st.param.f64 	[param1], 0d3FE0000000000000;
	.param .b64 retval0;
	call.uni (retval0), 
	__internal_accurate_pow, 
	(
	param0, 
	param1
	);
	ld.param.f64 	%fd131, [retval0];
	} // callseq 53
	setp.lt.s32 	%p26, %r11, 0;
	setp.neu.f64 	%p27, %fd25, 0d0000000000000000;
	shr.s32 	%r53, %r12, 31;
	and.b32  	%r54, %r53, 2146435072;
	mov.b32 	%r55, 0;
	mov.b64 	%fd133, {%r55, %r54};
	selp.f64 	%fd134, 0dFFF8000000000000, %fd131, %p26;
	selp.f64 	%fd152, %fd134, %fd133, %p27;
	add.f64 	%fd135, %fd25, 0d3FE0000000000000;
	{
	.reg .b32 %temp; 
	mov.b64 	{%temp, %r56}, %fd135;
	}
	and.b32  	%r57, %r56, 2146435072;
	setp.ne.s32 	%p28, %r57, 2146435072;
	@%p28 bra 	$L__BB10_25;
	setp.num.f64 	%p29, %fd25, %fd25;
	@%p29 bra 	$L__BB10_23;
	mov.f64 	%fd136, 0d3FE0000000000000;
	add.rn.f64 	%fd152, %fd25, %fd136;
	bra.uni 	$L__BB10_25;
$L__BB10_23:
	setp.neu.f64 	%p30, %fd26, 0d7FF0000000000000;
	@%p30 bra 	$L__BB10_25;
	setp.lt.s32 	%p31, %r12, 0;
	setp.neu.f64 	%p32, %fd25, 0d0000000000000000;
	setp.lt.s32 	%p33, %r11, 0;
	and.b32  	%r58, %r12, 2146435072;
	setp.eq.s32 	%p34, %r58, 1071644672;
	selp.b32 	%r59, 0, 2146435072, %p31;
	and.b32  	%r60, %r12, 2147483647;
	setp.ne.s32 	%p35, %r60, 1071644672;
	or.b32  	%r61, %r59, -2147483648;
	selp.b32 	%r62, %r61, %r59, %p35;
	selp.b32 	%r63, %r62, %r59, %p34;
	selp.b32 	%r64, %r63, %r59, %p32;
	selp.b32 	%r65, %r64, %r59, %p33;
	mov.b32 	%r66, 0;
	mov.b64 	%fd152, {%r66, %r65};
$L__BB10_25:
	setp.eq.f64 	%p36, %fd25, 0d3FF0000000000000;
	selp.f64 	%fd137, 0d3FF0000000000000, %fd152, %p36;
	div.rn.f64 	%fd153, %fd18, %fd137;
$L__BB10_26:
	cvta.to.global.u64 	%rd13, %rd1;
	mul.f64 	%fd147, %fd153, %fd154;
	add.s32 	%r74, %r3, %r1;
	mul.wide.u32 	%rd14, %r74, 8;
	add.s64 	%rd15, %rd13, %rd14;
	st.global.f64 	[%rd15], %fd147;
	ret;

}
	// .globl	_Z10dCreateqnrPdi
.visible .entry _Z10dCreateqnrPdi(
	.param .u64 .ptr .align 1 _Z10dCreateqnrPdi_param_0,
	.param .u32 _Z10dCreateqnrPdi_param_1
)
{
	.reg .pred 	%p<3>;
	.reg .b32 	%r<5>;
	.reg .b64 	%rd<7>;
	.reg .b64 	%fd<8>;

	ld.param.u64 	%rd2, [_Z10dCreateqnrPdi_param_0];
	ld.param.u32 	%r3, [_Z10dCreateqnrPdi_param_1];
	cvta.to.global.u64 	%rd1, %rd2;
	mov.u32 	%r1, %tid.x;
	setp.ne.s32 	%p1, %r1, 0;
	@%p1 bra 	$L__BB11_2;
	add.s32 	%r4, %r3, -1;
	cvt.rn.f64.s32 	%fd6, %r4;
	rcp.rn.f64 	%fd7, %fd6;
	st.global.f64 	[%rd1], %fd7;
	bra.uni 	$L__BB11_5;
$L__BB11_2:
	add.s32 	%r2, %r3, -1;
	setp.ne.s32 	%p2, %r1, %r2;
	@%p2 bra 	$L__BB11_4;
	cvt.rn.f64.u32 	%fd4, %r1;
	mul.wide.u32 	%rd5, %r1, 8;
	add.s64 	%rd6, %rd1, %rd5;
	rcp.rn.f64 	%fd5, %fd4;
	st.global.f64 	[%rd6], %fd5;
	bra.uni 	$L__BB11_5;
$L__BB11_4:
	cvt.rn.f64.s32 	%fd1, %r2;
	mul.wide.u32 	%rd3, %r1, 8;
	add.s64 	%rd4, %rd1, %rd3;
	mov.f64 	%fd2, 0d4000000000000000;
	div.rn.f64 	%fd3, %fd2, %fd1;
	st.global.f64 	[%rd4], %fd3;
$L__BB11_5:
	ret;

}
	// .globl	_Z8dCreatetPdS_dd
.visible .entry _Z8dCreatetPdS_dd(
	.param .u64 .ptr .align 1 _Z8dCreatetPdS_dd_param_0,
	.param .u64 .ptr .align 1 _Z8dCreatetPdS_dd_param_1,
	.param .f64 _Z8dCreatetPdS_dd_param_2,
	.param .f64 _Z8dCreatetPdS_dd_param_3
)
{
	.reg .b32 	%r<2>;
	.reg .b64 	%rd<8>;
	.reg .b64 	%fd<8>;

	ld.param.u64 	%rd1, [_Z8dCreatetPdS_dd_param_0];
	ld.param.u64 	%rd2, [_Z8dCreatetPdS_dd_param_1];
	ld.param.f64 	%fd1, [_Z8dCreatetPdS_dd_param_2];
	ld.param.f64 	%fd2, [_Z8dCreatetPdS_dd_param_3];
	cvta.to.global.u64 	%rd3, %rd1;
	cvta.to.global.u64 	%rd4, %rd2;
	mov.u32 	%r1, %tid.x;
	mul.wide.u32 	%rd5, %r1, 8;
	add.s64 	%rd6, %rd4, %rd5;
	ld.global.f64 	%fd3, [%rd6];
	mul.f64 	%fd4, %fd2, %fd3;
	fma.rn.f64 	%fd5, %fd1, 0d4000000000000000, %fd4;
	add.f64 	%fd6, %fd2, %fd5;
	mul.f64 	%fd7, %fd6, 0d3FE0000000000000;
	add.s64 	%rd7, %rd3, %rd5;
	st.global.f64 	[%rd7], %fd7;
	ret;

}
	// .globl	_Z9dCreateGxPdS_di
.visible .entry _Z9dCreateGxPdS_di(
	.param .u64 .ptr .align 1 _Z9dCreateGxPdS_di_param_0,
	.param .u64 .ptr .align 1 _Z9dCreateGxPdS_di_param_1,
	.param .f64 _Z9dCreateGxPdS_di_param_2,
	.param .u32 _Z9dCreateGxPdS_di_param_3
)
{
	.reg .b32 	%r<3>;
	.reg .b64 	%rd<13>;
	.reg .b64 	%fd<11>;

	ld.param.u64 	%rd1, [_Z9dCreateGxPdS_di_param_0];
	ld.param.u64 	%rd2, [_Z9dCreateGxPdS_di_param_1];
	ld.param.f64 	%fd1, [_Z9dCreateGxPdS_di_param_2];
	ld.param.u32 	%r1, [_Z9dCreateGxPdS_di_param_3];
	cvta.to.global.u64 	%rd3, %rd1;
	cvta.to.global.u64 	%rd4, %rd2;
	mov.u32 	%r2, %tid.x;
	mul.wide.u32 	%rd5, %r2, 8;
	add.s64 	%rd6, %rd4, %rd5;
	ld.global.f64 	%fd2, [%rd6];
	mul.f64 	%fd3, %fd1, %fd2;
	mul.f64 	%fd4, %fd3, 0d3FE0000000000000;
	add.s64 	%rd7, %rd3, %rd5;
	st.global.f64 	[%rd7], %fd4;
	mul.wide.s32 	%rd8, %r1, 8;
	add.s64 	%rd9, %rd6, %rd8;
	ld.global.f64 	%fd5, [%rd9];
	mul.f64 	%fd6, %fd1, %fd5;
	mul.f64 	%fd7, %fd6, 0d3FE0000000000000;
	add.s64 	%rd10, %rd7, %rd8;
	st.global.f64 	[%rd10], %fd7;
	add.s64 	%rd11, %rd9, %rd8;
	ld.global.f64 	%fd8, [%rd11];
	mul.f64 	%fd9, %fd1, %fd8;
	mul.f64 	%fd10, %fd9, 0d3FE0000000000000;
	add.s64 	%rd12, %rd10, %rd8;
	st.global.f64 	[%rd12], %fd10;
	ret;

}
	// .globl	_Z10dCreateGvAPdS_S_diddS_S_S_
.visible .entry _Z10dCreateGvAPdS_S_diddS_S_S_(
	.param .u64 .ptr .align 1 _Z10dCreateGvAPdS_S_diddS_S_S__param_0,
	.param .u64 .ptr .align 1 _Z10dCreateGvAPdS_S_diddS_S_S__param_1,
	.param .u64 .ptr .align 1 _Z10dCreateGvAPdS_S_diddS_S_S__param_2,
	.param .f64 _Z10dCreateGvAPdS_S_diddS_S_S__param_3,
	.param .u32 _Z10dCreateGvAPdS_S_diddS_S_S__param_4,
	.param .f64 _Z10dCreateGvAPdS_S_diddS_S_S__param_5,
	.param .f64 _Z10dCreateGvAPdS_S_diddS_S_S__param_6,
	.param .u64 .ptr .align 1 _Z10dCreateGvAPdS_S_diddS_S_S__param_7,
	.param .u64 .ptr .align 1 _Z10dCreateGvAPdS_S_diddS_S_S__param_8,
	.param .u64 .ptr .align 1 _Z10dCreateGvAPdS_S_diddS_S_S__param_9
)
{
	.local .align 16 .b8 	__local_depot14[26576];
	.reg .b64 	%SP;
	.reg .b64 	%SPL;
	.reg .pred 	%p<238>;
	.reg .b32 	%r<324>;
	.reg .b64 	%rd<93>;
	.reg .b64 	%fd<703>;

	mov.u64 	%SPL, __local_depot14;
	ld.param.u64 	%rd27, [_Z10dCreateGvAPdS_S_diddS_S_S__param_2];
	ld.param.u32 	%r61, [_Z10dCreateGvAPdS_S_diddS_S_S__param_4];
	ld.param.f64 	%fd209, [_Z10dCreateGvAPdS_S_diddS_S_S__param_6];
	cvta.to.global.u64 	%rd28, %rd27;
	add.u64 	%rd1, %SPL, 0;
	add.u64 	%rd2, %SPL, 13456;
	mov.u32 	%r1, %tid.x;
	mul.wide.u32 	%rd31, %r1, 8;
	add.s64 	%rd32, %rd28, %rd31;
	ld.global.f64 	%fd1, [%rd32];
	mul.wide.s32 	%rd3, %r61, 8;
	add.s64 	%rd33, %rd32, %rd3;
	ld.global.f64 	%fd2, [%rd33];
	add.s64 	%rd34, %rd33, %rd3;
	ld.global.f64 	%fd3, [%rd34];
	mul.f64 	%fd210, %fd2, %fd2;
	fma.rn.f64 	%fd4, %fd1, %fd1, %fd210;
	fma.rn.f64 	%fd5, %fd3, %fd3, %fd4;
	{
	.reg .b32 %temp; 
	mov.b64 	{%temp, %r2}, %fd5;
	}
	mov.f64 	%fd211, 0d3FE0000000000000;
	{
	.reg .b32 %temp; 
	mov.b64 	{%temp, %r3}, %fd211;
	}
	and.b32  	%r4, %r3, 2146435072;
	abs.f64 	%fd6, %fd5;
	{ // callseq 55, 0
	.param .b64 param0;
	st.param.f64 	[param0], %fd6;
	.param .b64 param1;
	st.param.f64 	[param1], 0d3FE0000000000000;
	.param .b64 retval0;
	call.uni (retval0), 
	__internal_accurate_pow, 
	(
	param0, 
	param1
	);
	ld.param.f64 	%fd212, [retval0];
	} // callseq 55
	setp.lt.s32 	%p5, %r2, 0;
	setp.neu.f64 	%p6, %fd5, 0d0000000000000000;
	shr.s32 	%r62, %r3, 31;
	and.b32  	%r63, %r62, 2146435072;
	mov.b32 	%r64, 0;
	mov.b64 	%fd7, {%r64, %r63};
	selp.f64 	%fd214, 0dFFF8000000000000, %fd212, %p5;
	selp.f64 	%fd660, %fd214, %fd7, %p6;
	add.f64 	%fd215, %fd5, 0d3FE0000000000000;
	{
	.reg .b32 %temp; 
	mov.b64 	{%temp, %r65}, %fd215;
	}
	and.b32  	%r66, %r65, 2146435072;
	setp.ne.s32 	%p7, %r66, 2146435072;
	@%p7 bra 	$L__BB14_5;
	setp.num.f64 	%p8, %fd5, %fd5;
	@%p8 bra 	$L__BB14_3;
	mov.f64 	%fd216, 0d3FE0000000000000;
	add.rn.f64 	%fd660, %fd5, %fd216;
	bra.uni 	$L__BB14_5;
$L__BB14_3:
	setp.neu.f64 	%p9, %fd6, 0d7FF0000000000000;
	@%p9 bra 	$L__BB14_5;
	setp.lt.s32 	%p10, %r3, 0;
	setp.neu.f64 	%p11, %fd5, 0d0000000000000000;
	setp.lt.s32 	%p12, %r2, 0;
	setp.eq.s32 	%p13, %r4, 1071644672;
	selp.b32 	%r68, 0, 2146435072, %p10;
	and.b32  	%r69, %r3, 2147483647;
	setp.ne.s32 	%p14, %r69, 1071644672;
	or.b32  	%r70, %r68, -2147483648;
	selp.b32 	%r71, %r70, %r68, %p14;
	selp.b32 	%r72, %r71, %r68, %p13;
	selp.b32 	%r73, %r72, %r68, %p11;
	selp.b32 	%r74, %r73, %r68, %p12;
	mov.b32 	%r75, 0;
	mov.b64 	%fd660, {%r75, %r74};
$L__BB14_5:
	setp.eq.f64 	%p15, %fd5, 0d3FF0000000000000;
	selp.f64 	%fd12, 0d3FF0000000000000, %fd660, %p15;
	div.rn.f64 	%fd13, %fd3, %fd12;
	{
	.reg .b32 %temp; 
	mov.b64 	{%temp, %r5}, %fd4;
	}
	abs.f64 	%fd14, %fd4;
	{ // callseq 56, 0
	.param .b64 param0;
	st.param.f64 	[param0], %fd14;
	.param .b64 param1;
	st.param.f64 	[param1], 0d3FE0000000000000;
	.param .b64 retval0;
	call.uni (retval0), 
	__internal_accurate_pow, 
	(
	param0, 
	param1
	);
	ld.param.f64 	%fd217, [retval0];
	} // callseq 56
	setp.lt.s32 	%p16, %r5, 0;
	setp.neu.f64 	%p17, %fd4, 0d0000000000000000;
	selp.f64 	%fd219, 0dFFF8000000000000, %fd217, %p16;
	selp.f64 	%fd661, %fd219, %fd7, %p17;
	add.f64 	%fd220, %fd4, 0d3FE0000000000000;
	{
	.reg .b32 %temp; 
	mov.b64 	{%temp, %r76}, %fd220;
	}
	and.b32  	%r77, %r76, 2146435072;
	setp.ne.s32 	%p18, %r77, 2146435072;
	@%p18 bra 	$L__BB14_10;
	setp.num.f64 	%p19, %fd4, %fd4;
	@%p19 bra 	$L__BB14_8;
	mov.f64 	%fd221, 0d3FE0000000000000;
	add.rn.f64 	%fd661, %fd4, %fd221;
	bra.uni 	$L__BB14_10;
$L__BB14_8:
	setp.neu.f64 	%p20, %fd14, 0d7FF0000000000000;
	@%p20 bra 	$L__BB14_10;
	setp.neu.f64 	%p21, %fd4, 0d0000000000000000;
	setp.lt.s32 	%p22, %r5, 0;
	setp.lt.s32 	%p23, %r3, 0;
	setp.eq.s32 	%p24, %r4, 1071644672;
	selp.b32 	%r79, 0, 2146435072, %p23;
	and.b32  	%r80, %r3, 2147483647;
	setp.ne.s32 	%p25, %r80, 1071644672;
	or.b32  	%r81, %r79, -2147483648;
	selp.b32 	%r82, %r81, %r79, %p25;
	selp.b32 	%r83, %r82, %r79, %p24;
	selp.b32 	%r84, %r83, %r79, %p21;
	selp.b32 	%r85, %r84, %r79, %p22;
	mov.b32 	%r86, 0;
	mov.b64 	%fd661, {%r86, %r85};
$L__BB14_10:
	setp.eq.f64 	%p26, %fd4, 0d3FF0000000000000;
	selp.f64 	%fd222, 0d3FF0000000000000, %fd661, %p26;
	div.rn.f64 	%fd19, %fd1, %fd222;
	{
	.reg .b32 %temp; 
	mov.b64 	{%temp, %r6}, %fd19;
	}
	abs.f64 	%fd20, %fd19;
	{
	.reg .b32 %temp; 
	mov.b64 	{%temp, %r87}, %fd20;
	}
	setp.gt.s32 	%p27, %r87, 1071801957;
	@%p27 bra 	$L__BB14_14;
	mul.f64 	%fd263, %fd19, %fd19;
	fma.rn.f64 	%fd264, %fd263, 0d3FB0066BDC1895E9, 0dBFB3823B180754AF;
	fma.rn.f64 	%fd265, %fd264, %fd263, 0d3FB11E52CC2F79AE;
	fma.rn.f64 	%fd266, %fd265, %fd263, 0dBF924EAF3526861B;
	fma.rn.f64 	%fd267, %fd266, %fd263, 0d3F91DF02A31E6CB7;
	fma.rn.f64 	%fd268, %fd267, %fd263, 0d3F847D18B0EEC6CC;
	fma.rn.f64 	%fd269, %fd268, %fd263, 0d3F8D0AF961BA53B0;
	fma.rn.f64 	%fd270, %fd269, %fd263, 0d3F91BF7734CF1C48;
	fma.rn.f64 	%fd271, %fd270, %fd263, 0d3F96E91483144EF7;
	fma.rn.f64 	%fd272, %fd271, %fd263, 0d3F9F1C6E0A4F9F81;
	fma.rn.f64 	%fd273, %fd272, %fd263, 0d3FA6DB6DC27FA92B;
	fma.rn.f64 	%fd274, %fd273, %fd263, 0d3FB333333320F91B;
	fma.rn.f64 	%fd275, %fd274, %fd263, 0d3FC5555555555F4D;
	mul.f64 	%fd276, %fd263, %fd275;
	fma.rn.f64 	%fd21, %fd276, %fd20, %fd20;
	setp.gt.s32 	%p31, %r6, -1;
	@%p31 bra 	$L__BB14_13;
	mov.f64 	%fd281, 0d3C91A62633145C07;
	add.rn.f64 	%fd282, %fd21, %fd281;
	mov.f64 	%fd283, 0d3FF921FB54442D18;
	add.rn.f64 	%fd662, %fd283, %fd282;
	bra.uni 	$L__BB14_15;
$L__BB14_13:
	mov.f64 	%fd277, 0dBC91A62633145C07;
	add.rn.f64 	%fd278, %fd21, %fd277;
	neg.f64 	%fd279, %fd278;
	mov.f64 	%fd280, 0d3FF921FB54442D18;
	add.rn.f64 	%fd662, %fd280, %fd279;
	bra.uni 	$L__BB14_15;
$L__BB14_14:
	mov.f64 	%fd223, 0d3FF0000000000000;
	sub.f64 	%fd224, %fd223, %fd20;
	{
	.reg .b32 %temp; 
	mov.b64 	{%r88, %temp}, %fd224;
	}
	{
	.reg .b32 %temp; 
	mov.b64 	{%temp, %r89}, %fd224;
	}
	add.s32 	%r90, %r89, -1048576;
	mov.b64 	%fd225, {%r88, %r90};
	rsqrt.approx.ftz.f64 	%fd226, %fd225;
	{
	.reg .b32 %temp; 
	mov.b64 	{%r91, %temp}, %fd226;
	}
	{
	.reg .b32 %temp; 
	mov.b64 	{%temp, %r92}, %fd226;
	}
	add.s32 	%r93, %r92, -1048576;
	mov.b64 	%fd227, {%r91, %r93};
	mul.f64 	%fd228, %fd225, %fd226;
	neg.f64 	%fd229, %fd228;
	fma.rn.f64 	%fd230, %fd228, %fd229, %fd225;
	fma.rn.f64 	%fd231, %fd230, %fd227, %fd228;
	neg.f64 	%fd232, %fd231;
	fma.rn.f64 	%fd233, %fd226, %fd232, 0d3FF0000000000000;
	fma.rn.f64 	%fd234, %fd233, %fd227, %fd227;
	fma.rn.f64 	%fd235, %fd231, %fd232, %fd225;
	fma.rn.f64 	%fd236, %fd235, %fd234, %fd231;
	{
	.reg .b32 %temp; 
	mov.b64 	{%r94, %temp}, %fd236;
	}
	{
	.reg .b32 %temp; 
	mov.b64 	{%temp, %r95}, %fd236;
	}
	add.s32 	%r96, %r95, 1048576;
	mov.b64 	%fd237, {%r94, %r96};
	fma.rn.f64 	%fd238, %fd224, 0d3EC715B371155F70, 0dBEBAC2FE66FAAC4B;
	fma.rn.f64 	%fd239, %fd238, %fd224, 0d3ED9A9B88EFCD9B8;
	fma.rn.f64 	%fd240, %fd239, %fd224, 0d3EDD0F40A8A0C4C3;
	fma.rn.f64 	%fd241, %fd240, %fd224, 0d3EF46D4CFA9E0E1F;
	fma.rn.f64 	%fd242, %fd241, %fd224, 0d3F079C168D1E2422;
	fma.rn.f64 	%fd243, %fd242, %fd224, 0d3F1C9A88C3BCA540;
	fma.rn.f64 	%fd244, %fd243, %fd224, 0d3F31C4E64BD476DF;
	fma.rn.f64 	%fd245, %fd244, %fd224, 0d3F46E8BA60009C8F;
	fma.rn.f64 	%fd246, %fd245, %fd224, 0d3F5F1C71C62B05A2;
	fma.rn.f64 	%fd247, %fd246, %fd224, 0d3F76DB6DB6DC9F2C;
	fma.rn.f64 	%fd248, %fd247, %fd224, 0d3F9333333333329C;
	fma.rn.f64 	%fd249, %fd248, %fd224, 0d3FB5555555555555;
	setp.lt.s32 	%p28, %r89, 1;
	mov.f64 	%fd250, 0d0000000000000000;
	mul.rn.f64 	%fd251, %fd20, %fd250;
	mul.f64 	%fd252, %fd224, %fd249;
	fma.rn.f64 	%fd253, %fd252, %fd237, %fd237;
	selp.f64 	%fd254, %fd251, %fd253, %p28;
	setp.lt.s32 	%p29, %r89, 0;
	mov.f64 	%fd255, 0d7FF0000000000000;
	mul.rn.f64 	%fd256, %fd254, %fd255;
	selp.f64 	%fd257, %fd256, %fd254, %p29;
	setp.lt.s32 	%p30, %r6, 0;
	mov.f64 	%fd258, 0dBCA1A62633145C07;
	add.rn.f64 	%fd259, %fd257, %fd258;
	neg.f64 	%fd260, %fd259;
	mov.f64 	%fd261, 0d400921FB54442D18;
	add.rn.f64 	%fd262, %fd261, %fd260;
	selp.f64 	%fd662, %fd262, %fd257, %p30;
$L__BB14_15:
	setp.lt.f64 	%p32, %fd2, 0d0000000000000000;
	selp.f64 	%fd284, 0d3FF0000000000000, 0d0000000000000000, %p32;
	{ // callseq 57, 0
	.param .b64 param0;
	st.param.f64 	[param0], 0d3FF0000000000000;
	.param .b64 param1;
	st.param.f64 	[param1], %fd284;
	.param .b64 retval0;
	call.uni (retval0), 
	__internal_accurate_pow, 
	(
	param0, 
	param1
	);
	ld.param.f64 	%fd285, [retval0];
	} // callseq 57
	neg.f64 	%fd287, %fd285;
	mov.f64 	%fd288, 0dBFF0000000000000;
	{
	.reg .b32 %temp; 
	mov.b64 	{%temp, %r97}, %fd288;
	}
	setp.lt.s32 	%p33, %r97, 0;
	{
	.reg .b32 %temp; 
	mov.b64 	{%temp, %r98}, %fd284;
	}
	shr.u32 	%r99, %r98, 20;
	and.b32  	%r100, %r99, 2047;
	add.s32 	%r101, %r100, -1012;
	mov.b64 	%rd36, %fd284;
	shl.b64 	%rd37, %rd36, %r101;
	setp.eq.s64 	%p34, %rd37, -9223372036854775808;
	selp.f64 	%fd289, %fd287, %fd285, %p34;
	selp.f64 	%fd290, %fd289, %fd285, %p33;
	selp.f64 	%fd291, %fd290, 0d3FF0000000000000, %p32;
	mul.f64 	%fd292, %fd291, %fd662;
	fma.rn.f64 	%fd26, %fd284, 0d401921FB54442D18, %fd292;
	mov.b64 	%rd88, -1;
	mov.u64 	%rd87, %rd1;
$L__BB14_16:
	mov.b32 	%r102, 0;
	st.local.v2.u32 	[%rd87], {%r102, %r102};
	add.s64 	%rd88, %rd88, 1;
	add.s64 	%rd87, %rd87, 8;
	setp.lt.u64 	%p35, %rd88, 1680;
	@%p35 bra 	$L__BB14_16;
	mov.b64 	%rd39, 4607182418800017408;
	st.local.u64 	[%rd1], %rd39;
	st.local.f64 	[%rd1+328], %fd13;
	mul.f64 	%fd27, %fd13, %fd13;
	mov.f64 	%fd293, 0d3FF0000000000000;
	sub.f64 	%fd28, %fd293, %fd27;
	{
	.reg .b32 %temp; 
	mov.b64 	{%temp, %r7}, %fd28;
	}
	abs.f64 	%fd29, %fd28;
	{ // callseq 58, 0
	.param .b64 param0;
	st.param.f64 	[param0], %fd29;
	.param .b64 param1;
	st.param.f64 	[param1], 0d3FE0000000000000;
	.param .b64 retval0;
	call.uni (retval0), 
	__internal_accurate_pow, 
	(
	param0, 
	param1
	);
	ld.param.f64 	%fd294, [retval0];
	} // callseq 58
	setp.lt.s32 	%p36, %r7, 0;
	setp.neu.f64 	%p37, %fd28, 0d0000000000000000;
	selp.f64 	%fd296, 0dFFF8000000000000, %fd294, %p36;
	selp.f64 	%fd663, %fd296, %fd7, %p37;
	add.f64 	%fd297, %fd28, 0d3FE0000000000000;
	{
	.reg .b32 %temp; 
	mov.b64 	{%temp, %r103}, %fd297;
	}
	and.b32  	%r104, %r103, 2146435072;
	setp.ne.s32 	%p38, %r104, 2146435072;
	@%p38 bra 	$L__BB14_22;
	setp.num.f64 	%p39, %fd28, %fd28;
	@%p39 bra 	$L__BB14_20;
	mov.f64 	%fd298, 0d3FE0000000000000;
	add.rn.f64 	%fd663, %fd28, %fd298;
	bra.uni 	$L__BB14_22;
$L__BB14_20:
	setp.neu.f64 	%p40, %fd29, 0d7FF0000000000000;
	@%p40 bra 	$L__BB14_22;
	setp.neu.f64 	%p41, %fd28, 0d0000000000000000;
	setp.lt.s32 	%p42, %r7, 0;
	setp.lt.s32 	%p43, %r3, 0;
	setp.eq.s32 	%p44, %r4, 1071644672;
	selp.b32 	%r106, 0, 2146435072, %p43;
	and.b32  	%r107, %r3, 2147483647;
	setp.ne.s32 	%p45, %r107, 1071644672;
	or.b32  	%r108, %r106, -2147483648;
	selp.b32 	%r109, %r108, %r106, %p45;
	selp.b32 	%r110, %r109, %r106, %p44;
	selp.b32 	%r111, %r110, %r106, %p41;
	selp.b32 	%r112, %r111, %r106, %p42;
	mov.b32 	%r113, 0;
	mov.b64 	%fd663, {%r113, %r112};
$L__BB14_22:
	setp.eq.f64 	%p46, %fd28, 0d3FF0000000000000;
	selp.f64 	%fd34, 0d3FF0000000000000, %fd663, %p46;
	st.local.f64 	[%rd1+336], %fd34;
	mov.b64 	%rd89, 0;
$L__BB14_23:
	shl.b64 	%rd41, %rd89, 3;
	add.s64 	%rd42, %rd2, %rd41;
	mov.b32 	%r114, 0;
	st.local.v2.u32 	[%rd42], {%r114, %r114};
	add.s64 	%rd9, %rd89, 1;
	setp.lt.u64 	%p47, %rd89, 1639;
	mov.u64 	%rd89, %rd9;
	@%p47 bra 	$L__BB14_23;
	setp.lt.s32 	%p48, %r3, 0;
	setp.eq.s32 	%p49, %r4, 1071644672;
	add.f64 	%fd35, %fd27, 0dBFF0000000000000;
	{
	.reg .b32 %temp; 
	mov.b64 	{%temp, %r117}, %fd35;
	}
	mov.f64 	%fd300, 0d4000000000000000;
	{
	.reg .b32 %temp; 
	mov.b64 	{%temp, %r8}, %fd300;
	}
	and.b32  	%r9, %r8, 2146435072;
	setp.eq.s32 	%p50, %r9, 1062207488;
	abs.f64 	%fd36, %fd35;
	setp.lt.s32 	%p52, %r117, 0;
	and.pred  	%p1, %p52, %p50;
	selp.b32 	%r118, %r117, 0, %p50;
	setp.lt.s32 	%p53, %r8, 0;
	or.b32  	%r119, %r118, 2146435072;
	selp.b32 	%r120, %r119, %r118, %p53;
	mov.b32 	%r121, 0;
	mov.b64 	%fd37, {%r121, %r120};
	add.f64 	%fd301, %fd35, 0d4000000000000000;
	{
	.reg .b32 %temp; 
	mov.b64 	{%temp, %r122}, %fd301;
	}
	and.b32  	%r10, %r122, 2146435072;
	selp.b32 	%r11, 0, 2146435072, %p53;
	and.b32  	%r123, %r8, 2147483647;
	setp.ne.s32 	%p54, %r123, 1071644672;
	and.pred  	%p55, %p50, %p54;
	or.b32  	%r12, %r11, -2147483648;
	selp.b32 	%r124, %r12, %r11, %p55;
	selp.b32 	%r125, %r124, %r11, %p52;
	mov.b64 	%fd38, {%r121, %r125};
	selp.b32 	%r13, 0, 2146435072, %p48;
	and.b32  	%r126, %r3, 2147483647;
	setp.ne.s32 	%p57, %r126, 1071644672;
	and.pred  	%p2, %p49, %p57;
	div.rn.f64 	%fd39, %fd209, %fd12;
	{
	.reg .b32 %temp; 
	mov.b64 	{%temp, %r14}, %fd39;
	}
	abs.f64 	%fd40, %fd39;
	add.s64 	%rd10, %rd2, -328;
	mov.f64 	%fd687, 0d0000000000000000;
	mov.b32 	%r313, 2;
	mov.b32 	%r312, 3;
	mov.f64 	%fd686, %fd687;
	mov.f64 	%fd685, %fd687;
	mov.f64 	%fd684, %fd687;
	mov.f64 	%fd683, %fd687;
	mov.f64 	%fd682, %fd687;
$L__BB14_25:
	ld.param.u64 	%rd85, [_Z10dCreateGvAPdS_S_diddS_S_S__param_9];
	setp.eq.f64 	%p58, %fd39, 0d0000000000000000;
	setp.lt.s32 	%p59, %r14, 0;
	shl.b32 	%r128, %r313, 1;
	add.s32 	%r129, %r128, -1;
	cvt.rn.f64.s32 	%fd303, %r129;
	mul.f64 	%fd47, %fd13, %fd303;
	sub.s32 	%r17, %r129, %r313;
	mul.wide.s32 	%rd43, %r313, 328;
	add.s64 	%rd11, %rd1, %rd43;
	cvt.rn.f64.s32 	%fd48, %r17;
	add.s32 	%r320, %r17, -1;
	cvt.rn.f64.u32 	%fd49, %r313;
	mul.f64 	%fd50, %fd34, %fd303;
	add.f64 	%fd304, %fd13, %fd13;
	fma.rn.f64 	%fd305, %fd13, %fd304, %fd48;
	mad.lo.s32 	%r130, %r313, 3, -6;
	cvt.rn.f64.u32 	%fd306, %r130;
	mul.f64 	%fd307, %fd13, %fd306;
	fma.rn.f64 	%fd308, %fd13, %fd307, %fd305;
	mul.lo.s32 	%r131, %r320, %r320;
	cvt.rn.f64.u32 	%fd309, %r131;
	mul.f64 	%fd310, %fd13, %fd309;
	fma.rn.f64 	%fd51, %fd13, %fd310, %fd308;
	cvt.rn.f64.s32 	%fd311, %r320;
	{
	.reg .b32 %temp; 
	mov.b64 	{%temp, %r132}, %fd311;
	}
	shr.u32 	%r134, %r132, 20;
	and.b32  	%r135, %r134, 2047;
	add.s32 	%r136, %r135, -1012;
	mov.b64 	%rd44, %fd311;
	shl.b64 	%rd45, %rd44, %r136;
	setp.eq.s64 	%p60, %rd45, -9223372036854775808;
	and.pred  	%p3, %p59, %p60;
	abs.f64 	%fd312, %fd311;
	setp.neu.f64 	%p62, %fd312, 0d3FE0000000000000;
	and.pred  	%p63, %p62, %p60;
	selp.b32 	%r137, %r14, 0, %p63;
	setp.lt.s32 	%p64, %r132, 0;
	or.b32  	%r138, %r137, 2146435072;
	selp.b32 	%r139, %r138, %r137, %p64;
	mov.b32 	%r140, 0;
	mov.b64 	%fd52, {%r140, %r139};
	add.f64 	%fd313, %fd39, %fd311;
	{
	.reg .b32 %temp; 
	mov.b64 	{%temp, %r141}, %fd313;
	}
	and.b32  	%r19, %r141, 2146435072;
	selp.b32 	%r142, 0, 2146435072, %p64;
	and.b32  	%r143, %r132, 2147483647;
	setp.ne.s32 	%p65, %r143, 1071644672;
	or.b32  	%r144, %r142, -2147483648;
	mad.lo.s32 	%r145, %r320, 5, %r131;
	shr.u32 	%r146, %r145, 31;
	add.s32 	%r147, %r145, %r146;
	shr.s32 	%r316, %r147, 1;
	selp.u32 	%r148, -1, 0, %p60;
	selp.u32 	%r149, -1, 0, %p63;
	selp.b32 	%r150, %r149, %r148, %p58;
	and.b32  	%r152, %r150, 1;
	setp.eq.b32 	%p66, %r152, 1;
	selp.b32 	%r153, %r144, %r142, %p65;
	selp.b32 	%r154, %r153, %r142, %p66;
	selp.b32 	%r155, %r154, %r142, %p59;
	mov.b64 	%fd53, {%r140, %r155};
	neg.s32 	%r319, %r312;
	mul.wide.s32 	%rd46, %r313, 8;
	cvta.to.global.u64 	%rd47, %rd85;
	add.s64 	%rd48, %rd47, %rd46;
	add.s64 	%rd92, %rd48, -16;
	add.s64 	%rd91, %rd10, %rd43;
	add.s64 	%rd90, %rd11, -328;
	neg.s32 	%r315, %r313;
	mov.f64 	%fd670, 0d0000000000000000;
	mov.b32 	%r318, 1;
	mov.u32 	%r314, %r17;
	mov.u32 	%r317, %r313;
$L__BB14_26:
	setp.ne.s32 	%p67, %r318, 1;
	@%p67 bra 	$L__BB14_28;
	ld.local.f64 	%fd314, [%rd11+-328];
	mul.f64 	%fd315, %fd47, %fd314;
	ld.local.f64 	%fd316, [%rd11+-656];
	mul.f64 	%fd317, %fd316, %fd48;
	sub.f64 	%fd318, %fd315, %fd317;
	div.rn.f64 	%fd319, %fd318, %fd49;
	st.local.f64 	[%rd11], %fd319;
$L__BB14_28:
	mul.wide.s32 	%rd49, %r313, 8;
	add.s64 	%rd50, %rd11, %rd49;
	add.s64 	%rd18, %rd50, -328;
	setp.ne.s32 	%p68, %r315, 0;
	@%p68 bra 	$L__BB14_30;
	ld.local.f64 	%fd320, [%rd18+-8];
	mul.f64 	%fd321, %fd50, %fd320;
	st.local.f64 	[%rd18+328], %fd321;
$L__BB14_30:
	setp.ne.s32 	%p69, %r315, -1;
	@%p69 bra 	$L__BB14_32;
	ld.local.f64 	%fd322, [%rd18+-8];
	mul.f64 	%fd323, %fd47, %fd322;
	st.local.f64 	[%rd18+320], %fd323;
$L__BB14_32:
	setp.eq.s32 	%p70, %r318, 1;
	setp.eq.s32 	%p71, %r315, 0;
	setp.eq.s32 	%p72, %r315, -1;
	or.pred  	%p73, %p71, %p72;
	or.pred  	%p74, %p73, %p70;
	@%p74 bra 	$L__BB14_34;
	ld.local.f64 	%fd324, [%rd90];
	mul.f64 	%fd325, %fd47, %fd324;
	add.s32 	%r156, %r314, 1;
	cvt.rn.f64.s32 	%fd326, %r156;
	div.rn.f64 	%fd327, %fd325, %fd326;
	add.s32 	%r157, %r317, -1;
	cvt.rn.f64.s32 	%fd328, %r157;
	ld.local.f64 	%fd329, [%rd90+-328];
	mul.f64 	%fd330, %fd329, %fd328;
	div.rn.f64 	%fd331, %fd330, %fd326;
	sub.f64 	%fd332, %fd327, %fd331;
	st.local.f64 	[%rd90+328], %fd332;
$L__BB14_34:
	setp.lt.u32 	%p75, %r313, 3;
	@%p75 bra 	$L__BB14_55;
	setp.eq.s32 	%p76, %r313, 3;
	cvt.rn.f64.s32 	%fd333, %r315;
	ld.local.f64 	%fd334, [%rd90+328];
	mul.f64 	%fd61, %fd334, %fd333;
	ld.local.f64 	%fd62, [%rd90];
	mul.f64 	%fd335, %fd13, %fd49;
	fma.rn.f64 	%fd336, %fd335, %fd62, %fd61;
	div.rn.f64 	%fd337, %fd336, %fd28;
	st.local.f64 	[%rd91], %fd337;
	@%p76 bra 	$L__BB14_55;
	ld.local.f64 	%fd63, [%rd90+-328];
	add.s32 	%r158, %r315, 1;
	cvt.rn.f64.s32 	%fd338, %r158;
	add.s32 	%r159, %r17, -1;
	shl.b32 	%r160, %r159, 1;
	add.s32 	%r161, %r160, 5;
	cvt.rn.f64.s32 	%fd339, %r161;
	mul.f64 	%fd340, %fd13, %fd339;
	fma.rn.f64 	%fd341, %fd340, %fd62, %fd61;
	mul.f64 	%fd342, %fd341, %fd338;
	fma.rn.f64 	%fd64, %fd51, %fd63, %fd342;
	add.s32 	%r162, %r318, -1;
	setp.gt.u32 	%p77, %r162, %r159;
	@%p77 bra 	$L__BB14_55;
	ld.param.u64 	%rd86, [_Z10dCreateGvAPdS_S_diddS_S_S__param_9];
	setp.ne.s32 	%p78, %r318, 1;
	selp.u32 	%r163, 1, 0, %p78;
	shl.b32 	%r164, %r313, 1;
	add.s32 	%r165, %r164, -3;
	shl.b32 	%r166, %r165, %r163;
	cvt.rn.f64.s32 	%fd343, %r166;
	mul.wide.s32 	%rd51, %r320, 8;
	cvta.to.global.u64 	%rd52, %rd86;
	add.s64 	%rd53, %rd52, %rd51;
	ld.global.f64 	%fd344, [%rd53];
	mul.f64 	%fd345, %fd344, %fd343;
	ld.global.f64 	%fd346, [%rd92];
	div.rn.f64 	%fd65, %fd345, %fd346;
	{
	.reg .b32 %temp; 
	mov.b64 	{%temp, %r30}, %fd65;
	}
	abs.f64 	%fd66, %fd65;
	{ // callseq 59, 0
	.param .b64 param0;
	st.param.f64 	[param0], %fd66;
	.param .b64 param1;
	st.param.f64 	[param1], 0d3FE0000000000000;
	.param .b64 retval0;
	call.uni (retval0), 
	__internal_accurate_pow, 
	(
	param0, 
	param1
	);
	ld.param.f64 	%fd347, [retval0];
	} // callseq 59
	setp.lt.s32 	%p79, %r30, 0;
	setp.neu.f64 	%p80, %fd65, 0d0000000000000000;
	selp.f64 	%fd349, 0dFFF8000000000000, %fd347, %p79;
	selp.f64 	%fd677, %fd349, %fd7, %p80;
	add.f64 	%fd350, %fd65, 0d3FE0000000000000;
	{
	.reg .b32 %temp; 
	mov.b64 	{%temp, %r167}, %fd350;
	}
	and.b32  	%r168, %r167, 2146435072;
	setp.ne.s32 	%p81, %r168, 2146435072;
	@%p81 bra 	$L__BB14_42;
	setp.num.f64 	%p82, %fd65, %fd65;
	@%p82 bra 	$L__BB14_40;
	mov.f64 	%fd351, 0d3FE0000000000000;
	add.rn.f64 	%fd677, %fd65, %fd351;
	bra.uni 	$L__BB14_42;
$L__BB14_40:
	setp.neu.f64 	%p83, %fd66, 0d7FF0000000000000;
	@%p83 bra 	$L__BB14_42;
	or.b32  	%r169, %r13, -2147483648;
	selp.b32 	%r170, %r169, %r13, %p2;
	selp.b32 	%r171, %r170, %r13, %p80;
	selp.b32 	%r172, %r171, %r13, %p79;
	mov.b32 	%r173, 0;
	mov.b64 	%fd677, {%r173, %r172};
$L__BB14_42:
	setp.ne.s32 	%p86, %r19, 2146435072;
	setp.eq.f64 	%p87, %fd39, 0d0000000000000000;
	setp.eq.f64 	%p88, %fd65, 0d3FF0000000000000;
	selp.f64 	%fd71, 0d3FF0000000000000, %fd677, %p88;
	add.s32 	%r174, %r17, -1;
	cvt.rn.f64.s32 	%fd72, %r174;
	{ // callseq 60, 0
	.param .b64 param0;
	st.param.f64 	[param0], %fd40;
	.param .b64 param1;
	st.param.f64 	[param1], %fd72;
	.param .b64 retval0;
	call.uni (retval0), 
	__internal_accurate_pow, 
	(
	param0, 
	param1
	);
	ld.param.f64 	%fd352, [retval0];
	} // callseq 60
	neg.f64 	%fd354, %fd352;
	selp.f64 	%fd355, %fd354, %fd352, %p3;
	selp.f64 	%fd678, %fd52, %fd355, %p87;
	@%p86 bra 	$L__BB14_45;
	setp.neu.f64 	%p89, %fd40, 0d7FF0000000000000;
	setp.nan.f64 	%p90, %fd39, %fd39;
	add.rn.f64 	%fd356, %fd39, %fd72;
	selp.f64 	%fd678, %fd356, %fd678, %p90;
	@%p89 bra 	$L__BB14_45;
	mov.f64 	%fd678, %fd53;
$L__BB14_45:
	ld.param.u64 	%rd83, [_Z10dCreateGvAPdS_S_diddS_S_S__param_7];
	cvta.to.global.u64 	%rd54, %rd83;
	mul.wide.s32 	%rd55, %r316, 8;
	add.s64 	%rd56, %rd54, %rd55;
	ld.global.f64 	%fd76, [%rd56];
	mul.f64 	%fd77, %fd26, %fd670;
	abs.f64 	%fd78, %fd77;
	setp.neu.f64 	%p91, %fd78, 0d7FF0000000000000;
	@%p91 bra 	$L__BB14_47;
	mov.f64 	%fd362, 0d0000000000000000;
	mul.rn.f64 	%fd680, %fd77, %fd362;
	mov.b32 	%r322, 1;
	bra.uni 	$L__BB14_50;
$L__BB14_47:
	mul.f64 	%fd357, %fd77, 0d3FE45F306DC9C883;
	cvt.rni.s32.f64 	%r321, %fd357;
	cvt.rn.f64.s32 	%fd358, %r321;
	fma.rn.f64 	%fd359, %fd358, 0dBFF921FB54442D18, %fd77;
	fma.rn.f64 	%fd360, %fd358, 0dBC91A62633145C00, %fd359;
	fma.rn.f64 	%fd680, %fd358, 0dB97B839A252049C0, %fd360;
	setp.ltu.f64 	%p92, %fd78, 0d41E0000000000000;
	@%p92 bra 	$L__BB14_49;
	{ // callseq 61, 0
	.param .b64 param0;
	st.param.f64 	[param0], %fd77;
	.param .align 16 .b8 retval0[16];
	call.uni (retval0), 
	__internal_trig_reduction_slowpathd, 
	(
	param0
	);
	ld.param.f64 	%fd680, [retval0];
	ld.param.b32 	%r321, [retval0+8];
	} // callseq 61
$L__BB14_49:
	add.s32 	%r322, %r321, 1;
$L__BB14_50:
	ld.param.u64 	%rd84, [_Z10dCreateGvAPdS_S_diddS_S_S__param_8];
	shl.b32 	%r177, %r322, 6;
	cvt.u64.u32 	%rd57, %r177;
	and.b64  	%rd58, %rd57, 64;
	mov.u64 	%rd59, __cudart_sin_cos_coeffs;
	add.s64 	%rd60, %rd59, %rd58;
	mul.rn.f64 	%fd363, %fd680, %fd680;
	and.b32  	%r178, %r322, 1;
	setp.eq.b32 	%p94, %r178, 1;
	selp.f64 	%fd364, 0dBDA8FF8320FD8164, 0d3DE5DB65F9785EBA, %p94;
	ld.global.nc.v2.f64 	{%fd365, %fd366}, [%rd60];
	fma.rn.f64 	%fd367, %fd364, %fd363, %fd365;
	fma.rn.f64 	%fd368, %fd367, %fd363, %fd366;
	ld.global.nc.v2.f64 	{%fd369, %fd370}, [%rd60+16];
	fma.rn.f64 	%fd371, %fd368, %fd363, %fd369;
	fma.rn.f64 	%fd372, %fd371, %fd363, %fd370;
	ld.global.nc.v2.f64 	{%fd373, %fd374}, [%rd60+32];
	fma.rn.f64 	%fd375, %fd372, %fd363, %fd373;
	fma.rn.f64 	%fd376, %fd375, %fd363, %fd374;
	fma.rn.f64 	%fd377, %fd376, %fd680, %fd680;
	fma.rn.f64 	%fd378, %fd376, %fd363, 0d3FF0000000000000;
	selp.f64 	%fd379, %fd378, %fd377, %p94;
	and.b32  	%r179, %r322, 2;
	setp.eq.s32 	%p95, %r179, 0;
	mov.f64 	%fd380, 0d0000000000000000;
	sub.f64 	%fd381, %fd380, %fd379;
	selp.f64 	%fd84, %fd379, %fd381, %p95;
	cvta.to.global.u64 	%rd61, %rd84;
	mul.wide.s32 	%rd62, %r316, 8;
	add.s64 	%rd63, %rd61, %rd62;
	ld.global.f64 	%fd85, [%rd63];
	@%p91 bra 	$L__BB14_52;
	mov.f64 	%fd387, 0d0000000000000000;
	mul.rn.f64 	%fd681, %fd77, %fd387;
	mov.b32 	%r323, 0;
	bra.uni 	$L__BB14_54;
$L__BB14_52:
	mul.f64 	%fd382, %fd77, 0d3FE45F306DC9C883;
	cvt.rni.s32.f64 	%r323, %fd382;
	cvt.rn.f64.s32 	%fd383, %r323;
	fma.rn.f64 	%fd384, %fd383, 0dBFF921FB54442D18, %fd77;
	fma.rn.f64 	%fd385, %fd383, 0dBC91A62633145C00, %fd384;
	fma.rn.f64 	%fd681, %fd383, 0dB97B839A252049C0, %fd385;
	setp.ltu.f64 	%p96, %fd78, 0d41E0000000000000;
	@%p96 bra 	$L__BB14_54;
	{ // callseq 62, 0
	.param .b64 param0;
	st.param.f64 	[param0], %fd77;
	.param .align 16 .b8 retval0[16];
	call.uni (retval0), 
	__internal_trig_reduction_slowpathd, 
	(
	param0
	);
	ld.param.f64 	%fd681, [retval0];
	ld.param.b32 	%r323, [retval0+8];
	} // callseq 62
$L__BB14_54:
	setp.eq.f64 	%p97, %fd39, 0d3FF0000000000000;
	setp.eq.s32 	%p98, %r17, 1;
	selp.f64 	%fd388, 0d3FF0000000000000, %fd678, %p98;
	selp.f64 	%fd389, 0d3FF0000000000000, %fd388, %p97;
	mul.f64 	%fd390, %fd71, %fd389;
	mul.f64 	%fd391, %fd63, %fd390;
	{ // callseq 63, 0
	.param .b64 param0;
	st.param.f64 	[param0], %fd36;
	.param .b64 param1;
	st.param.f64 	[param1], 0d4000000000000000;
	.param .b64 retval0;
	call.uni (retval0), 
	__internal_accurate_pow, 
	(
	param0, 
	param1
	);
	ld.param.f64 	%fd392, [retval0];
	} // callseq 63
	neg.f64 	%fd394, %fd392;
	selp.f64 	%fd395, %fd394, %fd392, %p1;
	setp.eq.f64 	%p99, %fd35, 0d0000000000000000;
	selp.f64 	%fd396, %fd37, %fd395, %p99;
	shl.b32 	%r182, %r323, 6;
	cvt.u64.u32 	%rd64, %r182;
	and.b64  	%rd65, %rd64, 64;
	mov.u64 	%rd66, __cudart_sin_cos_coeffs;
	add.s64 	%rd67, %rd66, %rd65;
	mul.rn.f64 	%fd397, %fd681, %fd681;
	and.b32  	%r183, %r323, 1;
	setp.eq.b32 	%p100, %r183, 1;
	selp.f64 	%fd398, 0dBDA8FF8320FD8164, 0d3DE5DB65F9785EBA, %p100;
	ld.global.nc.v2.f64 	{%fd399, %fd400}, [%rd67];
	fma.rn.f64 	%fd401, %fd398, %fd397, %fd399;
	fma.rn.f64 	%fd402, %fd401, %fd397, %fd400;
	ld.global.nc.v2.f64 	{%fd403, %fd404}, [%rd67+16];
	fma.rn.f64 	%fd405, %fd402, %fd397, %fd403;
	fma.rn.f64 	%fd406, %fd405, %fd397, %fd404;
	ld.global.nc.v2.f64 	{%fd407, %fd408}, [%rd67+32];
	fma.rn.f64 	%fd409, %fd406, %fd397, %fd407;
	fma.rn.f64 	%fd410, %fd409, %fd397, %fd408;
	fma.rn.f64 	%fd411, %fd410, %fd681, %fd681;
	fma.rn.f64 	%fd412, %fd410, %fd397, 0d3FF0000000000000;
	selp.f64 	%fd413, %fd412, %fd411, %p100;
	and.b32  	%r184, %r323, 2;
	setp.eq.s32 	%p101, %r184, 0;
	mov.f64 	%fd414, 0d0000000000000000;
	sub.f64 	%fd415, %fd414, %fd413;
	selp.f64 	%fd416, %fd413, %fd415, %p101;
	mul.f64 	%fd417, %fd85, %fd416;
	fma.rn.f64 	%fd418, %fd76, %fd84, %fd417;
	mul.f64 	%fd419, %fd389, %fd48;
	mul.f64 	%fd420, %fd71, %fd419;
	mul.f64 	%fd421, %fd420, %fd63;
	ld.local.f64 	%fd422, [%rd91+-328];
	mul.f64 	%fd423, %fd390, %fd422;
	neg.f64 	%fd424, %fd76;
	mul.f64 	%fd425, %fd416, %fd76;
	mul.f64 	%fd426, %fd425, %fd670;
	mul.f64 	%fd427, %fd84, %fd85;
	mul.f64 	%fd428, %fd427, %fd670;
	sub.f64 	%fd429, %fd428, %fd426;
	fma.rn.f64 	%fd682, %fd421, %fd418, %fd682;
	fma.rn.f64 	%fd683, %fd423, %fd418, %fd683;
	fma.rn.f64 	%fd684, %fd391, %fd429, %fd684;
	mul.f64 	%fd430, %fd419, %fd49;
	mul.f64 	%fd431, %fd71, %fd430;
	mul.f64 	%fd432, %fd431, %fd63;
	setp.nan.f64 	%p102, %fd35, %fd35;
	mov.f64 	%fd433, 0d4000000000000000;
	add.rn.f64 	%fd434, %fd35, %fd433;
	selp.f64 	%fd435, %fd434, %fd396, %p102;
	setp.neu.f64 	%p103, %fd36, 0d7FF0000000000000;
	selp.f64 	%fd436, %fd435, %fd38, %p103;
	setp.eq.s32 	%p104, %r10, 2146435072;
	selp.f64 	%fd437, %fd436, %fd396, %p104;
	setp.eq.f64 	%p105, %fd35, 0d3FF0000000000000;
	selp.f64 	%fd438, 0d3FF0000000000000, %fd437, %p105;
	div.rn.f64 	%fd439, %fd64, %fd438;
	mul.f64 	%fd440, %fd390, %fd439;
	mul.f64 	%fd441, %fd84, %fd424;
	mul.f64 	%fd442, %fd441, %fd670;
	mul.f64 	%fd443, %fd442, %fd670;
	mul.f64 	%fd444, %fd417, %fd670;
	mul.f64 	%fd445, %fd444, %fd670;
	sub.f64 	%fd446, %fd443, %fd445;
	fma.rn.f64 	%fd685, %fd432, %fd418, %fd685;
	fma.rn.f64 	%fd686, %fd440, %fd418, %fd686;
	fma.rn.f64 	%fd687, %fd391, %fd446, %fd687;
$L__BB14_55:
	add.f64 	%fd670, %fd670, 0d3FF0000000000000;
	add.s32 	%r320, %r320, -1;
	add.s32 	%r319, %r319, 1;
	setp.ne.s32 	%p106, %r319, 0;
	add.s32 	%r318, %r318, 1;
	add.s64 	%rd92, %rd92, 8;
	add.s32 	%r317, %r317, 1;
	add.s64 	%rd91, %rd91, 8;
	add.s32 	%r316, %r316, 1;
	add.s64 	%rd90, %rd90, 8;
	add.s32 	%r315, %r315, 1;
	add.s32 	%r314, %r314, -1;
	@%p106 bra 	$L__BB14_26;
	add.s32 	%r313, %r17, 2;
	add.s32 	%r312, %r17, 3;
	setp.ne.s32 	%p107, %r312, 42;
	@%p107 bra 	$L__BB14_25;
	setp.eq.s32 	%p108, %r9, 1062207488;
	and.b32  	%r185, %r8, 2147483647;
	setp.ne.s32 	%p110, %r185, 1071644672;
	and.pred  	%p4, %p108, %p110;
	setp.lt.s32 	%p111, %r8, 0;
	{
	.reg .b32 %temp; 
	mov.b64 	{%temp, %r48}, %fd12;
	}
	abs.f64 	%fd103, %fd12;
	{ // callseq 64, 0
	.param .b64 param0;
	st.param.f64 	[param0], %fd103;
	.param .b64 param1;
	st.param.f64 	[param1], 0d4000000000000000;
	.param .b64 retval0;
	call.uni (retval0), 
	__internal_accurate_pow, 
	(
	param0, 
	param1
	);
	ld.param.f64 	%fd447, [retval0];
	} // callseq 64
	setp.lt.s32 	%p112, %r48, 0;
	neg.f64 	%fd449, %fd447;
	selp.f64 	%fd450, %fd449, %fd447, %p108;
	selp.f64 	%fd451, %fd450, %fd447, %p112;
	setp.eq.f64 	%p113, %fd12, 0d0000000000000000;
	selp.b32 	%r186, %r48, 0, %p108;
	or.b32  	%r187, %r186, 2146435072;
	selp.b32 	%r188, %r187, %r186, %p111;
	mov.b32 	%r189, 0;
	mov.b64 	%fd452, {%r189, %r188};
	selp.f64 	%fd688, %fd452, %fd451, %p113;
	add.f64 	%fd453, %fd12, 0d4000000000000000;
	{
	.reg .b32 %temp; 
	mov.b64 	{%temp, %r190}, %fd453;
	}
	and.b32  	%r191, %r190, 2146435072;
	setp.ne.s32 	%p114, %r191, 2146435072;
	@%p114 bra 	$L__BB14_62;
	setp.num.f64 	%p115, %fd12, %fd12;
	@%p115 bra 	$L__BB14_60;
	mov.f64 	%fd454, 0d4000000000000000;
	add.rn.f64 	%fd688, %fd12, %fd454;
	bra.uni 	$L__BB14_62;
$L__BB14_60:
	setp.neu.f64 	%p116, %fd103, 0d7FF0000000000000;
	@%p116 bra 	$L__BB14_62;
	setp.lt.s32 	%p117, %r48, 0;
	selp.b32 	%r192, %r12, %r11, %p4;
	selp.b32 	%r193, %r192, %r11, %p117;
	mov.b32 	%r194, 0;
	mov.b64 	%fd688, {%r194, %r193};
$L__BB14_62:
	ld.param.f64 	%fd658, [_Z10dCreateGvAPdS_S_diddS_S_S__param_5];
	setp.neu.f64 	%p118, %fd12, 0d0000000000000000;
	setp.lt.s32 	%p119, %r48, 0;
	setp.eq.f64 	%p120, %fd12, 0d3FF0000000000000;
	selp.f64 	%fd108, 0d3FF0000000000000, %fd688, %p120;
	neg.f64 	%fd455, %fd658;
	div.rn.f64 	%fd456, %fd455, %fd108;
	add.f64 	%fd457, %fd682, 0d3FF0000000000000;
	mul.f64 	%fd109, %fd457, %fd456;
	div.rn.f64 	%fd110, %fd658, %fd12;
	mul.f64 	%fd111, %fd110, %fd683;
	mul.f64 	%fd112, %fd110, %fd684;
	neg.f64 	%fd113, %fd1;
	mov.f64 	%fd458, 0d4008000000000000;
	{
	.reg .b32 %temp; 
	mov.b64 	{%temp, %r195}, %fd458;
	}
	and.b32  	%r50, %r195, 2146435072;
	setp.eq.s32 	%p121, %r50, 1073741824;
	{ // callseq 65, 0
	.param .b64 param0;
	st.param.f64 	[param0], %fd103;
	.param .b64 param1;
	st.param.f64 	[param1], 0d4008000000000000;
	.param .b64 retval0;
	call.uni (retval0), 
	__internal_accurate_pow, 
	(
	param0, 
	param1
	);
	ld.param.f64 	%fd459, [retval0];
	} // callseq 65
	neg.f64 	%fd461, %fd459;
	selp.f64 	%fd462, %fd461, %fd459, %p121;
	selp.f64 	%fd690, %fd462, %fd459, %p119;
	@%p118 bra 	$L__BB14_64;
	setp.eq.s32 	%p122, %r50, 1073741824;
	selp.b32 	%r196, %r48, 0, %p122;
	setp.lt.s32 	%p123, %r195, 0;
	or.b32  	%r197, %r196, 2146435072;
	selp.b32 	%r198, %r197, %r196, %p123;
	mov.b32 	%r199, 0;
	mov.b64 	%fd690, {%r199, %r198};
$L__BB14_64:
	add.f64 	%fd463, %fd12, 0d4008000000000000;
	{
	.reg .b32 %temp; 
	mov.b64 	{%temp, %r200}, %fd463;
	}
	and.b32  	%r201, %r200, 2146435072;
	setp.ne.s32 	%p124, %r201, 2146435072;
	@%p124 bra 	$L__BB14_69;
	setp.num.f64 	%p125, %fd12, %fd12;
	@%p125 bra 	$L__BB14_67;
	mov.f64 	%fd464, 0d4008000000000000;
	add.rn.f64 	%fd690, %fd12, %fd464;
	bra.uni 	$L__BB14_69;
$L__BB14_67:
	setp.neu.f64 	%p126, %fd103, 0d7FF0000000000000;
	@%p126 bra 	$L__BB14_69;
	setp.eq.s32 	%p127, %r50, 1073741824;
	setp.lt.s32 	%p128, %r48, 0;
	setp.lt.s32 	%p129, %r195, 0;
	selp.b32 	%r203, 0, 2146435072, %p129;
	and.b32  	%r204, %r195, 2147483647;
	setp.ne.s32 	%p130, %r204, 1071644672;
	or.b32  	%r205, %r203, -2147483648;
	selp.b32 	%r206, %r205, %r203, %p130;
	selp.b32 	%r207, %r206, %r203, %p127;
	selp.b32 	%r208, %r207, %r203, %p128;
	mov.b32 	%r209, 0;
	mov.b64 	%fd690, {%r209, %r208};
$L__BB14_69:
	ld.param.f64 	%fd659, [_Z10dCreateGvAPdS_S_diddS_S_S__param_5];
	setp.eq.f64 	%p131, %fd12, 0d3FF0000000000000;
	setp.lt.s32 	%p132, %r8, 0;
	setp.eq.s32 	%p133, %r9, 1062207488;
	selp.f64 	%fd120, 0d3FF0000000000000, %fd690, %p131;
	mul.f64 	%fd465, %fd3, %fd113;
	div.rn.f64 	%fd121, %fd465, %fd120;
	mul.f64 	%fd466, %fd111, %fd121;
	div.rn.f64 	%fd467, %fd1, %fd12;
	fma.rn.f64 	%fd468, %fd467, %fd109, %fd466;
	neg.f64 	%fd122, %fd2;
	div.rn.f64 	%fd469, %fd2, %fd4;
	mul.f64 	%fd470, %fd469, %fd112;
	sub.f64 	%fd123, %fd468, %fd470;
	div.rn.f64 	%fd471, %fd2, %fd12;
	mul.f64 	%fd472, %fd3, %fd122;
	div.rn.f64 	%fd124, %fd472, %fd120;
	mul.f64 	%fd473, %fd111, %fd124;
	fma.rn.f64 	%fd474, %fd471, %fd109, %fd473;
	div.rn.f64 	%fd475, %fd1, %fd4;
	fma.rn.f64 	%fd125, %fd475, %fd112, %fd474;
	div.rn.f64 	%fd476, %fd4, %fd120;
	mul.f64 	%fd477, %fd111, %fd476;
	fma.rn.f64 	%fd126, %fd13, %fd109, %fd477;
	div.rn.f64 	%fd478, %fd659, %fd120;
	add.f64 	%fd479, %fd685, 0d4000000000000000;
	mul.f64 	%fd127, %fd479, %fd478;
	mul.f64 	%fd128, %fd110, %fd686;
	mul.f64 	%fd129, %fd110, %fd687;
	{
	.reg .b32 %temp; 
	mov.b64 	{%temp, %r51}, %fd1;
	}
	abs.f64 	%fd130, %fd1;
	{ // callseq 66, 0
	.param .b64 param0;
	st.param.f64 	[param0], %fd130;
	.param .b64 param1;
	st.param.f64 	[param1], 0d4000000000000000;
	.param .b64 retval0;
	call.uni (retval0), 
	__internal_accurate_pow, 
	(
	param0, 
	param1
	);
	ld.param.f64 	%fd480, [retval0];
	} // callseq 66
	setp.lt.s32 	%p135, %r51, 0;
	neg.f64 	%fd482, %fd480;
	selp.f64 	%fd483, %fd482, %fd480, %p133;
	selp.f64 	%fd484, %fd483, %fd480, %p135;
	setp.eq.f64 	%p136, %fd1, 0d0000000000000000;
	selp.b32 	%r210, %r51, 0, %p133;
	or.b32  	%r211, %r210, 2146435072;
	selp.b32 	%r212, %r211, %r210, %p132;
	mov.b32 	%r213, 0;
	mov.b64 	%fd485, {%r213, %r212};
	selp.f64 	%fd691, %fd485, %fd484, %p136;
	add.f64 	%fd486, %fd1, 0d4000000000000000;
	{
	.reg .b32 %temp; 
	mov.b64 	{%temp, %r214}, %fd486;
	}
	and.b32  	%r215, %r214, 2146435072;
	setp.ne.s32 	%p137, %r215, 2146435072;
	@%p137 bra 	$L__BB14_74;
	setp.num.f64 	%p138, %fd1, %fd1;
	@%p138 bra 	$L__BB14_72;
	mov.f64 	%fd487, 0d4000000000000000;
	add.rn.f64 	%fd691, %fd1, %fd487;
	bra.uni 	$L__BB14_74;
$L__BB14_72:
	setp.neu.f64 	%p139, %fd130, 0d7FF0000000000000;
	@%p139 bra 	$L__BB14_74;
	setp.lt.s32 	%p140, %r51, 0;
	selp.b32 	%r216, %r12, %r11, %p4;
	selp.b32 	%r217, %r216, %r11, %p140;
	mov.b32 	%r218, 0;
	mov.b64 	%fd691, {%r218, %r217};
$L__BB14_74:
	setp.lt.s32 	%p141, %r8, 0;
	setp.eq.s32 	%p142, %r9, 1062207488;
	setp.eq.f64 	%p144, %fd1, 0d3FF0000000000000;
	selp.f64 	%fd135, 0d3FF0000000000000, %fd691, %p144;
	div.rn.f64 	%fd488, %fd135, %fd108;
	rcp.rn.f64 	%fd136, %fd12;
	div.rn.f64 	%fd489, %fd135, %fd120;
	sub.f64 	%fd490, %fd136, %fd489;
	mul.f64 	%fd491, %fd109, %fd490;
	fma.rn.f64 	%fd137, %fd127, %fd488, %fd491;
	{
	.reg .b32 %temp; 
	mov.b64 	{%temp, %r52}, %fd121;
	}
	abs.f64 	%fd138, %fd121;
	{ // callseq 67, 0
	.param .b64 param0;
	st.param.f64 	[param0], %fd138;
	.param .b64 param1;
	st.param.f64 	[param1], 0d4000000000000000;
	.param .b64 retval0;
	call.uni (retval0), 
	__internal_accurate_pow, 
	(
	param0, 
	param1
	);
	ld.param.f64 	%fd492, [retval0];
	} // callseq 67
	setp.lt.s32 	%p145, %r52, 0;
	neg.f64 	%fd494, %fd492;
	selp.f64 	%fd495, %fd494, %fd492, %p142;
	selp.f64 	%fd496, %fd495, %fd492, %p145;
	setp.eq.f64 	%p146, %fd121, 0d0000000000000000;
	selp.b32 	%r219, %r52, 0, %p142;
	or.b32  	%r220, %r219, 2146435072;
	selp.b32 	%r221, %r220, %r219, %p141;
	mov.b32 	%r222, 0;
	mov.b64 	%fd497, {%r222, %r221};
	selp.f64 	%fd692, %fd497, %fd496, %p146;
	add.f64 	%fd498, %fd121, 0d4000000000000000;
	{
	.reg .b32 %temp; 
	mov.b64 	{%temp, %r223}, %fd498;
	}
	and.b32  	%r224, %r223, 2146435072;
	setp.ne.s32 	%p147, %r224, 2146435072;
	@%p147 bra 	$L__BB14_79;
	setp.num.f64 	%p148, %fd121, %fd121;
	@%p148 bra 	$L__BB14_77;
	mov.f64 	%fd499, 0d4000000000000000;
	add.rn.f64 	%fd692, %fd121, %fd499;
	bra.uni 	$L__BB14_79;
$L__BB14_77:
	setp.neu.f64 	%p149, %fd138, 0d7FF0000000000000;
	@%p149 bra 	$L__BB14_79;
	setp.lt.s32 	%p150, %r52, 0;
	selp.b32 	%r225, %r12, %r11, %p4;
	selp.b32 	%r226, %r225, %r11, %p150;
	mov.b32 	%r227, 0;
	mov.b64 	%fd692, {%r227, %r226};
$L__BB14_79:
	setp.neu.f64 	%p151, %fd12, 0d0000000000000000;
	setp.lt.s32 	%p152, %r48, 0;
	setp.eq.f64 	%p153, %fd121, 0d3FF0000000000000;
	selp.f64 	%fd500, 0d3FF0000000000000, %fd692, %p153;
	fma.rn.f64 	%fd143, %fd128, %fd500, %fd137;
	mov.f64 	%fd501, 0d4014000000000000;
	{
	.reg .b32 %temp; 
	mov.b64 	{%temp, %r228}, %fd501;
	}
	and.b32  	%r54, %r228, 2146435072;
	setp.eq.s32 	%p154, %r54, 1074790400;
	{ // callseq 68, 0
	.param .b64 param0;
	st.param.f64 	[param0], %fd103;
	.param .b64 param1;
	st.param.f64 	[param1], 0d4014000000000000;
	.param .b64 retval0;
	call.uni (retval0), 
	__internal_accurate_pow, 
	(
	param0, 
	param1
	);
	ld.param.f64 	%fd502, [retval0];
	} // callseq 68
	neg.f64 	%fd504, %fd502;
	selp.f64 	%fd505, %fd504, %fd502, %p154;
	selp.f64 	%fd694, %fd505, %fd502, %p152;
	@%p151 bra 	$L__BB14_81;
	setp.eq.s32 	%p155, %r54, 1074790400;
	selp.b32 	%r229, %r48, 0, %p155;
	setp.lt.s32 	%p156, %r228, 0;
	or.b32  	%r230, %r229, 2146435072;
	selp.b32 	%r231, %r230, %r229, %p156;
	mov.b32 	%r232, 0;
	mov.b64 	%fd694, {%r232, %r231};
$L__BB14_81:
	add.f64 	%fd506, %fd12, 0d4014000000000000;
	{
	.reg .b32 %temp; 
	mov.b64 	{%temp, %r233}, %fd506;
	}
	and.b32  	%r234, %r233, 2146435072;
	setp.ne.s32 	%p157, %r234, 2146435072;
	@%p157 bra 	$L__BB14_86;
	setp.num.f64 	%p158, %fd12, %fd12;
	@%p158 bra 	$L__BB14_84;
	mov.f64 	%fd507, 0d4014000000000000;
	add.rn.f64 	%fd694, %fd12, %fd507;
	bra.uni 	$L__BB14_86;
$L__BB14_84:
	setp.neu.f64 	%p159, %fd103, 0d7FF0000000000000;
	@%p159 bra 	$L__BB14_86;
	setp.eq.s32 	%p160, %r54, 1074790400;
	setp.lt.s32 	%p161, %r48, 0;
	setp.lt.s32 	%p162, %r228, 0;
	selp.b32 	%r236, 0, 2146435072, %p162;
	and.b32  	%r237, %r228, 2147483647;
	setp.ne.s32 	%p163, %r237, 1071644672;
	or.b32  	%r238, %r236, -2147483648;
	selp.b32 	%r239, %r238, %r236, %p163;
	selp.b32 	%r240, %r239, %r236, %p160;
	selp.b32 	%r241, %r240, %r236, %p161;
	mov.b32 	%r242, 0;
	mov.b64 	%fd694, {%r242, %r241};
$L__BB14_86:
	setp.eq.f64 	%p164, %fd12, 0d3FF0000000000000;
	setp.lt.s32 	%p165, %r8, 0;
	setp.eq.s32 	%p166, %r9, 1062207488;
	selp.f64 	%fd150, 0d3FF0000000000000, %fd694, %p164;
	mul.f64 	%fd508, %fd135, 0d4008000000000000;
	mul.f64 	%fd509, %fd3, %fd508;
	div.rn.f64 	%fd510, %fd509, %fd150;
	div.rn.f64 	%fd151, %fd3, %fd120;
	sub.f64 	%fd511, %fd510, %fd151;
	fma.rn.f64 	%fd152, %fd111, %fd511, %fd143;
	{
	.reg .b32 %temp; 
	mov.b64 	{%temp, %r55}, %fd2;
	}
	abs.f64 	%fd153, %fd2;
	{ // callseq 69, 0
	.param .b64 param0;
	st.param.f64 	[param0], %fd153;
	.param .b64 param1;
	st.param.f64 	[param1], 0d4000000000000000;
	.param .b64 retval0;
	call.uni (retval0), 
	__internal_accurate_pow, 
	(
	param0, 
	param1
	);
	ld.param.f64 	%fd512, [retval0];
	} // callseq 69
	setp.lt.s32 	%p168, %r55, 0;
	neg.f64 	%fd514, %fd512;
	selp.f64 	%fd515, %fd514, %fd512, %p166;
	selp.f64 	%fd516, %fd515, %fd512, %p168;
	setp.eq.f64 	%p169, %fd2, 0d0000000000000000;
	selp.b32 	%r243, %r55, 0, %p166;
	or.b32  	%r244, %r243, 2146435072;
	selp.b32 	%r245, %r244, %r243, %p165;
	mov.b32 	%r246, 0;
	mov.b64 	%fd517, {%r246, %r245};
	selp.f64 	%fd695, %fd517, %fd516, %p169;
	add.f64 	%fd518, %fd2, 0d4000000000000000;
	{
	.reg .b32 %temp; 
	mov.b64 	{%temp, %r247}, %fd518;
	}
	and.b32  	%r248, %r247, 2146435072;
	setp.ne.s32 	%p170, %r248, 2146435072;
	@%p170 bra 	$L__BB14_91;
	setp.num.f64 	%p171, %fd2, %fd2;
	@%p171 bra 	$L__BB14_89;
	mov.f64 	%fd519, 0d4000000000000000;
	add.rn.f64 	%fd695, %fd2, %fd519;
	bra.uni 	$L__BB14_91;
$L__BB14_89:
	setp.neu.f64 	%p172, %fd153, 0d7FF0000000000000;
	@%p172 bra 	$L__BB14_91;
	setp.lt.s32 	%p173, %r55, 0;
	selp.b32 	%r249, %r12, %r11, %p4;
	selp.b32 	%r250, %r249, %r11, %p173;
	mov.b32 	%r251, 0;
	mov.b64 	%fd695, {%r251, %r250};
$L__BB14_91:
	setp.lt.s32 	%p174, %r8, 0;
	setp.eq.s32 	%p175, %r9, 1062207488;
	setp.eq.f64 	%p177, %fd2, 0d3FF0000000000000;
	selp.f64 	%fd158, 0d3FF0000000000000, %fd695, %p177;
	add.f64 	%fd159, %fd135, %fd158;
	div.rn.f64 	%fd160, %fd122, %fd159;
	{
	.reg .b32 %temp; 
	mov.b64 	{%temp, %r56}, %fd160;
	}
	abs.f64 	%fd161, %fd160;
	{ // callseq 70, 0
	.param .b64 param0;
	st.param.f64 	[param0], %fd161;
	.param .b64 param1;
	st.param.f64 	[param1], 0d4000000000000000;
	.param .b64 retval0;
	call.uni (retval0), 
	__internal_accurate_pow, 
	(
	param0, 
	param1
	);
	ld.param.f64 	%fd520, [retval0];
	} // callseq 70
	setp.lt.s32 	%p178, %r56, 0;
	neg.f64 	%fd522, %fd520;
	selp.f64 	%fd523, %fd522, %fd520, %p175;
	selp.f64 	%fd524, %fd523, %fd520, %p178;
	setp.eq.f64 	%p179, %fd160, 0d0000000000000000;
	selp.b32 	%r252, %r56, 0, %p175;
	or.b32  	%r253, %r252, 2146435072;
	selp.b32 	%r254, %r253, %r252, %p174;
	mov.b32 	%r255, 0;
	mov.b64 	%fd525, {%r255, %r254};
	selp.f64 	%fd696, %fd525, %fd524, %p179;
	add.f64 	%fd526, %fd160, 0d4000000000000000;
	{
	.reg .b32 %temp; 
	mov.b64 	{%temp, %r256}, %fd526;
	}
	and.b32  	%r257, %r256, 2146435072;
	setp.ne.s32 	%p180, %r257, 2146435072;
	@%p180 bra 	$L__BB14_96;
	setp.num.f64 	%p181, %fd160, %fd160;
	@%p181 bra 	$L__BB14_94;
	mov.f64 	%fd527, 0d4000000000000000;
	add.rn.f64 	%fd696, %fd160, %fd527;
	bra.uni 	$L__BB14_96;
$L__BB14_94:
	setp.neu.f64 	%p182, %fd161, 0d7FF0000000000000;
	@%p182 bra 	$L__BB14_96;
	selp.b32 	%r258, %r12, %r11, %p4;
	selp.b32 	%r259, %r258, %r11, %p178;
	mov.b32 	%r260, 0;
	mov.b64 	%fd696, {%r260, %r259};
$L__BB14_96:
	setp.eq.f64 	%p187, %fd160, 0d3FF0000000000000;
	selp.f64 	%fd528, 0d3FF0000000000000, %fd696, %p187;
	fma.rn.f64 	%fd166, %fd129, %fd528, %fd152;
	{
	.reg .b32 %temp; 
	mov.b64 	{%temp, %r57}, %fd159;
	}
	abs.f64 	%fd167, %fd159;
	{ // callseq 71, 0
	.param .b64 param0;
	st.param.f64 	[param0], %fd167;
	.param .b64 param1;
	st.param.f64 	[param1], 0d4000000000000000;
	.param .b64 retval0;
	call.uni (retval0), 
	__internal_accurate_pow, 
	(
	param0, 
	param1
	);
	ld.param.f64 	%fd529, [retval0];
	} // callseq 71
	setp.lt.s32 	%p188, %r57, 0;
	neg.f64 	%fd531, %fd529;
	selp.f64 	%fd532, %fd531, %fd529, %p175;
	selp.f64 	%fd533, %fd532, %fd529, %p188;
	setp.eq.f64 	%p189, %fd159, 0d0000000000000000;
	selp.b32 	%r261, %r57, 0, %p175;
	or.b32  	%r262, %r261, 2146435072;
	selp.b32 	%r263, %r262, %r261, %p174;
	mov.b32 	%r264, 0;
	mov.b64 	%fd534, {%r264, %r263};
	selp.f64 	%fd697, %fd534, %fd533, %p189;
	add.f64 	%fd535, %fd159, 0d4000000000000000;
	{
	.reg .b32 %temp; 
	mov.b64 	{%temp, %r265}, %fd535;
	}
	and.b32  	%r266, %r265, 2146435072;
	setp.ne.s32 	%p190, %r266, 2146435072;
	@%p190 bra 	$L__BB14_101;
	setp.num.f64 	%p191, %fd159, %fd159;
	@%p191 bra 	$L__BB14_99;
	mov.f64 	%fd536, 0d4000000000000000;
	add.rn.f64 	%fd697, %fd159, %fd536;
	bra.uni 	$L__BB14_101;
$L__BB14_99:
	setp.neu.f64 	%p192, %fd167, 0d7FF0000000000000;
	@%p192 bra 	$L__BB14_101;
	selp.b32 	%r267, %r12, %r11, %p4;
	selp.b32 	%r268, %r267, %r11, %p188;
	mov.b32 	%r269, 0;
	mov.b64 	%fd697, {%r269, %r268};
$L__BB14_101:
	setp.eq.f64 	%p197, %fd159, 0d3FF0000000000000;
	selp.f64 	%fd172, 0d3FF0000000000000, %fd697, %p197;
	add.f64 	%fd537, %fd1, %fd1;
	mul.f64 	%fd538, %fd537, %fd2;
	div.rn.f64 	%fd539, %fd538, %fd172;
	fma.rn.f64 	%fd173, %fd112, %fd539, %fd166;
	mul.f64 	%fd540, %fd1, %fd2;
	div.rn.f64 	%fd541, %fd540, %fd108;
	mul.f64 	%fd542, %fd541, %fd127;
	mul.f64 	%fd543, %fd2, %fd113;
	div.rn.f64 	%fd544, %fd543, %fd120;
	fma.rn.f64 	%fd545, %fd109, %fd544, %fd542;
	mul.f64 	%fd546, %fd121, %fd124;
	fma.rn.f64 	%fd547, %fd128, %fd546, %fd545;
	mul.f64 	%fd174, %fd1, 0d4008000000000000;
	mul.f64 	%fd548, %fd174, %fd2;
	mul.f64 	%fd549, %fd548, %fd3;
	div.rn.f64 	%fd550, %fd549, %fd150;
	fma.rn.f64 	%fd551, %fd111, %fd550, %fd547;
	mul.f64 	%fd552, %fd1, %fd160;
	div.rn.f64 	%fd553, %fd552, %fd159;
	fma.rn.f64 	%fd554, %fd129, %fd553, %fd551;
	sub.f64 	%fd555, %fd158, %fd135;
	div.rn.f64 	%fd556, %fd555, %fd172;
	fma.rn.f64 	%fd175, %fd112, %fd556, %fd554;
	mul.f64 	%fd557, %fd1, %fd3;
	div.rn.f64 	%fd558, %fd557, %fd108;
	mul.f64 	%fd559, %fd558, %fd127;
	fma.rn.f64 	%fd176, %fd109, %fd121, %fd559;
	{
	.reg .b32 %temp; 
	mov.b64 	{%temp, %r58}, %fd3;
	}
	abs.f64 	%fd177, %fd3;
	{ // callseq 72, 0
	.param .b64 param0;
	st.param.f64 	[param0], %fd177;
	.param .b64 param1;
	st.param.f64 	[param1], 0d4000000000000000;
	.param .b64 retval0;
	call.uni (retval0), 
	__internal_accurate_pow, 
	(
	param0, 
	param1
	);
	ld.param.f64 	%fd560, [retval0];
	} // callseq 72
	setp.lt.s32 	%p198, %r58, 0;
	neg.f64 	%fd562, %fd560;
	selp.f64 	%fd563, %fd562, %fd560, %p175;
	selp.f64 	%fd564, %fd563, %fd560, %p198;
	setp.eq.f64 	%p199, %fd3, 0d0000000000000000;
	selp.b32 	%r270, %r58, 0, %p175;
	or.b32  	%r271, %r270, 2146435072;
	selp.b32 	%r272, %r271, %r270, %p174;
	mov.b32 	%r273, 0;
	mov.b64 	%fd565, {%r273, %r272};
	selp.f64 	%fd698, %fd565, %fd564, %p199;
	add.f64 	%fd566, %fd3, 0d4000000000000000;
	{
	.reg .b32 %temp; 
	mov.b64 	{%temp, %r274}, %fd566;
	}
	and.b32  	%r275, %r274, 2146435072;
	setp.ne.s32 	%p200, %r275, 2146435072;
	@%p200 bra 	$L__BB14_106;
	setp.num.f64 	%p201, %fd3, %fd3;
	@%p201 bra 	$L__BB14_104;
	mov.f64 	%fd567, 0d4000000000000000;
	add.rn.f64 	%fd698, %fd3, %fd567;
	bra.uni 	$L__BB14_106;
$L__BB14_104:
	setp.neu.f64 	%p202, %fd177, 0d7FF0000000000000;
	@%p202 bra 	$L__BB14_106;
	selp.b32 	%r276, %r12, %r11, %p4;
	selp.b32 	%r277, %r276, %r11, %p198;
	mov.b32 	%r278, 0;
	mov.b64 	%fd698, {%r278, %r277};
$L__BB14_106:
	setp.eq.f64 	%p207, %fd3, 0d3FF0000000000000;
	selp.f64 	%fd182, 0d3FF0000000000000, %fd698, %p207;
	div.rn.f64 	%fd568, %fd182, %fd120;
	sub.f64 	%fd183, %fd136, %fd568;
	mul.f64 	%fd569, %fd121, %fd183;
	fma.rn.f64 	%fd570, %fd128, %fd569, %fd176;
	mul.f64 	%fd571, %fd174, %fd182;
	div.rn.f64 	%fd572, %fd571, %fd150;
	div.rn.f64 	%fd573, %fd1, %fd120;
	sub.f64 	%fd574, %fd572, %fd573;
	fma.rn.f64 	%fd184, %fd111, %fd574, %fd570;
	div.rn.f64 	%fd575, %fd158, %fd108;
	div.rn.f64 	%fd576, %fd158, %fd120;
	sub.f64 	%fd577, %fd136, %fd576;
	mul.f64 	%fd578, %fd109, %fd577;
	fma.rn.f64 	%fd579, %fd127, %fd575, %fd578;
	mul.f64 	%fd580, %fd124, %fd124;
	fma.rn.f64 	%fd581, %fd128, %fd580, %fd579;
	mul.f64 	%fd582, %fd158, 0d4008000000000000;
	mul.f64 	%fd583, %fd3, %fd582;
	div.rn.f64 	%fd584, %fd583, %fd150;
	sub.f64 	%fd585, %fd584, %fd151;
	fma.rn.f64 	%fd185, %fd111, %fd585, %fd581;
	div.rn.f64 	%fd186, %fd1, %fd159;
	{
	.reg .b32 %temp; 
	mov.b64 	{%temp, %r59}, %fd186;
	}
	abs.f64 	%fd187, %fd186;
	{ // callseq 73, 0
	.param .b64 param0;
	st.param.f64 	[param0], %fd187;
	.param .b64 param1;
	st.param.f64 	[param1], 0d4000000000000000;
	.param .b64 retval0;
	call.uni (retval0), 
	__internal_accurate_pow, 
	(
	param0, 
	param1
	);
	ld.param.f64 	%fd586, [retval0];
	} // callseq 73
	setp.lt.s32 	%p208, %r59, 0;
	neg.f64 	%fd588, %fd586;
	selp.f64 	%fd589, %fd588, %fd586, %p175;
	selp.f64 	%fd590, %fd589, %fd586, %p208;
	setp.eq.f64 	%p209, %fd186, 0d0000000000000000;
	selp.b32 	%r279, %r59, 0, %p175;
	or.b32  	%r280, %r279, 2146435072;
	selp.b32 	%r281, %r280, %r279, %p174;
	mov.b32 	%r282, 0;
	mov.b64 	%fd591, {%r282, %r281};
	selp.f64 	%fd699, %fd591, %fd590, %p209;
	add.f64 	%fd592, %fd186, 0d4000000000000000;
	{
	.reg .b32 %temp; 
	mov.b64 	{%temp, %r283}, %fd592;
	}
	and.b32  	%r284, %r283, 2146435072;
	setp.ne.s32 	%p210, %r284, 2146435072;
	@%p210 bra 	$L__BB14_111;
	setp.num.f64 	%p211, %fd186, %fd186;
	@%p211 bra 	$L__BB14_109;
	mov.f64 	%fd593, 0d4000000000000000;
	add.rn.f64 	%fd699, %fd186, %fd593;
	bra.uni 	$L__BB14_111;
$L__BB14_109:
	setp.neu.f64 	%p212, %fd187, 0d7FF0000000000000;
	@%p212 bra 	$L__BB14_111;
	selp.b32 	%r285, %r12, %r11, %p4;
	selp.b32 	%r286, %r285, %r11, %p208;
	mov.b32 	%r287, 0;
	mov.b64 	%fd699, {%r287, %r286};
$L__BB14_111:
	setp.lt.s32 	%p214, %r8, 0;
	setp.eq.s32 	%p215, %r9, 1062207488;
	setp.eq.f64 	%p217, %fd186, 0d3FF0000000000000;
	selp.f64 	%fd594, 0d3FF0000000000000, %fd699, %p217;
	fma.rn.f64 	%fd595, %fd129, %fd594, %fd185;
	add.f64 	%fd596, %fd2, %fd2;
	mul.f64 	%fd597, %fd1, %fd596;
	div.rn.f64 	%fd598, %fd597, %fd172;
	mul.f64 	%fd599, %fd112, %fd598;
	sub.f64 	%fd192, %fd595, %fd599;
	mul.f64 	%fd600, %fd2, %fd3;
	div.rn.f64 	%fd601, %fd600, %fd108;
	mul.f64 	%fd602, %fd601, %fd127;
	fma.rn.f64 	%fd603, %fd109, %fd124, %fd602;
	mul.f64 	%fd604, %fd124, %fd183;
	fma.rn.f64 	%fd605, %fd128, %fd604, %fd603;
	mul.f64 	%fd606, %fd2, 0d4008000000000000;
	mul.f64 	%fd607, %fd606, %fd182;
	div.rn.f64 	%fd608, %fd607, %fd150;
	div.rn.f64 	%fd609, %fd2, %fd120;
	sub.f64 	%fd610, %fd608, %fd609;
	fma.rn.f64 	%fd193, %fd111, %fd610, %fd605;
	div.rn.f64 	%fd611, %fd182, %fd108;
	mul.f64 	%fd612, %fd109, %fd183;
	fma.rn.f64 	%fd194, %fd127, %fd611, %fd612;
	{
	.reg .b32 %temp; 
	mov.b64 	{%temp, %r60}, %fd183;
	}
	abs.f64 	%fd195, %fd183;
	{ // callseq 74, 0
	.param .b64 param0;
	st.param.f64 	[param0], %fd195;
	.param .b64 param1;
	st.param.f64 	[param1], 0d4000000000000000;
	.param .b64 retval0;
	call.uni (retval0), 
	__internal_accurate_pow, 
	(
	param0, 
	param1
	);
	ld.param.f64 	%fd613, [retval0];
	} // callseq 74
	setp.lt.s32 	%p218, %r60, 0;
	neg.f64 	%fd615, %fd613;
	selp.f64 	%fd616, %fd615, %fd613, %p215;
	selp.f64 	%fd617, %fd616, %fd613, %p218;
	setp.eq.f64 	%p219, %fd183, 0d0000000000000000;
	selp.b32 	%r288, %r60, 0, %p215;
	or.b32  	%r289, %r288, 2146435072;
	selp.b32 	%r290, %r289, %r288, %p214;
	mov.b32 	%r291, 0;
	mov.b64 	%fd618, {%r291, %r290};
	selp.f64 	%fd700, %fd618, %fd617, %p219;
	add.f64 	%fd619, %fd183, 0d4000000000000000;
	{
	.reg .b32 %temp; 
	mov.b64 	{%temp, %r292}, %fd619;
	}
	and.b32  	%r293, %r292, 2146435072;
	setp.ne.s32 	%p220, %r293, 2146435072;
	@%p220 bra 	$L__BB14_116;
	setp.num.f64 	%p221, %fd183, %fd183;
	@%p221 bra 	$L__BB14_114;
	mov.f64 	%fd620, 0d4000000000000000;
	add.rn.f64 	%fd700, %fd183, %fd620;
	bra.uni 	$L__BB14_116;
$L__BB14_114:
	setp.neu.f64 	%p222, %fd195, 0d7FF0000000000000;
	@%p222 bra 	$L__BB14_116;
	setp.lt.s32 	%p223, %r60, 0;
	selp.b32 	%r294, %r12, %r11, %p4;
	selp.b32 	%r295, %r294, %r11, %p223;
	mov.b32 	%r296, 0;
	mov.b64 	%fd700, {%r296, %r295};
$L__BB14_116:
	setp.neu.f64 	%p224, %fd3, 0d0000000000000000;
	setp.lt.s32 	%p225, %r58, 0;
	setp.eq.s32 	%p226, %r50, 1073741824;
	setp.eq.f64 	%p227, %fd183, 0d3FF0000000000000;
	selp.f64 	%fd621, 0d3FF0000000000000, %fd700, %p227;
	fma.rn.f64 	%fd200, %fd128, %fd621, %fd194;
	{ // callseq 75, 0
	.param .b64 param0;
	st.param.f64 	[param0], %fd177;
	.param .b64 param1;
	st.param.f64 	[param1], 0d4008000000000000;
	.param .b64 retval0;
	call.uni (retval0), 
	__internal_accurate_pow, 
	(
	param0, 
	param1
	);
	ld.param.f64 	%fd622, [retval0];
	} // callseq 75
	neg.f64 	%fd624, %fd622;
	selp.f64 	%fd625, %fd624, %fd622, %p226;
	selp.f64 	%fd702, %fd625, %fd622, %p225;
	@%p224 bra 	$L__BB14_118;
	setp.eq.s32 	%p228, %r50, 1073741824;
	selp.b32 	%r298, %r58, 0, %p228;
	setp.lt.s32 	%p229, %r195, 0;
	or.b32  	%r299, %r298, 2146435072;
	selp.b32 	%r300, %r299, %r298, %p229;
	mov.b32 	%r301, 0;
	mov.b64 	%fd702, {%r301, %r300};
$L__BB14_118:
	add.f64 	%fd626, %fd3, 0d4008000000000000;
	{
	.reg .b32 %temp; 
	mov.b64 	{%temp, %r302}, %fd626;
	}
	and.b32  	%r303, %r302, 2146435072;
	setp.ne.s32 	%p230, %r303, 2146435072;
	@%p230 bra 	$L__BB14_123;
	setp.num.f64 	%p231, %fd3, %fd3;
	@%p231 bra 	$L__BB14_121;
	mov.f64 	%fd627, 0d4008000000000000;
	add.rn.f64 	%fd702, %fd3, %fd627;
	bra.uni 	$L__BB14_123;
$L__BB14_121:
	setp.neu.f64 	%p232, %fd177, 0d7FF0000000000000;
	@%p232 bra 	$L__BB14_123;
	setp.lt.s32 	%p233, %r58, 0;
	setp.eq.s32 	%p234, %r50, 1073741824;
	setp.lt.s32 	%p235, %r195, 0;
	selp.b32 	%r305, 0, 2146435072, %p235;
	and.b32  	%r306, %r195, 2147483647;
	setp.ne.s32 	%p236, %r306, 1071644672;
	or.b32  	%r307, %r305, -2147483648;
	selp.b32 	%r308, %r307, %r305, %p236;
	selp.b32 	%r309, %r308, %r305, %p234;
	selp.b32 	%r310, %r309, %r305, %p233;
	mov.b32 	%r311, 0;
	mov.b64 	%fd702, {%r311, %r310};
$L__BB14_123:
	ld.param.f64 	%fd657, [_Z10dCreateGvAPdS_S_diddS_S_S__param_3];
	ld.param.u64 	%rd82, [_Z10dCreateGvAPdS_S_diddS_S_S__param_1];
	ld.param.u64 	%rd81, [_Z10dCreateGvAPdS_S_diddS_S_S__param_0];
	setp.eq.f64 	%p237, %fd3, 0d3FF0000000000000;
	add.f64 	%fd628, %fd193, 0d0000000000000000;
	add.f64 	%fd629, %fd184, 0d0000000000000000;
	add.f64 	%fd630, %fd126, 0d0000000000000000;
	cvta.to.global.u64 	%rd68, %rd82;
	cvta.to.global.u64 	%rd69, %rd81;
	mul.f64 	%fd631, %fd702, 0d4008000000000000;
	selp.f64 	%fd632, 0d4008000000000000, %fd631, %p237;
	div.rn.f64 	%fd633, %fd632, %fd150;
	mul.f64 	%fd634, %fd3, 0d4008000000000000;
	div.rn.f64 	%fd635, %fd634, %fd120;
	sub.f64 	%fd636, %fd633, %fd635;
	fma.rn.f64 	%fd637, %fd111, %fd636, %fd200;
	add.f64 	%fd638, %fd637, 0d0000000000000000;
	mul.f64 	%fd639, %fd657, %fd123;
	mul.f64 	%fd640, %fd639, 0d3FE0000000000000;
	mul.wide.u32 	%rd70, %r1, 8;
	add.s64 	%rd71, %rd69, %rd70;
	st.global.f64 	[%rd71], %fd640;
	mul.f64 	%fd641, %fd657, %fd125;
	mul.f64 	%fd642, %fd641, 0d3FE0000000000000;
	mul.wide.s32 	%rd72, %r61, 8;
	add.s64 	%rd73, %rd71, %rd72;
	st.global.f64 	[%rd73], %fd642;
	mul.f64 	%fd643, %fd657, %fd630;
	mul.f64 	%fd644, %fd643, 0d3FE0000000000000;
	add.s64 	%rd74, %rd73, %rd3;
	st.global.f64 	[%rd74], %fd644;
	mul.f64 	%fd645, %fd657, %fd173;
	mul.f64 	%fd646, %fd645, 0d3FE0000000000000;
	add.s64 	%rd75, %rd68, %rd70;
	st.global.f64 	[%rd75], %fd646;
	mul.f64 	%fd647, %fd657, %fd175;
	mul.f64 	%fd648, %fd647, 0d3FE0000000000000;
	add.s64 	%rd76, %rd75, %rd72;
	st.global.f64 	[%rd76], %fd648;
	mul.f64 	%fd649, %fd657, %fd629;
	mul.f64 	%fd650, %fd649, 0d3FE0000000000000;
	add.s64 	%rd77, %rd76, %rd3;
	st.global.f64 	[%rd77], %fd650;
	mul.f64 	%fd651, %fd657, %fd192;
	mul.f64 	%fd652, %fd651, 0d3FE0000000000000;
	add.s64 	%rd78, %rd77, %rd3;
	st.global.f64 	[%rd78], %fd652;
	mul.f64 	%fd653, %fd657, %fd628;
	mul.f64 	%fd654, %fd653, 0d3FE0000000000000;
	add.s64 	%rd79, %rd78, %rd3;
	st.global.f64 	[%rd79], %fd654;
	mul.f64 	%fd655, %fd657, %fd638;
	mul.f64 	%fd656, %fd655, 0d3FE0000000000000;
	add.s64 	%rd80, %rd79, %rd3;
	st.global.f64 	[%rd80], %fd656;
	ret;

}
	// .globl	_Z8dCreateAPdS_idd
.visible .entry _Z8dCreateAPdS_idd(
	.param .u64 .ptr .align 1 _Z8dCreateAPdS_idd_param_0,
	.param .u64 .ptr .align 1 _Z8dCreateAPdS_idd_param_1,
	.param .u32 _Z8dCreateAPdS_idd_param_2,
	.param .f64 _Z8dCreateAPdS_idd_param_3,
	.param .f64 _Z8dCreateAPdS_idd_param_4
)
{
	.reg .pred 	%p<163>;
	.reg .b32 	%r<202>;
	.reg .b64 	%rd<20>;
	.reg .b64 	%fd<238>;

	ld.param.u64 	%rd8, [_Z8dCreateAPdS_idd_param_1];
	ld.param.u32 	%r18, [_Z8dCreateAPdS_idd_param_2];
	cvta.to.global.u64 	%rd9, %rd8;
	mov.u32 	%r1, %tid.x;
	mul.wide.u32 	%rd10, %r1, 8;
	add.s64 	%rd1, %rd9, %rd10;
	ld.global.f64 	%fd1, [%rd1];
	{
	.reg .b32 %temp; 
	mov.b64 	{%temp, %r2}, %fd1;
	}
	mov.f64 	%fd108, 0d4000000000000000;
	{
	.reg .b32 %temp; 
	mov.b64 	{%temp, %r19}, %fd108;
	}
	and.b32  	%r4, %r19, 2146435072;
	setp.eq.s32 	%p1, %r4, 1062207488;
	abs.f64 	%fd2, %fd1;
	{ // callseq 76, 0
	.param .b64 param0;
	st.param.f64 	[param0], %fd2;
	.param .b64 param1;
	st.param.f64 	[param1], 0d4000000000000000;
	.param .b64 retval0;
	call.uni (retval0), 
	__internal_accurate_pow, 
	(
	param0, 
	param1
	);
	ld.param.f64 	%fd109, [retval0];
	} // callseq 76
	setp.lt.s32 	%p2, %r2, 0;
	neg.f64 	%fd111, %fd109;
	selp.f64 	%fd112, %fd111, %fd109, %p1;
	selp.f64 	%fd225, %fd112, %fd109, %p2;
	setp.neu.f64 	%p3, %fd1, 0d0000000000000000;
	mov.f64 	%fd213, %fd225;
	@%p3 bra 	$L__BB15_2;
	setp.eq.s32 	%p4, %r4, 1062207488;
	selp.b32 	%r20, %r2, 0, %p4;
	setp.lt.s32 	%p5, %r19, 0;
	or.b32  	%r21, %r20, 2146435072;
	selp.b32 	%r22, %r21, %r20, %p5;
	mov.b32 	%r23, 0;
	mov.b64 	%fd213, {%r23, %r22};
$L__BB15_2:
	add.f64 	%fd113, %fd1, 0d4000000000000000;
	{
	.reg .b32 %temp; 
	mov.b64 	{%temp, %r24}, %fd113;
	}
	and.b32  	%r5, %r24, 2146435072;
	setp.ne.s32 	%p6, %r5, 2146435072;
	@%p6 bra 	$L__BB15_7;
	setp.num.f64 	%p7, %fd1, %fd1;
	@%p7 bra 	$L__BB15_5;
	mov.f64 	%fd114, 0d4000000000000000;
	add.rn.f64 	%fd213, %fd1, %fd114;
	bra.uni 	$L__BB15_7;
$L__BB15_5:
	setp.neu.f64 	%p8, %fd2, 0d7FF0000000000000;
	@%p8 bra 	$L__BB15_7;
	setp.lt.s32 	%p9, %r2, 0;
	setp.eq.s32 	%p10, %r4, 1062207488;
	setp.lt.s32 	%p11, %r19, 0;
	selp.b32 	%r26, 0, 2146435072, %p11;
	and.b32  	%r27, %r19, 2147483647;
	setp.ne.s32 	%p12, %r27, 1071644672;
	or.b32  	%r28, %r26, -2147483648;
	selp.b32 	%r29, %r28, %r26, %p12;
	selp.b32 	%r30, %r29, %r26, %p10;
	selp.b32 	%r31, %r30, %r26, %p9;
	mov.b32 	%r32, 0;
	mov.b64 	%fd213, {%r32, %r31};
$L__BB15_7:
	setp.eq.s32 	%p13, %r4, 1062207488;
	mul.wide.s32 	%rd11, %r18, 8;
	add.s64 	%rd2, %rd1, %rd11;
	ld.global.f64 	%fd9, [%rd2];
	{
	.reg .b32 %temp; 
	mov.b64 	{%temp, %r6}, %fd9;
	}
	abs.f64 	%fd10, %fd9;
	{ // callseq 77, 0
	.param .b64 param0;
	st.param.f64 	[param0], %fd10;
	.param .b64 param1;
	st.param.f64 	[param1], 0d4000000000000000;
	.param .b64 retval0;
	call.uni (retval0), 
	__internal_accurate_pow, 
	(
	param0, 
	param1
	);
	ld.param.f64 	%fd115, [retval0];
	} // callseq 77
	setp.lt.s32 	%p14, %r6, 0;
	neg.f64 	%fd117, %fd115;
	selp.f64 	%fd118, %fd117, %fd115, %p13;
	selp.f64 	%fd221, %fd118, %fd115, %p14;
	setp.neu.f64 	%p15, %fd9, 0d0000000000000000;
	mov.f64 	%fd215, %fd221;
	@%p15 bra 	$L__BB15_9;
	setp.eq.s32 	%p16, %r4, 1062207488;
	selp.b32 	%r34, %r6, 0, %p16;
	setp.lt.s32 	%p17, %r19, 0;
	or.b32  	%r35, %r34, 2146435072;
	selp.b32 	%r36, %r35, %r34, %p17;
	mov.b32 	%r37, 0;
	mov.b64 	%fd215, {%r37, %r36};
$L__BB15_9:
	add.f64 	%fd119, %fd9, 0d4000000000000000;
	{
	.reg .b32 %temp; 
	mov.b64 	{%temp, %r38}, %fd119;
	}
	and.b32  	%r7, %r38, 2146435072;
	setp.ne.s32 	%p18, %r7, 2146435072;
	@%p18 bra 	$L__BB15_14;
	setp.num.f64 	%p19, %fd9, %fd9;
	@%p19 bra 	$L__BB15_12;
	mov.f64 	%fd120, 0d4000000000000000;
	add.rn.f64 	%fd215, %fd9, %fd120;
	bra.uni 	$L__BB15_14;
$L__BB15_12:
	setp.neu.f64 	%p20, %fd10, 0d7FF0000000000000;
	@%p20 bra 	$L__BB15_14;
	setp.lt.s32 	%p21, %r6, 0;
	setp.eq.s32 	%p22, %r4, 1062207488;
	setp.lt.s32 	%p23, %r19, 0;
	selp.b32 	%r40, 0, 2146435072, %p23;
	and.b32  	%r41, %r19, 2147483647;
	setp.ne.s32 	%p24, %r41, 1071644672;
	or.b32  	%r42, %r40, -2147483648;
	selp.b32 	%r43, %r42, %r40, %p24;
	selp.b32 	%r44, %r43, %r40, %p22;
	selp.b32 	%r45, %r44, %r40, %p21;
	mov.b32 	%r46, 0;
	mov.b64 	%fd215, {%r46, %r45};
$L__BB15_14:
	setp.eq.s32 	%p25, %r4, 1062207488;
	setp.eq.f64 	%p26, %fd9, 0d3FF0000000000000;
	selp.f64 	%fd121, 0d3FF0000000000000, %fd215, %p26;
	setp.eq.f64 	%p27, %fd1, 0d3FF0000000000000;
	selp.f64 	%fd122, 0d3FF0000000000000, %fd213, %p27;
	add.f64 	%fd17, %fd122, %fd121;
	mul.wide.s32 	%rd3, %r18, 8;
	add.s64 	%rd4, %rd2, %rd3;
	ld.global.f64 	%fd18, [%rd4];
	{
	.reg .b32 %temp; 
	mov.b64 	{%temp, %r8}, %fd18;
	}
	abs.f64 	%fd19, %fd18;
	{ // callseq 78, 0
	.param .b64 param0;
	st.param.f64 	[param0], %fd19;
	.param .b64 param1;
	st.param.f64 	[param1], 0d4000000000000000;
	.param .b64 retval0;
	call.uni (retval0), 
	__internal_accurate_pow, 
	(
	param0, 
	param1
	);
	ld.param.f64 	%fd123, [retval0];
	} // callseq 78
	setp.lt.s32 	%p28, %r8, 0;
	neg.f64 	%fd125, %fd123;
	selp.f64 	%fd126, %fd125, %fd123, %p25;
	selp.f64 	%fd223, %fd126, %fd123, %p28;
	setp.neu.f64 	%p29, %fd18, 0d0000000000000000;
	mov.f64 	%fd217, %fd223;
	@%p29 bra 	$L__BB15_16;
	selp.b32 	%r48, %r8, 0, %p25;
	setp.lt.s32 	%p31, %r19, 0;
	or.b32  	%r49, %r48, 2146435072;
	selp.b32 	%r50, %r49, %r48, %p31;
	mov.b32 	%r51, 0;
	mov.b64 	%fd217, {%r51, %r50};
$L__BB15_16:
	add.f64 	%fd127, %fd18, 0d4000000000000000;
	{
	.reg .b32 %temp; 
	mov.b64 	{%temp, %r52}, %fd127;
	}
	and.b32  	%r9, %r52, 2146435072;
	setp.ne.s32 	%p32, %r9, 2146435072;
	@%p32 bra 	$L__BB15_21;
	setp.num.f64 	%p33, %fd18, %fd18;
	@%p33 bra 	$L__BB15_19;
	mov.f64 	%fd128, 0d4000000000000000;
	add.rn.f64 	%fd217, %fd18, %fd128;
	bra.uni 	$L__BB15_21;
$L__BB15_19:
	setp.neu.f64 	%p34, %fd19, 0d7FF0000000000000;
	@%p34 bra 	$L__BB15_21;
	setp.lt.s32 	%p35, %r8, 0;
	setp.eq.s32 	%p36, %r4, 1062207488;
	setp.lt.s32 	%p37, %r19, 0;
	selp.b32 	%r54, 0, 2146435072, %p37;
	and.b32  	%r55, %r19, 2147483647;
	setp.ne.s32 	%p38, %r55, 1071644672;
	or.b32  	%r56, %r54, -2147483648;
	selp.b32 	%r57, %r56, %r54, %p38;
	selp.b32 	%r58, %r57, %r54, %p36;
	selp.b32 	%r59, %r58, %r54, %p35;
	mov.b32 	%r60, 0;
	mov.b64 	%fd217, {%r60, %r59};
$L__BB15_21:
	setp.eq.f64 	%p39, %fd18, 0d3FF0000000000000;
	selp.f64 	%fd129, 0d3FF0000000000000, %fd217, %p39;
	add.f64 	%fd26, %fd17, %fd129;
	{
	.reg .b32 %temp; 
	mov.b64 	{%temp, %r10}, %fd26;
	}
	mov.f64 	%fd130, 0d4004000000000000;
	{
	.reg .b32 %temp; 
	mov.b64 	{%temp, %r11}, %fd130;
	}
	abs.f64 	%fd27, %fd26;
	setp.neu.f64 	%p40, %fd26, 0d0000000000000000;
	@%p40 bra 	$L__BB15_23;
	and.b32  	%r61, %r11, 2146435072;
	setp.eq.s32 	%p42, %r61, 1074790400;
	selp.b32 	%r62, %r10, 0, %p42;
	setp.lt.s32 	%p43, %r11, 0;
	or.b32  	%r63, %r62, 2146435072;
	selp.b32 	%r64, %r63, %r62, %p43;
	mov.b32 	%r65, 0;
	mov.b64 	%fd219, {%r65, %r64};
	bra.uni 	$L__BB15_24;
$L__BB15_23:
	setp.lt.s32 	%p41, %r10, 0;
	{ // callseq 79, 0
	.param .b64 param0;
	st.param.f64 	[param0], %fd27;
	.param .b64 param1;
	st.param.f64 	[param1], 0d4004000000000000;
	.param .b64 retval0;
	call.uni (retval0), 
	__internal_accurate_pow, 
	(
	param0, 
	param1
	);
	ld.param.f64 	%fd131, [retval0];
	} // callseq 79
	selp.f64 	%fd219, 0dFFF8000000000000, %fd131, %p41;
$L__BB15_24:
	add.f64 	%fd133, %fd26, 0d4004000000000000;
	{
	.reg .b32 %temp; 
	mov.b64 	{%temp, %r66}, %fd133;
	}
	and.b32  	%r67, %r66, 2146435072;
	setp.ne.s32 	%p44, %r67, 2146435072;
	@%p44 bra 	$L__BB15_29;
	setp.num.f64 	%p45, %fd26, %fd26;
	@%p45 bra 	$L__BB15_27;
	mov.f64 	%fd134, 0d4004000000000000;
	add.rn.f64 	%fd219, %fd26, %fd134;
	bra.uni 	$L__BB15_29;
$L__BB15_27:
	setp.neu.f64 	%p46, %fd27, 0d7FF0000000000000;
	@%p46 bra 	$L__BB15_29;
	setp.lt.s32 	%p47, %r10, 0;
	and.b32  	%r68, %r11, 2146435072;
	setp.eq.s32 	%p48, %r68, 1074790400;
	setp.lt.s32 	%p49, %r11, 0;
	selp.b32 	%r69, 0, 2146435072, %p49;
	and.b32  	%r70, %r11, 2147483647;
	setp.ne.s32 	%p50, %r70, 1071644672;
	or.b32  	%r71, %r69, -2147483648;
	selp.b32 	%r72, %r71, %r69, %p50;
	selp.b32 	%r73, %r72, %r69, %p48;
	selp.b32 	%r74, %r73, %r69, %p47;
	mov.b32 	%r75, 0;
	mov.b64 	%fd219, {%r75, %r74};
$L__BB15_29:
	ld.param.f64 	%fd210, [_Z8dCreateAPdS_idd_param_4];
	ld.param.f64 	%fd209, [_Z8dCreateAPdS_idd_param_3];
	setp.neu.f64 	%p51, %fd9, 0d0000000000000000;
	setp.eq.f64 	%p52, %fd26, 0d3FF0000000000000;
	add.f64 	%fd135, %fd219, %fd219;
	selp.f64 	%fd136, 0d4000000000000000, %fd135, %p52;
	div.rn.f64 	%fd34, %fd136, %fd209;
	neg.f64 	%fd35, %fd210;
	@%p51 bra 	$L__BB15_31;
	setp.eq.s32 	%p53, %r4, 1062207488;
	selp.b32 	%r76, %r6, 0, %p53;
	setp.lt.s32 	%p54, %r19, 0;
	or.b32  	%r77, %r76, 2146435072;
	selp.b32 	%r78, %r77, %r76, %p54;
	mov.b32 	%r79, 0;
	mov.b64 	%fd221, {%r79, %r78};
$L__BB15_31:
	setp.ne.s32 	%p55, %r7, 2146435072;
	@%p55 bra 	$L__BB15_36;
	setp.num.f64 	%p56, %fd9, %fd9;
	@%p56 bra 	$L__BB15_34;
	mov.f64 	%fd137, 0d4000000000000000;
	add.rn.f64 	%fd221, %fd9, %fd137;
	bra.uni 	$L__BB15_36;
$L__BB15_34:
	setp.neu.f64 	%p57, %fd10, 0d7FF0000000000000;
	@%p57 bra 	$L__BB15_36;
	setp.lt.s32 	%p58, %r6, 0;
	setp.eq.s32 	%p59, %r4, 1062207488;
	setp.lt.s32 	%p60, %r19, 0;
	selp.b32 	%r81, 0, 2146435072, %p60;
	and.b32  	%r82, %r19, 2147483647;
	setp.ne.s32 	%p61, %r82, 1071644672;
	or.b32  	%r83, %r81, -2147483648;
	selp.b32 	%r84, %r83, %r81, %p61;
	selp.b32 	%r85, %r84, %r81, %p59;
	selp.b32 	%r86, %r85, %r81, %p58;
	mov.b32 	%r87, 0;
	mov.b64 	%fd221, {%r87, %r86};
$L__BB15_36:
	selp.f64 	%fd41, 0d3FF0000000000000, %fd221, %p26;
	@%p29 bra 	$L__BB15_38;
	setp.eq.s32 	%p64, %r4, 1062207488;
	selp.b32 	%r88, %r8, 0, %p64;
	setp.lt.s32 	%p65, %r19, 0;
	or.b32  	%r89, %r88, 2146435072;
	selp.b32 	%r90, %r89, %r88, %p65;
	mov.b32 	%r91, 0;
	mov.b64 	%fd223, {%r91, %r90};
$L__BB15_38:
	@%p32 bra 	$L__BB15_43;
	setp.num.f64 	%p67, %fd18, %fd18;
	@%p67 bra 	$L__BB15_41;
	mov.f64 	%fd138, 0d4000000000000000;
	add.rn.f64 	%fd223, %fd18, %fd138;
	bra.uni 	$L__BB15_43;
$L__BB15_41:
	setp.neu.f64 	%p68, %fd19, 0d7FF0000000000000;
	@%p68 bra 	$L__BB15_43;
	setp.lt.s32 	%p71, %r19, 0;
	selp.b32 	%r93, 0, 2146435072, %p71;
	and.b32  	%r94, %r19, 2147483647;
	setp.ne.s32 	%p72, %r94, 1071644672;
	or.b32  	%r95, %r93, -2147483648;
	selp.b32 	%r96, %r95, %r93, %p72;
	selp.b32 	%r97, %r96, %r93, %p25;
	selp.b32 	%r98, %r97, %r93, %p28;
	mov.b32 	%r99, 0;
	mov.b64 	%fd223, {%r99, %r98};
$L__BB15_43:
	setp.eq.f64 	%p73, %fd18, 0d3FF0000000000000;
	setp.neu.f64 	%p74, %fd1, 0d0000000000000000;
	selp.f64 	%fd139, 0d3FF0000000000000, %fd223, %p73;
	add.f64 	%fd47, %fd41, %fd139;
	@%p74 bra 	$L__BB15_45;
	setp.eq.s32 	%p75, %r4, 1062207488;
	selp.b32 	%r100, %r2, 0, %p75;
	setp.lt.s32 	%p76, %r19, 0;
	or.b32  	%r101, %r100, 2146435072;
	selp.b32 	%r102, %r101, %r100, %p76;
	mov.b32 	%r103, 0;
	mov.b64 	%fd225, {%r103, %r102};
$L__BB15_45:
	setp.ne.s32 	%p77, %r5, 2146435072;
	@%p77 bra 	$L__BB15_50;
	setp.num.f64 	%p78, %fd1, %fd1;
	@%p78 bra 	$L__BB15_48;
	mov.f64 	%fd140, 0d4000000000000000;
	add.rn.f64 	%fd225, %fd1, %fd140;
	bra.uni 	$L__BB15_50;
$L__BB15_48:
	setp.neu.f64 	%p79, %fd2, 0d7FF0000000000000;
	@%p79 bra 	$L__BB15_50;
	setp.lt.s32 	%p80, %r2, 0;
	setp.eq.s32 	%p81, %r4, 1062207488;
	setp.lt.s32 	%p82, %r19, 0;
	selp.b32 	%r105, 0, 2146435072, %p82;
	and.b32  	%r106, %r19, 2147483647;
	setp.ne.s32 	%p83, %r106, 1071644672;
	or.b32  	%r107, %r105, -2147483648;
	selp.b32 	%r108, %r107, %r105, %p83;
	selp.b32 	%r109, %r108, %r105, %p81;
	selp.b32 	%r110, %r109, %r105, %p80;
	mov.b32 	%r111, 0;
	mov.b64 	%fd225, {%r111, %r110};
$L__BB15_50:
	ld.param.f64 	%fd211, [_Z8dCreateAPdS_idd_param_4];
	ld.param.u64 	%rd19, [_Z8dCreateAPdS_idd_param_0];
	setp.eq.f64 	%p84, %fd1, 0d3FF0000000000000;
	setp.eq.s32 	%p85, %r4, 1062207488;
	add.f64 	%fd141, %fd225, %fd225;
	selp.f64 	%fd142, 0d4000000000000000, %fd141, %p84;
	sub.f64 	%fd143, %fd47, %fd142;
	mul.f64 	%fd144, %fd143, %fd35;
	div.rn.f64 	%fd145, %fd144, %fd34;
	cvta.to.global.u64 	%rd12, %rd19;
	mul.wide.u32 	%rd13, %r1, 8;
	add.s64 	%rd14, %rd12, %rd13;
	st.global.f64 	[%rd14], %fd145;
	mul.f64 	%fd53, %fd211, 0d4008000000000000;
	ld.global.f64 	%fd146, [%rd1];
	mul.f64 	%fd147, %fd53, %fd146;
	ld.global.f64 	%fd148, [%rd2];
	mul.f64 	%fd149, %fd147, %fd148;
	div.rn.f64 	%fd150, %fd149, %fd34;
	mul.wide.s32 	%rd15, %r18, 8;
	add.s64 	%rd16, %rd14, %rd15;
	st.global.f64 	[%rd16], %fd150;
	ld.global.f64 	%fd151, [%rd1];
	mul.f64 	%fd152, %fd53, %fd151;
	ld.global.f64 	%fd153, [%rd4];
	mul.f64 	%fd154, %fd152, %fd153;
	div.rn.f64 	%fd155, %fd154, %fd34;
	add.s64 	%rd5, %rd16, %rd3;
	st.global.f64 	[%rd5], %fd155;
	ld.global.f64 	%fd54, [%rd1];
	{
	.reg .b32 %temp; 
	mov.b64 	{%temp, %r12}, %fd54;
	}
	abs.f64 	%fd55, %fd54;
	{ // callseq 80, 0
	.param .b64 param0;
	st.param.f64 	[param0], %fd55;
	.param .b64 param1;
	st.param.f64 	[param1], 0d4000000000000000;
	.param .b64 retval0;
	call.uni (retval0), 
	__internal_accurate_pow, 
	(
	param0, 
	param1
	);
	ld.param.f64 	%fd156, [retval0];
	} // callseq 80
	setp.lt.s32 	%p86, %r12, 0;
	neg.f64 	%fd158, %fd156;
	selp.f64 	%fd159, %fd158, %fd156, %p85;
	selp.f64 	%fd227, %fd159, %fd156, %p86;
	setp.neu.f64 	%p87, %fd54, 0d0000000000000000;
	@%p87 bra 	$L__BB15_52;
	setp.eq.s32 	%p88, %r4, 1062207488;
	selp.b32 	%r113, %r12, 0, %p88;
	setp.lt.s32 	%p89, %r19, 0;
	or.b32  	%r114, %r113, 2146435072;
	selp.b32 	%r115, %r114, %r113, %p89;
	mov.b32 	%r116, 0;
	mov.b64 	%fd227, {%r116, %r115};
$L__BB15_52:
	add.f64 	%fd160, %fd54, 0d4000000000000000;
	{
	.reg .b32 %temp; 
	mov.b64 	{%temp, %r117}, %fd160;
	}
	and.b32  	%r118, %r117, 2146435072;
	setp.ne.s32 	%p90, %r118, 2146435072;
	@%p90 bra 	$L__BB15_57;
	setp.num.f64 	%p91, %fd54, %fd54;
	@%p91 bra 	$L__BB15_55;
	mov.f64 	%fd161, 0d4000000000000000;
	add.rn.f64 	%fd227, %fd54, %fd161;
	bra.uni 	$L__BB15_57;
$L__BB15_55:
	setp.neu.f64 	%p92, %fd55, 0d7FF0000000000000;
	@%p92 bra 	$L__BB15_57;
	setp.lt.s32 	%p93, %r12, 0;
	setp.eq.s32 	%p94, %r4, 1062207488;
	setp.lt.s32 	%p95, %r19, 0;
	selp.b32 	%r120, 0, 2146435072, %p95;
	and.b32  	%r121, %r19, 2147483647;
	setp.ne.s32 	%p96, %r121, 1071644672;
	or.b32  	%r122, %r120, -2147483648;
	selp.b32 	%r123, %r122, %r120, %p96;
	selp.b32 	%r124, %r123, %r120, %p94;
	selp.b32 	%r125, %r124, %r120, %p93;
	mov.b32 	%r126, 0;
	mov.b64 	%fd227, {%r126, %r125};
$L__BB15_57:
	setp.eq.s32 	%p97, %r4, 1062207488;
	setp.eq.f64 	%p98, %fd54, 0d3FF0000000000000;
	selp.f64 	%fd62, 0d3FF0000000000000, %fd227, %p98;
	ld.global.f64 	%fd63, [%rd4];
	{
	.reg .b32 %temp; 
	mov.b64 	{%temp, %r13}, %fd63;
	}
	abs.f64 	%fd64, %fd63;
	{ // callseq 81, 0
	.param .b64 param0;
	st.param.f64 	[param0], %fd64;
	.param .b64 param1;
	st.param.f64 	[param1], 0d4000000000000000;
	.param .b64 retval0;
	call.uni (retval0), 
	__internal_accurate_pow, 
	(
	param0, 
	param1
	);
	ld.param.f64 	%fd162, [retval0];
	} // callseq 81
	setp.lt.s32 	%p99, %r13, 0;
	neg.f64 	%fd164, %fd162;
	selp.f64 	%fd165, %fd164, %fd162, %p97;
	selp.f64 	%fd229, %fd165, %fd162, %p99;
	setp.neu.f64 	%p100, %fd63, 0d0000000000000000;
	@%p100 bra 	$L__BB15_59;
	setp.eq.s32 	%p101, %r4, 1062207488;
	selp.b32 	%r128, %r13, 0, %p101;
	setp.lt.s32 	%p102, %r19, 0;
	or.b32  	%r129, %r128, 2146435072;
	selp.b32 	%r130, %r129, %r128, %p102;
	mov.b32 	%r131, 0;
	mov.b64 	%fd229, {%r131, %r130};
$L__BB15_59:
	add.f64 	%fd166, %fd63, 0d4000000000000000;
	{
	.reg .b32 %temp; 
	mov.b64 	{%temp, %r132}, %fd166;
	}
	and.b32  	%r133, %r132, 2146435072;
	setp.ne.s32 	%p103, %r133, 2146435072;
	@%p103 bra 	$L__BB15_64;
	setp.num.f64 	%p104, %fd63, %fd63;
	@%p104 bra 	$L__BB15_62;
	mov.f64 	%fd167, 0d4000000000000000;
	add.rn.f64 	%fd229, %fd63, %fd167;
	bra.uni 	$L__BB15_64;
$L__BB15_62:
	setp.neu.f64 	%p105, %fd64, 0d7FF0000000000000;
	@%p105 bra 	$L__BB15_64;
	setp.lt.s32 	%p106, %r13, 0;
	setp.eq.s32 	%p107, %r4, 1062207488;
	setp.lt.s32 	%p108, %r19, 0;
	selp.b32 	%r135, 0, 2146435072, %p108;
	and.b32  	%r136, %r19, 2147483647;
	setp.ne.s32 	%p109, %r136, 1071644672;
	or.b32  	%r137, %r135, -2147483648;
	selp.b32 	%r138, %r137, %r135, %p109;
	selp.b32 	%r139, %r138, %r135, %p107;
	selp.b32 	%r140, %r139, %r135, %p106;
	mov.b32 	%r141, 0;
	mov.b64 	%fd229, {%r141, %r140};
$L__BB15_64:
	setp.eq.s32 	%p110, %r4, 1062207488;
	setp.eq.f64 	%p111, %fd63, 0d3FF0000000000000;
	selp.f64 	%fd168, 0d3FF0000000000000, %fd229, %p111;
	add.f64 	%fd71, %fd62, %fd168;
	ld.global.f64 	%fd72, [%rd2];
	{
	.reg .b32 %temp; 
	mov.b64 	{%temp, %r14}, %fd72;
	}
	abs.f64 	%fd73, %fd72;
	{ // callseq 82, 0
	.param .b64 param0;
	st.param.f64 	[param0], %fd73;
	.param .b64 param1;
	st.param.f64 	[param1], 0d4000000000000000;
	.param .b64 retval0;
	call.uni (retval0), 
	__internal_accurate_pow, 
	(
	param0, 
	param1
	);
	ld.param.f64 	%fd169, [retval0];
	} // callseq 82
	setp.lt.s32 	%p112, %r14, 0;
	neg.f64 	%fd171, %fd169;
	selp.f64 	%fd172, %fd171, %fd169, %p110;
	selp.f64 	%fd231, %fd172, %fd169, %p112;
	setp.neu.f64 	%p113, %fd72, 0d0000000000000000;
	@%p113 bra 	$L__BB15_66;
	setp.eq.s32 	%p114, %r4, 1062207488;
	selp.b32 	%r143, %r14, 0, %p114;
	setp.lt.s32 	%p115, %r19, 0;
	or.b32  	%r144, %r143, 2146435072;
	selp.b32 	%r145, %r144, %r143, %p115;
	mov.b32 	%r146, 0;
	mov.b64 	%fd231, {%r146, %r145};
$L__BB15_66:
	add.f64 	%fd173, %fd72, 0d4000000000000000;
	{
	.reg .b32 %temp; 
	mov.b64 	{%temp, %r147}, %fd173;
	}
	and.b32  	%r148, %r147, 2146435072;
	setp.ne.s32 	%p116, %r148, 2146435072;
	@%p116 bra 	$L__BB15_71;
	setp.num.f64 	%p117, %fd72, %fd72;
	@%p117 bra 	$L__BB15_69;
	mov.f64 	%fd174, 0d4000000000000000;
	add.rn.f64 	%fd231, %fd72, %fd174;
	bra.uni 	$L__BB15_71;
$L__BB15_69:
	setp.neu.f64 	%p118, %fd73, 0d7FF0000000000000;
	@%p118 bra 	$L__BB15_71;
	setp.lt.s32 	%p119, %r14, 0;
	setp.eq.s32 	%p120, %r4, 1062207488;
	setp.lt.s32 	%p121, %r19, 0;
	selp.b32 	%r150, 0, 2146435072, %p121;
	and.b32  	%r151, %r19, 2147483647;
	setp.ne.s32 	%p122, %r151, 1071644672;
	or.b32  	%r152, %r150, -2147483648;
	selp.b32 	%r153, %r152, %r150, %p122;
	selp.b32 	%r154, %r153, %r150, %p120;
	selp.b32 	%r155, %r154, %r150, %p119;
	mov.b32 	%r156, 0;
	mov.b64 	%fd231, {%r156, %r155};
$L__BB15_71:
	setp.eq.s32 	%p123, %r4, 1062207488;
	setp.eq.f64 	%p124, %fd72, 0d3FF0000000000000;
	add.f64 	%fd175, %fd231, %fd231;
	selp.f64 	%fd176, 0d4000000000000000, %fd175, %p124;
	sub.f64 	%fd177, %fd71, %fd176;
	mul.f64 	%fd178, %fd177, %fd35;
	div.rn.f64 	%fd179, %fd178, %fd34;
	add.s64 	%rd17, %rd5, %rd3;
	st.global.f64 	[%rd17], %fd179;
	ld.global.f64 	%fd180, [%rd2];
	mul.f64 	%fd181, %fd53, %fd180;
	ld.global.f64 	%fd182, [%rd4];
	mul.f64 	%fd183, %fd181, %fd182;
	div.rn.f64 	%fd184, %fd183, %fd34;
	add.s64 	%rd6, %rd17, %rd3;
	st.global.f64 	[%rd6], %fd184;
	ld.global.f64 	%fd80, [%rd1];
	{
	.reg .b32 %temp; 
	mov.b64 	{%temp, %r15}, %fd80;
	}
	abs.f64 	%fd81, %fd80;
	{ // callseq 83, 0
	.param .b64 param0;
	st.param.f64 	[param0], %fd81;
	.param .b64 param1;
	st.param.f64 	[param1], 0d4000000000000000;
	.param .b64 retval0;
	call.uni (retval0), 
	__internal_accurate_pow, 
	(
	param0, 
	param1
	);
	ld.param.f64 	%fd185, [retval0];
	} // callseq 83
	setp.lt.s32 	%p125, %r15, 0;
	neg.f64 	%fd187, %fd185;
	selp.f64 	%fd188, %fd187, %fd185, %p123;
	selp.f64 	%fd233, %fd188, %fd185, %p125;
	setp.neu.f64 	%p126, %fd80, 0d0000000000000000;
	@%p126 bra 	$L__BB15_73;
	setp.eq.s32 	%p127, %r4, 1062207488;
	selp.b32 	%r158, %r15, 0, %p127;
	setp.lt.s32 	%p128, %r19, 0;
	or.b32  	%r159, %r158, 2146435072;
	selp.b32 	%r160, %r159, %r158, %p128;
	mov.b32 	%r161, 0;
	mov.b64 	%fd233, {%r161, %r160};
$L__BB15_73:
	add.f64 	%fd189, %fd80, 0d4000000000000000;
	{
	.reg .b32 %temp; 
	mov.b64 	{%temp, %r162}, %fd189;
	}
	and.b32  	%r163, %r162, 2146435072;
	setp.ne.s32 	%p129, %r163, 2146435072;
	@%p129 bra 	$L__BB15_78;
	setp.num.f64 	%p130, %fd80, %fd80;
	@%p130 bra 	$L__BB15_76;
	mov.f64 	%fd190, 0d4000000000000000;
	add.rn.f64 	%fd233, %fd80, %fd190;
	bra.uni 	$L__BB15_78;
$L__BB15_76:
	setp.neu.f64 	%p131, %fd81, 0d7FF0000000000000;
	@%p131 bra 	$L__BB15_78;
	setp.lt.s32 	%p132, %r15, 0;
	setp.eq.s32 	%p133, %r4, 1062207488;
	setp.lt.s32 	%p134, %r19, 0;
	selp.b32 	%r165, 0, 2146435072, %p134;
	and.b32  	%r166, %r19, 2147483647;
	setp.ne.s32 	%p135, %r166, 1071644672;
	or.b32  	%r167, %r165, -2147483648;
	selp.b32 	%r168, %r167, %r165, %p135;
	selp.b32 	%r169, %r168, %r165, %p133;
	selp.b32 	%r170, %r169, %r165, %p132;
	mov.b32 	%r171, 0;
	mov.b64 	%fd233, {%r171, %r170};
$L__BB15_78:
	setp.eq.s32 	%p136, %r4, 1062207488;
	setp.eq.f64 	%p137, %fd80, 0d3FF0000000000000;
	selp.f64 	%fd88, 0d3FF0000000000000, %fd233, %p137;
	ld.global.f64 	%fd89, [%rd2];
	{
	.reg .b32 %temp; 
	mov.b64 	{%temp, %r16}, %fd89;
	}
	abs.f64 	%fd90, %fd89;
	{ // callseq 84, 0
	.param .b64 param0;
	st.param.f64 	[param0], %fd90;
	.param .b64 param1;
	st.param.f64 	[param1], 0d4000000000000000;
	.param .b64 retval0;
	call.uni (retval0), 
	__internal_accurate_pow, 
	(
	param0, 
	param1
	);
	ld.param.f64 	%fd191, [retval0];
	} // callseq 84
	setp.lt.s32 	%p138, %r16, 0;
	neg.f64 	%fd193, %fd191;
	selp.f64 	%fd194, %fd193, %fd191, %p136;
	selp.f64 	%fd235, %fd194, %fd191, %p138;
	setp.neu.f64 	%p139, %fd89, 0d0000000000000000;
	@%p139 bra 	$L__BB15_80;
	setp.eq.s32 	%p140, %r4, 1062207488;
	selp.b32 	%r173, %r16, 0, %p140;
	setp.lt.s32 	%p141, %r19, 0;
	or.b32  	%r174, %r173, 2146435072;
	selp.b32 	%r175, %r174, %r173, %p141;
	mov.b32 	%r176, 0;
	mov.b64 	%fd235, {%r176, %r175};
$L__BB15_80:
	add.f64 	%fd195, %fd89, 0d4000000000000000;
	{
	.reg .b32 %temp; 
	mov.b64 	{%temp, %r177}, %fd195;
	}
	and.b32  	%r178, %r177, 2146435072;
	setp.ne.s32 	%p142, %r178, 2146435072;
	@%p142 bra 	$L__BB15_85;
	setp.num.f64 	%p143, %fd89, %fd89;
	@%p143 bra 	$L__BB15_83;
	mov.f64 	%fd196, 0d4000000000000000;
	add.rn.f64 	%fd235, %fd89, %fd196;
	bra.uni 	$L__BB15_85;
$L__BB15_83:
	setp.neu.f64 	%p144, %fd90, 0d7FF0000000000000;
	@%p144 bra 	$L__BB15_85;
	setp.lt.s32 	%p145, %r16, 0;
	setp.eq.s32 	%p146, %r4, 1062207488;
	setp.lt.s32 	%p147, %r19, 0;
	selp.b32 	%r180, 0, 2146435072, %p147;
	and.b32  	%r181, %r19, 2147483647;
	setp.ne.s32 	%p148, %r181, 1071644672;
	or.b32  	%r182, %r180, -2147483648;
	selp.b32 	%r183, %r182, %r180, %p148;
	selp.b32 	%r184, %r183, %r180, %p146;
	selp.b32 	%r185, %r184, %r180, %p145;
	mov.b32 	%r186, 0;
	mov.b64 	%fd235, {%r186, %r185};
$L__BB15_85:
	setp.eq.s32 	%p149, %r4, 1062207488;
	setp.eq.f64 	%p150, %fd89, 0d3FF0000000000000;
	selp.f64 	%fd197, 0d3FF0000000000000, %fd235, %p150;
	add.f64 	%fd97, %fd88, %fd197;
	ld.global.f64 	%fd98, [%rd4];
	{
	.reg .b32 %temp; 
	mov.b64 	{%temp, %r17}, %fd98;
	}
	abs.f64 	%fd99, %fd98;
	{ // callseq 85, 0
	.param .b64 param0;
	st.param.f64 	[param0], %fd99;
	.param .b64 param1;
	st.param.f64 	[param1], 0d4000000000000000;
	.param .b64 retval0;
	call.uni (retval0), 
	__internal_accurate_pow, 
	(
	param0, 
	param1
	);
	ld.param.f64 	%fd198, [retval0];
	} // callseq 85
	setp.lt.s32 	%p151, %r17, 0;
	neg.f64 	%fd200, %fd198;
	selp.f64 	%fd201, %fd200, %fd198, %p149;
	selp.f64 	%fd237, %fd201, %fd198, %p151;
	setp.neu.f64 	%p152, %fd98, 0d0000000000000000;
	@%p152 bra 	$L__BB15_87;
	setp.eq.s32 	%p153, %r4, 1062207488;
	selp.b32 	%r188, %r17, 0, %p153;
	setp.lt.s32 	%p154, %r19, 0;
	or.b32  	%r189, %r188, 2146435072;
	selp.b32 	%r190, %r189, %r188, %p154;
	mov.b32 	%r191, 0;
	mov.b64 	%fd237, {%r191, %r190};
$L__BB15_87:
	add.f64 	%fd202, %fd98, 0d4000000000000000;
	{
	.reg .b32 %temp; 
	mov.b64 	{%temp, %r192}, %fd202;
	}
	and.b32  	%r193, %r192, 2146435072;
	setp.ne.s32 	%p155, %r193, 2146435072;
	@%p155 bra 	$L__BB15_92;
	setp.num.f64 	%p156, %fd98, %fd98;
	@%p156 bra 	$L__BB15_90;
	mov.f64 	%fd203, 0d4000000000000000;
	add.rn.f64 	%fd237, %fd98, %fd203;
	bra.uni 	$L__BB15_92;
$L__BB15_90:
	setp.neu.f64 	%p157, %fd99, 0d7FF0000000000000;
	@%p157 bra 	$L__BB15_92;
	setp.lt.s32 	%p158, %r17, 0;
	setp.eq.s32 	%p159, %r4, 1062207488;
	setp.lt.s32 	%p160, %r19, 0;
	selp.b32 	%r195, 0, 2146435072, %p160;
	and.b32  	%r196, %r19, 2147483647;
	setp.ne.s32 	%p161, %r196, 1071644672;
	or.b32  	%r197, %r195, -2147483648;
	selp.b32 	%r198, %r197, %r195, %p161;
	selp.b32 	%r199, %r198, %r195, %p159;
	selp.b32 	%r200, %r199, %r195, %p158;
	mov.b32 	%r201, 0;
	mov.b64 	%fd237, {%r201, %r200};
$L__BB15_92:
	setp.eq.f64 	%p162, %fd98, 0d3FF0000000000000;
	add.f64 	%fd204, %fd237, %fd237;
	selp.f64 	%fd205, 0d4000000000000000, %fd204, %p162;
	sub.f64 	%fd206, %fd97, %fd205;
	mul.f64 	%fd207, %fd206, %fd35;
	div.rn.f64 	%fd208, %fd207, %fd34;
	add.s64 	%rd18, %rd6, %rd3;
	st.global.f64 	[%rd18], %fd208;
	ret;

}
	// .globl	_Z8dCreateJPdS_S_S_id
.visible .entry _Z8dCreateJPdS_S_S_id(
	.param .u64 .ptr .align 1 _Z8dCreateJPdS_S_S_id_param_0,
	.param .u64 .ptr .align 1 _Z8dCreateJPdS_S_S_id_param_1,
	.param .u64 .ptr .align 1 _Z8dCreateJPdS_S_S_id_param_2,
	.param .u64 .ptr .align 1 _Z8dCreateJPdS_S_S_id_param_3,
	.param .u32 _Z8dCreateJPdS_S_S_id_param_4,
	.param .f64 _Z8dCreateJPdS_S_S_id_param_5
)
{
	.reg .pred 	%p<10>;
	.reg .b32 	%r<22>;
	.reg .b64 	%rd<16>;
	.reg .b64 	%fd<12>;

	ld.param.u64 	%rd1, [_Z8dCreateJPdS_S_S_id_param_0];
	ld.param.u64 	%rd2, [_Z8dCreateJPdS_S_S_id_param_1];
	ld.param.u64 	%rd3, [_Z8dCreateJPdS_S_S_id_param_2];
	ld.param.u64 	%rd4, [_Z8dCreateJPdS_S_S_id_param_3];
	ld.param.u32 	%r1, [_Z8dCreateJPdS_S_S_id_param_4];
	ld.param.f64 	%fd1, [_Z8dCreateJPdS_S_S_id_param_5];
	cvta.to.global.u64 	%rd5, %rd1;
	cvta.to.global.u64 	%rd6, %rd2;
	cvta.to.global.u64 	%rd7, %rd3;
	cvta.to.global.u64 	%rd8, %rd4;
	mov.u32 	%r2, %tid.x;
	mov.u32 	%r3, %ctaid.x;
	mov.u32 	%r4, %tid.y;
	mov.u32 	%r5, %ctaid.y;
	mov.u32 	%r6, %ntid.y;
	mov.u32 	%r7, %ntid.x;
	mov.u32 	%r8, %nctaid.x;
	mad.lo.s32 	%r9, %r6, %r5, %r4;
	mad.lo.s32 	%r10, %r9, %r8, %r3;
	mad.lo.s32 	%r11, %r10, %r7, %r2;
	setp.eq.s32 	%p1, %r3, %r5;
	add.s32 	%r12, %r5, -3;
	setp.eq.s32 	%p2, %r12, %r3;
	mul.f64 	%fd2, %fd1, 0d3FE0000000000000;
	selp.f64 	%fd3, %fd2, 0d0000000000000000, %p2;
	setp.gt.u32 	%p3, %r3, 2;
	setp.lt.u32 	%p4, %r5, 3;
	add.s32 	%r13, %r12, %r3;
	setp.ne.s32 	%p5, %r5, 3;
	setp.ne.s32 	%p6, %r5, 0;
	and.pred  	%p7, %p5, %p6;
	selp.u32 	%r14, 1, 0, %p7;
	add.s32 	%r15, %r13, %r14;
	add.s32 	%r16, %r15, -1;
	setp.lt.u32 	%p8, %r16, 5;
	selp.b32 	%r17, %r15, 0, %p8;
	selp.f64 	%fd4, 0dBFF0000000000000, 0d0000000000000000, %p1;
	mad.lo.s32 	%r18, %r4, %r7, %r2;
	mul.wide.u32 	%rd9, %r18, 8;
	add.s64 	%rd10, %rd8, %rd9;
	ld.global.f64 	%fd5, [%rd10];
	add.s64 	%rd11, %rd7, %rd9;
	ld.global.f64 	%fd6, [%rd11];
	mul.f64 	%fd7, %fd3, %fd6;
	fma.rn.f64 	%fd8, %fd5, %fd4, %fd7;
	and.pred  	%p9, %p3, %p4;
	selp.u32 	%r19, 1, 0, %p9;
	cvt.rn.f64.u32 	%fd9, %r19;
	mul.lo.s32 	%r20, %r1, %r1;
	mad.lo.s32 	%r21, %r20, %r17, %r18;
	mul.wide.s32 	%rd12, %r21, 8;
	add.s64 	%rd13, %rd6, %rd12;
	ld.global.f64 	%fd10, [%rd13];
	fma.rn.f64 	%fd11, %fd10, %fd9, %fd8;
	mul.wide.u32 	%rd14, %r11, 8;
	add.s64 	%rd15, %rd5, %rd14;
	st.global.f64 	[%rd15], %fd11;
	ret;

}
	// .globl	_Z9dCreateJCPdS_S_id
.visible .entry _Z9dCreateJCPdS_S_id(
	.param .u64 .ptr .align 1 _Z9dCreateJCPdS_S_id_param_0,
	.param .u64 .ptr .align 1 _Z9dCreateJCPdS_S_id_param_1,
	.param .u64 .ptr .align 1 _Z9dCreateJCPdS_S_id_param_2,
	.param .u32 _Z9dCreateJCPdS_S_id_param_3,
	.param .f64 _Z9dCreateJCPdS_S_id_param_4
)
{
	.reg .pred 	%p<3>;
	.reg .b32 	%r<26>;
	.reg .b64 	%rd<12>;
	.reg .b64 	%fd<9>;

	ld.param.u64 	%rd1, [_Z9dCreateJCPdS_S_id_param_0];
	ld.param.u64 	%rd2, [_Z9dCreateJCPdS_S_id_param_1];
	ld.param.u64 	%rd3, [_Z9dCreateJCPdS_S_id_param_2];
	ld.param.u32 	%r1, [_Z9dCreateJCPdS_S_id_param_3];
	ld.param.f64 	%fd1, [_Z9dCreateJCPdS_S_id_param_4];
	cvta.to.global.u64 	%rd4, %rd1;
	cvta.to.global.u64 	%rd5, %rd2;
	cvta.to.global.u64 	%rd6, %rd3;
	shr.s32 	%r2, %r1, 31;
	shr.u32 	%r3, %r2, 27;
	add.s32 	%r4, %r1, %r3;
	shr.s32 	%r5, %r4, 5;
	mov.u32 	%r6, %tid.x;
	mov.u32 	%r7, %ctaid.x;
	mov.u32 	%r8, %tid.y;
	mov.u32 	%r9, %ctaid.y;
	mov.u32 	%r10, %ntid.y;
	mov.u32 	%r11, %ntid.x;
	mov.u32 	%r12, %nctaid.x;
	mad.lo.s32 	%r13, %r10, %r9, %r8;
	mad.lo.s32 	%r14, %r13, %r12, %r7;
	mad.lo.s32 	%r15, %r14, %r11, %r6;
	div.s32 	%r16, %r7, %r5;
	mul.lo.s32 	%r17, %r16, %r5;
	sub.s32 	%r18, %r7, %r17;
	div.s32 	%r19, %r9, %r5;
	mul.lo.s32 	%r20, %r19, %r5;
	sub.s32 	%r21, %r9, %r20;
	mad.lo.s32 	%r22, %r21, %r10, %r8;
	setp.eq.s32 	%p1, %r16, %r19;
	add.s32 	%r23, %r19, -3;
	setp.eq.s32 	%p2, %r23, %r16;
	mul.f64 	%fd2, %fd1, 0d3FE0000000000000;
	selp.f64 	%fd3, %fd2, 0d0000000000000000, %p2;
	selp.f64 	%fd4, 0dBFF0000000000000, 0d0000000000000000, %p1;
	mad.lo.s32 	%r24, %r22, %r5, %r18;
	mad.lo.s32 	%r25, %r24, %r11, %r6;
	mul.wide.s32 	%rd7, %r25, 8;
	add.s64 	%rd8, %rd6, %rd7;
	ld.global.f64 	%fd5, [%rd8];
	add.s64 	%rd9, %rd5, %rd7;
	ld.global.f64 	%fd6, [%rd9];
	mul.f64 	%fd7, %fd6, %fd3;
	fma.rn.f64 	%fd8, %fd5, %fd4, %fd7;
	mul.wide.u32 	%rd10, %r15, 8;
	add.s64 	%rd11, %rd4, %rd10;
	st.global.f64 	[%rd11], %fd8;
	ret;

}
	// .globl	_Z10dCreateJexPdS_S_S_id
.visible .entry _Z10dCreateJexPdS_S_S_id(
	.param .u64 .ptr .align 1 _Z10dCreateJexPdS_S_S_id_param_0,
	.param .u64 .ptr .align 1 _Z10dCreateJexPdS_S_S_id_param_1,
	.param .u64 .ptr .align 1 _Z10dCreateJexPdS_S_S_id_param_2,
	.param .u64 .ptr .align 1 _Z10dCreateJexPdS_S_S_id_param_3,
	.param .u32 _Z10dCreateJexPdS_S_S_id_param_4,
	.param .f64 _Z10dCreateJexPdS_S_S_id_param_5
)
{
	.reg .pred 	%p<10>;
	.reg .b32 	%r<35>;
	.reg .b64 	%rd<16>;
	.reg .b64 	%fd<12>;

	ld.param.u64 	%rd1, [_Z10dCreateJexPdS_S_S_id_param_0];
	ld.param.u64 	%rd2, [_Z10dCreateJexPdS_S_S_id_param_1];
	ld.param.u64 	%rd3, [_Z10dCreateJexPdS_S_S_id_param_2];
	ld.param.u64 	%rd4, [_Z10dCreateJexPdS_S_S_id_param_3];
	ld.param.u32 	%r1, [_Z10dCreateJexPdS_S_S_id_param_4];
	ld.param.f64 	%fd1, [_Z10dCreateJexPdS_S_S_id_param_5];
	cvta.to.global.u64 	%rd5, %rd1;
	cvta.to.global.u64 	%rd6, %rd2;
	cvta.to.global.u64 	%rd7, %rd3;
	cvta.to.global.u64 	%rd8, %rd4;
	shr.s32 	%r2, %r1, 31;
	shr.u32 	%r3, %r2, 27;
	add.s32 	%r4, %r1, %r3;
	shr.s32 	%r5, %r4, 5;
	mov.u32 	%r6, %tid.x;
	mov.u32 	%r7, %ctaid.x;
	mov.u32 	%r8, %tid.y;
	mov.u32 	%r9, %ctaid.y;
	mov.u32 	%r10, %ntid.y;
	mov.u32 	%r11, %ntid.x;
	mov.u32 	%r12, %nctaid.x;
	mad.lo.s32 	%r13, %r10, %r9, %r8;
	mad.lo.s32 	%r14, %r13, %r12, %r7;
	mad.lo.s32 	%r15, %r14, %r11, %r6;
	div.s32 	%r16, %r7, %r5;
	mul.lo.s32 	%r17, %r16, %r5;
	sub.s32 	%r18, %r7, %r17;
	mad.lo.s32 	%r19, %r18, %r11, %r6;
	div.s32 	%r20, %r9, %r5;
	mul.lo.s32 	%r21, %r20, %r5;
	sub.s32 	%r22, %r9, %r21;
	mad.lo.s32 	%r23, %r22, %r10, %r8;
	setp.eq.s32 	%p1, %r16, %r20;
	add.s32 	%r24, %r20, -3;
	setp.eq.s32 	%p2, %r24, %r16;
	mul.f64 	%fd2, %fd1, 0d3FE0000000000000;
	selp.f64 	%fd3, %fd2, 0d0000000000000000, %p2;
	setp.gt.s32 	%p3, %r16, 2;
	setp.lt.s32 	%p4, %r20, 3;
	add.s32 	%r25, %r24, %r16;
	setp.ne.s32 	%p5, %r20, 3;
	setp.ne.s32 	%p6, %r20, 0;
	and.pred  	%p7, %p5, %p6;
	selp.u32 	%r26, 1, 0, %p7;
	add.s32 	%r27, %r25, %r26;
	add.s32 	%r28, %r27, -1;
	setp.lt.u32 	%p8, %r28, 5;
	selp.b32 	%r29, %r27, 0, %p8;
	selp.f64 	%fd4, 0dBFF0000000000000, 0d0000000000000000, %p1;
	mul.lo.s32 	%r30, %r5, %r11;
	mad.lo.s32 	%r31, %r30, %r23, %r19;
	mul.wide.s32 	%rd9, %r31, 8;
	add.s64 	%rd10, %rd8, %rd9;
	ld.global.f64 	%fd5, [%rd10];
	add.s64 	%rd11, %rd7, %rd9;
	ld.global.f64 	%fd6, [%rd11];
	mul.f64 	%fd7, %fd6, %fd3;
	fma.rn.f64 	%fd8, %fd5, %fd4, %fd7;
	and.pred  	%p9, %p3, %p4;
	selp.u32 	%r32, 1, 0, %p9;
	cvt.rn.f64.u32 	%fd9, %r32;
	mul.lo.s32 	%r33, %r1, %r1;
	mad.lo.s32 	%r34, %r33, %r29, %r31;
	mul.wide.s32 	%rd12, %r34, 8;
	add.s64 	%rd13, %rd6, %rd12;
	ld.global.f64 	%fd10, [%rd13];
	fma.rn.f64 	%fd11, %fd10, %fd9, %fd8;
	mul.wide.u32 	%rd14, %r15, 8;
	add.s64 	%rd15, %rd5, %rd14;
	st.global.f64 	[%rd15], %fd11;
	ret;

}
	// .globl	_Z9dCreatey0Pdddddddi
.visible .entry _Z9dCreatey0Pdddddddi(
	.param .u64 .ptr .align 1 _Z9dCreatey0Pdddddddi_param_0,
	.param .f64 _Z9dCreatey0Pdddddddi_param_1,
	.param .f64 _Z9dCreatey0Pdddddddi_param_2,
	.param .f64 _Z9dCreatey0Pdddddddi_param_3,
	.param .f64 _Z9dCreatey0Pdddddddi_param_4,
	.param .f64 _Z9dCreatey0Pdddddddi_param_5,
	.param .f64 _Z9dCreatey0Pdddddddi_param_6,
	.param .u32 _Z9dCreatey0Pdddddddi_param_7
)
{
	.reg .b32 	%r<3>;
	.reg .b64 	%rd<11>;
	.reg .b64 	%fd<7>;

	ld.param.u64 	%rd1, [_Z9dCreatey0Pdddddddi_param_0];
	ld.param.f64 	%fd1, [_Z9dCreatey0Pdddddddi_param_1];
	ld.param.f64 	%fd2, [_Z9dCreatey0Pdddddddi_param_2];
	ld.param.f64 	%fd3, [_Z9dCreatey0Pdddddddi_param_3];
	ld.param.f64 	%fd4, [_Z9dCreatey0Pdddddddi_param_4];
	ld.param.f64 	%fd5, [_Z9dCreatey0Pdddddddi_param_5];
	ld.param.f64 	%fd6, [_Z9dCreatey0Pdddddddi_param_6];
	ld.param.u32 	%r1, [_Z9dCreatey0Pdddddddi_param_7];
	cvta.to.global.u64 	%rd2, %rd1;
	mov.u32 	%r2, %tid.x;
	mul.wide.u32 	%rd3, %r2, 8;
	add.s64 	%rd4, %rd2, %rd3;
	st.global.f64 	[%rd4], %fd1;
	mul.wide.s32 	%rd5, %r1, 8;
	add.s64 	%rd6, %rd4, %rd5;
	st.global.f64 	[%rd6], %fd2;
	add.s64 	%rd7, %rd6, %rd5;
	st.global.f64 	[%rd7], %fd3;
	add.s64 	%rd8, %rd7, %rd5;
	st.global.f64 	[%rd8], %fd4;
	add.s64 	%rd9, %rd8, %rd5;
	st.global.f64 	[%rd9], %fd5;
	add.s64 	%rd10, %rd9, %rd5;
	st.global.f64 	[%rd10], %fd6;
	ret;

}
.func  (.param .align 16 .b8 func_retval0[16]) __internal_trig_reduction_slowpathd(
	.param .b64 __internal_trig_reduction_slowpathd_param_0
)
{
	.local .align 8 .b8 	__local_depot20[40];
	.reg .b64 	%SP;
	.reg .b64 	%SPL;
	.reg .pred 	%p<10>;
	.reg .b32 	%r<47>;
	.reg .b64 	%rd<74>;
	.reg .b64 	%fd<5>;

	mov.u64 	%SPL, __local_depot20;
	ld.param.f64 	%fd4, [__internal_trig_reduction_slowpathd_param_0];
	add.u64 	%rd1, %SPL, 0;
	{
	.reg .b32 %temp; 
	mov.b64 	{%temp, %r1}, %fd4;
	}
	shr.u32 	%r2, %r1, 20;
	and.b32  	%r3, %r2, 2047;
	setp.eq.s32 	%p1, %r3, 2047;
	mov.b32 	%r46, 0;
	@%p1 bra 	$L__BB20_9;
	add.s32 	%r20, %r3, -1024;
	mov.b64 	%rd20, %fd4;
	shl.b64 	%rd2, %rd20, 11;
	shr.u32 	%r4, %r20, 6;
	sub.s32 	%r45, 15, %r4;
	sub.s32 	%r21, 19, %r4;
	setp.lt.u32 	%p2, %r20, 128;
	selp.b32 	%r6, 18, %r21, %p2;
	setp.ge.s32 	%p3, %r45, %r6;
	mov.b64 	%rd70, 0;
	@%p3 bra 	$L__BB20_4;
	add.s32 	%r23, %r6, %r4;
	neg.s32 	%r43, %r23;
	or.b64  	%rd3, %rd2, -9223372036854775808;
	mov.b64 	%rd70, 0;
	mov.b32 	%r42, 0;
	mov.u64 	%rd25, __cudart_i2opi_d;
	mov.u32 	%r44, %r45;
$L__BB20_3:
	.pragma "nounroll";
	mul.wide.s32 	%rd22, %r42, 8;
	add.s64 	%rd23, %rd1, %rd22;
	mul.wide.s32 	%rd24, %r44, 8;
	add.s64 	%rd26, %rd25, %rd24;
	ld.global.nc.u64 	%rd27, [%rd26];
	{
	.reg .u32 %r0, %r1, %r2, %r3, %alo, %ahi, %blo, %bhi, %clo, %chi;
	mov.b64 	{%alo,%ahi}, %rd27;
	mov.b64 	{%blo,%bhi}, %rd3;
	mov.b64 	{%clo,%chi}, %rd70;
	mad.lo.cc.u32 	%r0, %alo, %blo, %clo;
	madc.hi.cc.u32 	%r1, %alo, %blo, %chi;
	madc.hi.u32 	%r2, %alo, %bhi, 0;
	mad.lo.cc.u32 	%r1, %alo, %bhi, %r1;
	madc.hi.cc.u32 	%r2, %ahi, %blo, %r2;
	madc.hi.u32 	%r3, %ahi, %bhi, 0;
	mad.lo.cc.u32 	%r1, %ahi, %blo, %r1;
	madc.lo.cc.u32 	%r2, %ahi, %bhi, %r2;
	addc.u32 	%r3, %r3, 0;
	mov.b64 	%rd28, {%r0,%r1};
	mov.b64 	%rd70, {%r2,%r3};
	}
	st.local.u64 	[%rd23], %rd28;
	add.s32 	%r44, %r44, 1;
	add.s32 	%r43, %r43, 1;
	add.s32 	%r42, %r42, 1;
	setp.ne.s32 	%p4, %r43, -15;
	mov.u32 	%r45, %r6;
	@%p4 bra 	$L__BB20_3;
$L__BB20_4:
	cvt.s64.s32 	%rd29, %r45;
	cvt.u64.u32 	%rd30, %r4;
	add.s64 	%rd31, %rd30, %rd29;
	shl.b64 	%rd32, %rd31, 3;
	add.s64 	%rd33, %rd1, %rd32;
	st.local.u64 	[%rd33+-120], %rd70;
	and.b32  	%r15, %r2, 63;
	ld.local.u64 	%rd72, [%rd1+16];
	ld.local.u64 	%rd71, [%rd1+24];
	setp.eq.s32 	%p5, %r15, 0;
	@%p5 bra 	$L__BB20_6;
	shl.b64 	%rd34, %rd71, %r15;
	shr.u64 	%rd35, %rd72, 1;
	xor.b32  	%r24, %r15, 63;
	shr.u64 	%rd36, %rd35, %r24;
	or.b64  	%rd71, %rd34, %rd36;
	ld.local.u64 	%rd37, [%rd1+8];
	shl.b64 	%rd38, %rd72, %r15;
	shr.u64 	%rd39, %rd37, 1;
	shr.u64 	%rd40, %rd39, %r24;
	or.b64  	%rd72, %rd38, %rd40;
$L__BB20_6:
	and.b32  	%r25, %r1, -2147483648;
	shr.u64 	%rd41, %rd71, 62;
	cvt.u32.u64 	%r26, %rd41;
	mov.b64 	{%r27, %r28}, %rd71;
	mov.b64 	{%r29, %r30}, %rd72;
	shf.l.wrap.b32 	%r31, %r30, %r27, 2;
	shf.l.wrap.b32 	%r32, %r27, %r28, 2;
	mov.b64 	%rd42, {%r31, %r32};
	shl.b64 	%rd43, %rd72, 2;
	shr.u64 	%rd44, %rd42, 63;
	cvt.u32.u64 	%r33, %rd44;
	add.s32 	%r34, %r33, %r26;
	setp.eq.s32 	%p6, %r25, 0;
	neg.s32 	%r35, %r34;
	selp.b32 	%r46, %r34, %r35, %p6;
	setp.gt.s64 	%p7, %rd42, -1;
	mov.b64 	%rd45, 0;
	{
	.reg .u32 %r0, %r1, %r2, %r3, %a0, %a1, %a2, %a3, %b0, %b1, %b2, %b3;
	mov.b64 	{%a0,%a1}, %rd45;
	mov.b64 	{%a2,%a3}, %rd45;
	mov.b64 	{%b0,%b1}, %rd43;
	mov.b64 	{%b2,%b3}, %rd42;
	sub.cc.u32 	%r0, %a0, %b0;
	subc.cc.u32 	%r1, %a1, %b1;
	subc.cc.u32 	%r2, %a2, %b2;
	subc.u32 	%r3, %a3, %b3;
	mov.b64 	%rd46, {%r0,%r1};
	mov.b64 	%rd47, {%r2,%r3};
	}
	xor.b32  	%r36, %r25, -2147483648;
	selp.b64 	%rd73, %rd42, %rd47, %p7;
	selp.b64 	%rd14, %rd43, %rd46, %p7;
	selp.b32 	%r17, %r25, %r36, %p7;
	clz.b64 	%r37, %rd73;
	cvt.u64.u32 	%rd15, %r37;
	setp.eq.s32 	%p8, %r37, 0;
	@%p8 bra 	$L__BB20_8;
	cvt.u32.u64 	%r38, %rd15;
	and.b32  	%r39, %r38, 63;
	shl.b64 	%rd48, %rd73, %r39;
	shr.u64 	%rd49, %rd14, 1;
	not.b32 	%r40, %r38;
	and.b32  	%r41, %r40, 63;
	shr.u64 	%rd50, %rd49, %r41;
	or.b64  	%rd73, %rd48, %rd50;
$L__BB20_8:
	mov.b64 	%rd51, -3958705157555305931;
	{
	.reg .u32 %r0, %r1, %r2, %r3, %alo, %ahi, %blo, %bhi;
	mov.b64 	{%alo,%ahi}, %rd73;
	mov.b64 	{%blo,%bhi}, %rd51;
	mul.lo.u32 	%r0, %alo, %blo;
	mul.hi.u32 	%r1, %alo, %blo;
	mad.lo.cc.u32 	%r1, %alo, %bhi, %r1;
	madc.hi.u32 	%r2, %alo, %bhi, 0;
	mad.lo.cc.u32 	%r1, %ahi, %blo, %r1;
	madc.hi.cc.u32 	%r2, %ahi, %blo, %r2;
	madc.hi.u32 	%r3, %ahi, %bhi, 0;
	mad.lo.cc.u32 	%r2, %ahi, %bhi, %r2;
	addc.u32 	%r3, %r3, 0;
	mov.b64 	%rd52, {%r0,%r1};
	mov.b64 	%rd53, {%r2,%r3};
	}
	setp.gt.s64 	%p9, %rd53, 0;
	{
	.reg .u32 %r0, %r1, %r2, %r3, %a0, %a1, %a2, %a3, %b0, %b1, %b2, %b3;
	mov.b64 	{%a0,%a1}, %rd52;
	mov.b64 	{%a2,%a3}, %rd53;
	mov.b64 	{%b0,%b1}, %rd52;
	mov.b64 	{%b2,%b3}, %rd53;
	add.cc.u32 	%r0, %a0, %b0;
	addc.cc.u32 	%r1, %a1, %b1;
	addc.cc.u32 	%r2, %a2, %b2;
	addc.u32 	%r3, %a3, %b3;
	mov.b64 	%rd54, {%r0,%r1};
	mov.b64 	%rd55, {%r2,%r3};
	}
	selp.b64 	%rd56, %rd55, %rd53, %p9;
	selp.s64 	%rd57, -1, 0, %p9;
	sub.s64 	%rd58, %rd57, %rd15;
	cvt.u64.u32 	%rd59, %r17;
	shl.b64 	%rd60, %rd59, 32;
	add.s64 	%rd61, %rd56, 1;
	shr.u64 	%rd62, %rd61, 10;
	add.s64 	%rd63, %rd62, 1;
	shr.u64 	%rd64, %rd63, 1;
	shl.b64 	%rd65, %rd58, 52;
	add.s64 	%rd66, %rd65, %rd64;
	add.s64 	%rd67, %rd66, 4602678819172646912;
	or.b64  	%rd68, %rd67, %rd60;
	mov.b64 	%fd4, %rd68;
$L__BB20_9:
	st.param.f64 	[func_retval0], %fd4;
	st.param.b32 	[func_retval0+8], %r46;
	ret;

}
.func  (.param .b64 func_retval0) __internal_accurate_pow(
	.param .b64 __internal_accurate_pow_param_0,
	.param .b64 __internal_accurate_pow_param_1
)
{
	.reg .pred 	%p<8>;
	.reg .b32 	%r<49>;
	.reg .b32 	%f<3>;
	.reg .b64 	%fd<109>;

	ld.param.f64 	%fd10, [__internal_accurate_pow_param_0];
	ld.param.f64 	%fd11, [__internal_accurate_pow_param_1];
	{
	.reg .b32 %temp; 
	mov.b64 	{%temp, %r46}, %fd10;
	}
	{
	.reg .b32 %temp; 
	mov.b64 	{%r45, %temp}, %fd10;
	}
	shr.u32 	%r47, %r46, 20;
	setp.gt.u32 	%p1, %r46, 1048575;
	@%p1 bra 	$L__BB21_2;
	mul.f64 	%fd12, %fd10, 0d4350000000000000;
	{
	.reg .b32 %temp; 
	mov.b64 	{%temp, %r46}, %fd12;
	}
	{
	.reg .b32 %temp; 
	mov.b64 	{%r45, %temp}, %fd12;
	}
	shr.u32 	%r16, %r46, 20;
	add.s32 	%r47, %r16, -54;
$L__BB21_2:
	add.s32 	%r48, %r47, -1023;
	and.b32  	%r17, %r46, -2146435073;
	or.b32  	%r18, %r17, 1072693248;
	mov.b64 	%fd107, {%r45, %r18};
	setp.lt.u32 	%p2, %r18, 1073127583;
	@%p2 bra 	$L__BB21_4;
	{
	.reg .b32 %temp; 
	mov.b64 	{%r19, %temp}, %fd107;
	}
	{
	.reg .b32 %temp; 
	mov.b64 	{%temp, %r20}, %fd107;
	}
	add.s32 	%r21, %r20, -1048576;
	mov.b64 	%fd107, {%r19, %r21};
	add.s32 	%r48, %r47, -1022;
$L__BB21_4:
	add.f64 	%fd13, %fd107, 0dBFF0000000000000;
	add.f64 	%fd14, %fd107, 0d3FF0000000000000;
	rcp.approx.ftz.f64 	%fd15, %fd14;
	neg.f64 	%fd16, %fd14;
	fma.rn.f64 	%fd17, %fd16, %fd15, 0d3FF0000000000000;
	fma.rn.f64 	%fd18, %fd17, %fd17, %fd17;
	fma.rn.f64 	%fd19, %fd18, %fd15, %fd15;
	mul.f64 	%fd20, %fd13, %fd19;
	fma.rn.f64 	%fd21, %fd13, %fd19, %fd20;
	mul.f64 	%fd22, %fd21, %fd21;
	fma.rn.f64 	%fd23, %fd22, 0d3EB0F5FF7D2CAFE2, 0d3ED0F5D241AD3B5A;
	fma.rn.f64 	%fd24, %fd23, %fd22, 0d3EF3B20A75488A3F;
	fma.rn.f64 	%fd25, %fd24, %fd22, 0d3F1745CDE4FAECD5;
	fma.rn.f64 	%fd26, %fd25, %fd22, 0d3F3C71C7258A578B;
	fma.rn.f64 	%fd27, %fd26, %fd22, 0d3F6249249242B910;
	fma.rn.f64 	%fd28, %fd27, %fd22, 0d3F89999999999DFB;
	sub.f64 	%fd29, %fd13, %fd21;
	add.f64 	%fd30, %fd29, %fd29;
	neg.f64 	%fd31, %fd21;
	fma.rn.f64 	%fd32, %fd31, %fd13, %fd30;
	mul.f64 	%fd33, %fd19, %fd32;
	fma.rn.f64 	%fd34, %fd22, %fd28, 0d3FB5555555555555;
	mov.f64 	%fd35, 0d3FB5555555555555;
	sub.f64 	%fd36, %fd35, %fd34;
	fma.rn.f64 	%fd37, %fd22, %fd28, %fd36;
	add.f64 	%fd38, %fd37, 0dBC46A4CB00B9E7B0;
	add.f64 	%fd39, %fd34, %fd38;
	sub.f64 	%fd40, %fd34, %fd39;
	add.f64 	%fd41, %fd38, %fd40;
	mul.rn.f64 	%fd42, %fd21, %fd21;
	neg.f64 	%fd43, %fd42;
	fma.rn.f64 	%fd44, %fd21, %fd21, %fd43;
	{
	.reg .b32 %temp; 
	mov.b64 	{%r22, %temp}, %fd33;
	}
	{
	.reg .b32 %temp; 
	mov.b64 	{%temp, %r23}, %fd33;
	}
	add.s32 	%r24, %r23, 1048576;
	mov.b64 	%fd45, {%r22, %r24};
	fma.rn.f64 	%fd46, %fd21, %fd45, %fd44;
	mul.rn.f64 	%fd47, %fd42, %fd21;
	neg.f64 	%fd48, %fd47;
	fma.rn.f64 	%fd49, %fd42, %fd21, %fd48;
	fma.rn.f64 	%fd50, %fd42, %fd33, %fd49;
	fma.rn.f64 	%fd51, %fd46, %fd21, %fd50;
	mul.rn.f64 	%fd52, %fd39, %fd47;
	neg.f64 	%fd53, %fd52;
	fma.rn.f64 	%fd54, %fd39, %fd47, %fd53;
	fma.rn.f64 	%fd55, %fd39, %fd51, %fd54;
	fma.rn.f64 	%fd56, %fd41, %fd47, %fd55;
	add.f64 	%fd57, %fd52, %fd56;
	sub.f64 	%fd58, %fd52, %fd57;
	add.f64 	%fd59, %fd56, %fd58;
	add.f64 	%fd60, %fd21, %fd57;
	sub.f64 	%fd61, %fd21, %fd60;
	add.f64 	%fd62, %fd57, %fd61;
	add.f64 	%fd63, %fd59, %fd62;
	add.f64 	%fd64, %fd33, %fd63;
	add.f64 	%fd65, %fd60, %fd64;
	sub.f64 	%fd66, %fd60, %fd65;
	add.f64 	%fd67, %fd64, %fd66;
	xor.b32  	%r25, %r48, -2147483648;
	mov.b32 	%r26, 1127219200;
	mov.b64 	%fd68, {%r25, %r26};
	mov.b32 	%r27, -2147483648;
	mov.b64 	%fd69, {%r27, %r26};
	sub.f64 	%fd70, %fd68, %fd69;
	fma.rn.f64 	%fd71, %fd70, 0d3FE62E42FEFA39EF, %fd65;
	fma.rn.f64 	%fd72, %fd70, 0dBFE62E42FEFA39EF, %fd71;
	sub.f64 	%fd73, %fd72, %fd65;
	sub.f64 	%fd74, %fd67, %fd73;
	fma.rn.f64 	%fd75, %fd70, 0d3C7ABC9E3B39803F, %fd74;
	add.f64 	%fd76, %fd71, %fd75;
	sub.f64 	%fd77, %fd71, %fd76;
	add.f64 	%fd78, %fd75, %fd77;
	{
	.reg .b32 %temp; 
	mov.b64 	{%temp, %r28}, %fd11;
	}
	{
	.reg .b32 %temp; 
	mov.b64 	{%r29, %temp}, %fd11;
	}
	shl.b32 	%r30, %r28, 1;
	setp.gt.u32 	%p3, %r30, -33554433;
	and.b32  	%r31, %r28, -15728641;
	selp.b32 	%r32, %r31, %r28, %p3;
	mov.b64 	%fd79, {%r29, %r32};
	mul.rn.f64 	%fd80, %fd76, %fd79;
	neg.f64 	%fd81, %fd80;
	fma.rn.f64 	%fd82, %fd76, %fd79, %fd81;
	fma.rn.f64 	%fd83, %fd78, %fd79, %fd82;
	add.f64 	%fd4, %fd80, %fd83;
	sub.f64 	%fd84, %fd80, %fd4;
	add.f64 	%fd5, %fd83, %fd84;
	fma.rn.f64 	%fd85, %fd4, 0d3FF71547652B82FE, 0d4338000000000000;
	{
	.reg .b32 %temp; 
	mov.b64 	{%r13, %temp}, %fd85;
	}
	mov.f64 	%fd86, 0dC338000000000000;
	add.rn.f64 	%fd87, %fd85, %fd86;
	fma.rn.f64 	%fd88, %fd87, 0dBFE62E42FEFA39EF, %fd4;
	fma.rn.f64 	%fd89, %fd87, 0dBC7ABC9E3B39803F, %fd88;
	fma.rn.f64 	%fd90, %fd89, 0d3E5ADE1569CE2BDF, 0d3E928AF3FCA213EA;
	fma.rn.f64 	%fd91, %fd90, %fd89, 0d3EC71DEE62401315;
	fma.rn.f64 	%fd92, %fd91, %fd89, 0d3EFA01997C89EB71;
	fma.rn.f64 	%fd93, %fd92, %fd89, 0d3F2A01A014761F65;
	fma.rn.f64 	%fd94, %fd93, %fd89, 0d3F56C16C1852B7AF;
	fma.rn.f64 	%fd95, %fd94, %fd89, 0d3F81111111122322;
	fma.rn.f64 	%fd96, %fd95, %fd89, 0d3FA55555555502A1;
	fma.rn.f64 	%fd97, %fd96, %fd89, 0d3FC5555555555511;
	fma.rn.f64 	%fd98, %fd97, %fd89, 0d3FE000000000000B;
	fma.rn.f64 	%fd99, %fd98, %fd89, 0d3FF0000000000000;
	fma.rn.f64 	%fd100, %fd99, %fd89, 0d3FF0000000000000;
	{
	.reg .b32 %temp; 
	mov.b64 	{%r14, %temp}, %fd100;
	}
	{
	.reg .b32 %temp; 
	mov.b64 	{%temp, %r15}, %fd100;
	}
	shl.b32 	%r33, %r13, 20;
	add.s32 	%r34, %r33, %r15;
	mov.b64 	%fd108, {%r14, %r34};
	{
	.reg .b32 %temp; 
	mov.b64 	{%temp, %r35}, %fd4;
	}
	mov.b32 	%f2, %r35;
	abs.f32 	%f1, %f2;
	setp.lt.f32 	%p4, %f1, 0f4086232B;
	@%p4 bra 	$L__BB21_7;
	setp.lt.f64 	%p5, %fd4, 0d0000000000000000;
	add.f64 	%fd101, %fd4, 0d7FF0000000000000;
	selp.f64 	%fd108, 0d0000000000000000, %fd101, %p5;
	setp.geu.f32 	%p6, %f1, 0f40874800;
	@%p6 bra 	$L__BB21_7;
	shr.u32 	%r36, %r13, 31;
	add.s32 	%r37, %r13, %r36;
	shr.s32 	%r38, %r37, 1;
	shl.b32 	%r39, %r38, 20;
	add.s32 	%r40, %r15, %r39;
	mov.b64 	%fd102, {%r14, %r40};
	sub.s32 	%r41, %r13, %r38;
	shl.b32 	%r42, %r41, 20;
	add.s32 	%r43, %r42, 1072693248;
	mov.b32 	%r44, 0;
	mov.b64 	%fd103, {%r44, %r43};
	mul.f64 	%fd108, %fd103, %fd102;
$L__BB21_7:
	abs.f64 	%fd104, %fd108;
	setp.eq.f64 	%p7, %fd104, 0d7FF0000000000000;
	fma.rn.f64 	%fd105, %fd108, %fd5, %fd108;
	selp.f64 	%fd106, %fd108, %fd105, %p7;
	st.param.f64 	[func_retval0], %fd106;
	ret;

}


// ===== COMPILED SASS (sm_100) =====

	.target	sm_100

	.elftype	@"ET_EXEC"


//--------------------- .note.nv.tkinfo           --------------------------
	.section	.note.nv.tkinfo,"",@"SHT_NOTE"
	.sectionflags	@"SHF_NOTE_NV_TKINFO"
	.tkinfo
        /*0018*/ 	.word	0x00000002
        /*0030*/ 	.string	""
        /*0030*/ 	.string	"ptxas"
        /*0030*/ 	.string	"Cuda compilation tools, release 13.0, V13.0.88"
        /*0030*/ 	.string	"Build cuda_13.0.r13.0/compiler.36424714_0"
        /*0030*/ 	.string	"-arch sm_100 -m 64 "



//--------------------- .note.nv.cuinfo           --------------------------
	.section	.note.nv.cuinfo,"",@"SHT_NOTE"
	.sectionflags	@"SHF_NOTE_NV_CUINFO"
        /*0018*/ 	.short	0x0002
        /*001a*/ 	.short	0x0064
        /*001c*/ 	.short	0x0082
	.zero		2


//--------------------- .nv.info                  --------------------------
	.section	.nv.info,"",@"SHT_CUDA_INFO"
	.align	4


	//----- nvinfo : EIATTR_REGCOUNT
	.align		4
        /*0000*/ 	.byte	0x04, 0x2f
        /*0002*/ 	.short	(.L_3 - .L_2)
	.align		4
.L_2:
        /*0004*/ 	.word	index@(_Z9dCreatetmPdi)
        /*0008*/ 	.word	0x0000001c


	//----- nvinfo : EIATTR_FRAME_SIZE
	.align		4
.L_3:
        /*000c*/ 	.byte	0x04, 0x11
        /*000e*/ 	.short	(.L_5 - .L_4)
	.align		4
.L_4:
        /*0010*/ 	.word	index@($_Z9dCreatetmPdi$__internal_trig_reduction_slowpathd)
        /*0014*/ 	.word	0x00000028


	//----- nvinfo : EIATTR_FRAME_SIZE
	.align		4
.L_5:
        /*0018*/ 	.byte	0x04, 0x11
        /*001a*/ 	.short	(.L_7 - .L_6)
	.align		4
.L_6:
        /*001c*/ 	.word	index@($__internal_13_$__cuda_sm20_div_rn_f64_full)
        /*0020*/ 	.word	0x00000028


	//----- nvinfo : EIATTR_FRAME_SIZE
	.align		4
.L_7:
        /*0024*/ 	.byte	0x04, 0x11
        /*0026*/ 	.short	(.L_9 - .L_8)
	.align		4
.L_8:
        /*0028*/ 	.word	index@(_Z9dCreatetmPdi)
        /*002c*/ 	.word	0x00000028


	//----- nvinfo : EIATTR_REGCOUNT
	.align		4
.L_9:
        /*0030*/ 	.byte	0x04, 0x2f
        /*0032*/ 	.short	(.L_11 - .L_10)
	.align		4
.L_10:
        /*0034*/ 	.word	index@(_Z14dCreatebasfunqPdS_)
        /*0038*/ 	.word	0x0000001c


	//----- nvinfo : EIATTR_FRAME_SIZE
	.align		4
.L_11:
        /*003c*/ 	.byte	0x04, 0x11
        /*003e*/ 	.short	(.L_13 - .L_12)
	.align		4
.L_12:
        /*0040*/ 	.word	index@($_Z14dCreatebasfunqPdS_$__internal_trig_reduction_slowpathd)
        /*0044*/ 	.word	0x00000028


	//----- nvinfo : EIATTR_FRAME_SIZE
	.align		4
.L_13:
        /*0048*/ 	.byte	0x04, 0x11
        /*004a*/ 	.short	(.L_15 - .L_14)
	.align		4
.L_14:
        /*004c*/ 	.word	index@(_Z14dCreatebasfunqPdS_)
        /*0050*/ 	.word	0x00000028


	//----- nvinfo : EIATTR_REGCOUNT
	.align		4
.L_15:
        /*0054*/ 	.byte	0x04, 0x2f
        /*0056*/ 	.short	(.L_17 - .L_16)
	.align		4
.L_16:
        /*0058*/ 	.word	index@(_Z16dCreatebasfunqexPdS_)
        /*005c*/ 	.word	0x0000001c


	//----- nvinfo : EIATTR_FRAME_SIZE
	.align		4
.L_17:
        /*0060*/ 	.byte	0x04, 0x11
        /*0062*/ 	.short	(.L_19 - .L_18)
	.align		4
.L_18:
        /*0064*/ 	.word	index@($_Z16dCreatebasfunqexPdS_$__internal_trig_reduction_slowpathd)
        /*0068*/ 	.word	0x00000028


	//----- nvinfo : EIATTR_FRAME_SIZE
	.align		4
.L_19:
        /*006c*/ 	.byte	0x04, 0x11
        /*006e*/ 	.short	(.L_21 - .L_20)
	.align		4
.L_20:
        /*0070*/ 	.word	index@(_Z16dCreatebasfunqexPdS_)
        /*0074*/ 	.word	0x00000028


	//----- nvinfo : EIATTR_REGCOUNT
	.align		4
.L_21:
        /*0078*/ 	.byte	0x04, 0x2f
        /*007a*/ 	.short	(.L_23 - .L_22)
	.align		4
.L_22:
        /*007c*/ 	.word	index@(_Z17dCreatebasfunfqv0PdS_i)
        /*0080*/ 	.word	0x00000022


	//----- nvinfo : EIATTR_FRAME_SIZE
	.align		4
.L_23:
        /*0084*/ 	.byte	0x04, 0x11
        /*0086*/ 	.short	(.L_25 - .L_24)
	.align		4
.L_24:
        /*0088*/ 	.word	index@($_Z17dCreatebasfunfqv0PdS_i$__internal_trig_reduction_slowpathd)
        /*008c*/ 	.word	0x00000028


	//----- nvinfo : EIATTR_FRAME_SIZE
	.align		4
.L_25:
        /*0090*/ 	.byte	0x04, 0x11
        /*0092*/ 	.short	(.L_27 - .L_26)
	.align		4
.L_26:
        /*0094*/ 	.word	index@($_Z17dCreatebasfunfqv0PdS_i$__internal_accurate_pow)
        /*0098*/ 	.word	0x00000028


	//----- nvinfo : EIATTR_FRAME_SIZE
	.align		4
.L_27:
        /*009c*/ 	.byte	0x04, 0x11
        /*009e*/ 	.short	(.L_29 - .L_28)
	.align		4
.L_28:
        /*00a0*/ 	.word	index@($__internal_12_$__cuda_sm20_div_rn_f64_full)
        /*00a4*/ 	.word	0x00000028


	//----- nvinfo : EIATTR_FRAME_SIZE
	.align		4
.L_29:
        /*00a8*/ 	.byte	0x04, 0x11
        /*00aa*/ 	.short	(.L_31 - .L_30)
	.align		4
.L_30:
        /*00ac*/ 	.word	index@(_Z17dCreatebasfunfqv0PdS_i)
        /*00b0*/ 	.word	0x00000028


	//----- nvinfo : EIATTR_REGCOUNT
	.align		4
.L_31:
        /*00b4*/ 	.byte	0x04, 0x2f
        /*00b6*/ 	.short	(.L_33 - .L_32)
	.align		4
.L_32:
        /*00b8*/ 	.word	index@(_Z15dCreatebasfunfqPdS_i)
        /*00bc*/ 	.word	0x00000022


	//----- nvinfo : EIATTR_FRAME_SIZE
	.align		4
.L_33:
        /*00c0*/ 	.byte	0x04, 0x11
        /*00c2*/ 	.short	(.L_35 - .L_34)
	.align		4
.L_34:
        /*00c4*/ 	.word	index@($_Z15dCreatebasfunfqPdS_i$__internal_trig_reduction_slowpathd)
        /*00c8*/ 	.word	0x00000028


	//----- nvinfo : EIATTR_FRAME_SIZE
	.align		4
.L_35:
        /*00cc*/ 	.byte	0x04, 0x11
        /*00ce*/ 	.short	(.L_37 - .L_36)
	.align		4
.L_36:
        /*00d0*/ 	.word	index@($_Z15dCreatebasfunfqPdS_i$__internal_accurate_pow)
        /*00d4*/ 	.word	0x00000028


	//----- nvinfo : EIATTR_FRAME_SIZE
	.align		4
.L_37:
        /*00d8*/ 	.byte	0x04, 0x11
        /*00da*/ 	.short	(.L_39 - .L_38)
	.align		4
.L_38:
        /*00dc*/ 	.word	index@($__internal_11_$__cuda_sm20_div_rn_f64_full)
        /*00e0*/ 	.word	0x00000028


	//----- nvinfo : EIATTR_FRAME_SIZE
	.align		4
.L_39:
        /*00e4*/ 	.byte	0x04, 0x11
        /*00e6*/ 	.short	(.L_41 - .L_40)
	.align		4
.L_40:
        /*00e8*/ 	.word	index@(_Z15dCreatebasfunfqPdS_i)
        /*00ec*/ 	.word	0x00000028


	//----- nvinfo : EIATTR_REGCOUNT
	.align		4
.L_41:
        /*00f0*/ 	.byte	0x04, 0x2f
        /*00f2*/ 	.short	(.L_43 - .L_42)
	.align		4
.L_42:
        /*00f4*/ 	.word	index@(_Z19dCreatebasfunfqexv0PdS_i)
        /*00f8*/ 	.word	0x00000022


	//----- nvinfo : EIATTR_FRAME_SIZE
	.align		4
.L_43:
        /*00fc*/ 	.byte	0x04, 0x11
        /*00fe*/ 	.short	(.L_45 - .L_44)
	.align		4
.L_44:
        /*0100*/ 	.word	index@($_Z19dCreatebasfunfqexv0PdS_i$__internal_trig_reduction_slowpathd)
        /*0104*/ 	.word	0x00000028


	//----- nvinfo : EIATTR_FRAME_SIZE
	.align		4
.L_45:
        /*0108*/ 	.byte	0x04, 0x11
        /*010a*/ 	.short	(.L_47 - .L_46)
	.align		4
.L_46:
        /*010c*/ 	.word	index@($_Z19dCreatebasfunfqexv0PdS_i$__internal_accurate_pow)
        /*0110*/ 	.word	0x00000028


	//----- nvinfo : EIATTR_FRAME_SIZE
	.align		4
.L_47:
        /*0114*/ 	.byte	0x04, 0x11
        /*0116*/ 	.short	(.L_49 - .L_48)
	.align		4
.L_48:
        /*0118*/ 	.word	index@($__internal_10_$__cuda_sm20_div_rn_f64_full)
        /*011c*/ 	.word	0x00000028


	//----- nvinfo : EIATTR_FRAME_SIZE
	.align		4
.L_49:
        /*0120*/ 	.byte	0x04, 0x11
        /*0122*/ 	.short	(.L_51 - .L_50)
	.align		4
.L_50:
        /*0124*/ 	.word	index@(_Z19dCreatebasfunfqexv0PdS_i)
        /*0128*/ 	.word	0x00000028


	//----- nvinfo : EIATTR_REGCOUNT
	.align		4
.L_51:
        /*012c*/ 	.byte	0x04, 0x2f
        /*012e*/ 	.short	(.L_53 - .L_52)
	.align		4
.L_52:
        /*0130*/ 	.word	index@(_Z17dCreatebasfunfqexPdS_i)
        /*0134*/ 	.word	0x00000022


	//----- nvinfo : EIATTR_FRAME_SIZE
	.align		4
.L_53:
        /*0138*/ 	.byte	0x04, 0x11
        /*013a*/ 	.short	(.L_55 - .L_54)
	.align		4
.L_54:
        /*013c*/ 	.word	index@($_Z17dCreatebasfunfqexPdS_i$__internal_trig_reduction_slowpathd)
        /*0140*/ 	.word	0x00000028


	//----- nvinfo : EIATTR_FRAME_SIZE
	.align		4
.L_55:
        /*0144*/ 	.byte	0x04, 0x11
        /*0146*/ 	.short	(.L_57 - .L_56)
	.align		4
.L_56:
        /*0148*/ 	.word	index@($_Z17dCreatebasfunfqexPdS_i$__internal_accurate_pow)
        /*014c*/ 	.word	0x00000028


	//----- nvinfo : EIATTR_FRAME_SIZE
	.align		4
.L_57:
        /*0150*/ 	.byte	0x04, 0x11
        /*0152*/ 	.short	(.L_59 - .L_58)
	.align		4
.L_58:
        /*0154*/ 	.word	index@($__internal_9_$__cuda_sm20_div_rn_f64_full)
        /*0158*/ 	.word	0x00000028


	//----- nvinfo : EIATTR_FRAME_SIZE
	.align		4
.L_59:
        /*015c*/ 	.byte	0x04, 0x11
        /*015e*/ 	.short	(.L_61 - .L_60)
	.align		4
.L_60:
        /*0160*/ 	.word	index@(_Z17dCreatebasfunfqexPdS_i)
        /*0164*/ 	.word	0x00000028


	//----- nvinfo : EIATTR_REGCOUNT
	.align		4
.L_61:
        /*0168*/ 	.byte	0x04, 0x2f
        /*016a*/ 	.short	(.L_63 - .L_62)
	.align		4
.L_62:
        /*016c*/ 	.word	index@(_Z17dCreatebasfundqv0PdS_i)
        /*0170*/ 	.word	0x00000020


	//----- nvinfo : EIATTR_FRAME_SIZE
	.align		4
.L_63:
        /*0174*/ 	.byte	0x04, 0x11
        /*0176*/ 	.short	(.L_65 - .L_64)
	.align		4
.L_64:
        /*0178*/ 	.word	index@($_Z17dCreatebasfundqv0PdS_i$__internal_trig_reduction_slowpathd)
        /*017c*/ 	.word	0x00000028


	//----- nvinfo : EIATTR_FRAME_SIZE
	.align		4
.L_65:
        /*0180*/ 	.byte	0x04, 0x11
        /*0182*/ 	.short	(.L_67 - .L_66)
	.align		4
.L_66:
        /*0184*/ 	.word	index@($_Z17dCreatebasfundqv0PdS_i$__internal_accurate_pow)
        /*0188*/ 	.word	0x00000028


	//----- nvinfo : EIATTR_FRAME_SIZE
	.align		4
.L_67:
        /*018c*/ 	.byte	0x04, 0x11
        /*018e*/ 	.short	(.L_69 - .L_68)
	.align		4
.L_68:
        /*0190*/ 	.word	index@($__internal_8_$__cuda_sm20_div_rn_f64_full)
        /*0194*/ 	.word	0x00000028


	//----- nvinfo : EIATTR_FRAME_SIZE
	.align		4
.L_69:
        /*0198*/ 	.byte	0x04, 0x11
        /*019a*/ 	.short	(.L_71 - .L_70)
	.align		4
.L_70:
        /*019c*/ 	.word	index@(_Z17dCreatebasfundqv0PdS_i)
        /*01a0*/ 	.word	0x00000028


	//----- nvinfo : EIATTR_REGCOUNT
	.align		4
.L_71:
        /*01a4*/ 	.byte	0x04, 0x2f
        /*01a6*/ 	.short	(.L_73 - .L_72)
	.align		4
.L_72:
        /*01a8*/ 	.word	index@(_Z15dCreatebasfundqPdS_i)
        /*01ac*/ 	.word	0x00000020


	//----- nvinfo : EIATTR_FRAME_SIZE
	.align		4
.L_73:
        /*01b0*/ 	.byte	0x04, 0x11
        /*01b2*/ 	.short	(.L_75 - .L_74)
	.align		4
.L_74:
        /*01b4*/ 	.word	index@($_Z15dCreatebasfundqPdS_i$__internal_trig_reduction_slowpathd)
        /*01b8*/ 	.word	0x00000028


	//----- nvinfo : EIATTR_FRAME_SIZE
	.align		4
.L_75:
        /*01bc*/ 	.byte	0x04, 0x11
        /*01be*/ 	.short	(.L_77 - .L_76)
	.align		4
.L_76:
        /*01c0*/ 	.word	index@($_Z15dCreatebasfundqPdS_i$__internal_accurate_pow)
        /*01c4*/ 	.word	0x00000028


	//----- nvinfo : EIATTR_FRAME_SIZE
	.align		4
.L_77:
        /*01c8*/ 	.byte	0x04, 0x11
        /*01ca*/ 	.short	(.L_79 - .L_78)
	.align		4
.L_78:
        /*01cc*/ 	.word	index@($__internal_7_$__cuda_sm20_div_rn_f64_full)
        /*01d0*/ 	.word	0x00000028


	//----- nvinfo : EIATTR_FRAME_SIZE
	.align		4
.L_79:
        /*01d4*/ 	.byte	0x04, 0x11
        /*01d6*/ 	.short	(.L_81 - .L_80)
	.align		4
.L_80:
        /*01d8*/ 	.word	index@(_Z15dCreatebasfundqPdS_i)
        /*01dc*/ 	.word	0x00000028


	//----- nvinfo : EIATTR_REGCOUNT
	.align		4
.L_81:
        /*01e0*/ 	.byte	0x04, 0x2f
        /*01e2*/ 	.short	(.L_83 - .L_82)
	.align		4
.L_82:
        /*01e4*/ 	.word	index@(_Z19dCreatebasfundqexv0PdS_i)
        /*01e8*/ 	.word	0x00000020


	//----- nvinfo : EIATTR_FRAME_SIZE
	.align		4
.L_83:
        /*01ec*/ 	.byte	0x04, 0x11
        /*01ee*/ 	.short	(.L_85 - .L_84)
	.align		4
.L_84:
        /*01f0*/ 	.word	index@($_Z19dCreatebasfundqexv0PdS_i$__internal_trig_reduction_slowpathd)
        /*01f4*/ 	.word	0x00000028


	//----- nvinfo : EIATTR_FRAME_SIZE
	.align		4
.L_85:
        /*01f8*/ 	.byte	0x04, 0x11
        /*01fa*/ 	.short	(.L_87 - .L_86)
	.align		4
.L_86:
        /*01fc*/ 	.word	index@($_Z19dCreatebasfundqexv0PdS_i$__internal_accurate_pow)
        /*0200*/ 	.word	0x00000028


	//----- nvinfo : EIATTR_FRAME_SIZE
	.align		4
.L_87:
        /*0204*/ 	.byte	0x04, 0x11
        /*0206*/ 	.short	(.L_89 - .L_88)
	.align		4
.L_88:
        /*0208*/ 	.word	index@($__internal_6_$__cuda_sm20_div_rn_f64_full)
        /*020c*/ 	.word	0x00000028


	//----- nvinfo : EIATTR_FRAME_SIZE
	.align		4
.L_89:
        /*0210*/ 	.byte	0x04, 0x11
        /*0212*/ 	.short	(.L_91 - .L_90)
	.align		4
.L_90:
        /*0214*/ 	.word	index@(_Z19dCreatebasfundqexv0PdS_i)
        /*0218*/ 	.word	0x00000028


	//----- nvinfo : EIATTR_REGCOUNT
	.align		4
.L_91:
        /*021c*/ 	.byte	0x04, 0x2f
        /*021e*/ 	.short	(.L_93 - .L_92)
	.align		4
.L_92:
        /*0220*/ 	.word	index@(_Z17dCreatebasfundqexPdS_i)
        /*0224*/ 	.word	0x00000020


	//----- nvinfo : EIATTR_FRAME_SIZE
	.align		4
.L_93:
        /*0228*/ 	.byte	0x04, 0x11
        /*022a*/ 	.short	(.L_95 - .L_94)
	.align		4
.L_94:
        /*022c*/ 	.word	index@($_Z17dCreatebasfundqexPdS_i$__internal_trig_reduction_slowpathd)
        /*0230*/ 	.word	0x00000028


	//----- nvinfo : EIATTR_FRAME_SIZE
	.align		4
.L_95:
        /*0234*/ 	.byte	0x04, 0x11
        /*0236*/ 	.short	(.L_97 - .L_96)
	.align		4
.L_96:
        /*0238*/ 	.word	index@($_Z17dCreatebasfundqexPdS_i$__internal_accurate_pow)
        /*023c*/ 	.word	0x00000028


	//----- nvinfo : EIATTR_FRAME_SIZE
	.align		4
.L_97:
        /*0240*/ 	.byte	0x04, 0x11
        /*0242*/ 	.short	(.L_99 - .L_98)
	.align		4
.L_98:
        /*0244*/ 	.word	index@($__internal_5_$__cuda_sm20_div_rn_f64_full)
        /*0248*/ 	.word	0x00000028


	//----- nvinfo : EIATTR_FRAME_SIZE
	.align		4
.L_99:
        /*024c*/ 	.byte	0x04, 0x11
        /*024e*/ 	.short	(.L_101 - .L_100)
	.align		4
.L_100:
        /*0250*/ 	.word	index@(_Z17dCreatebasfundqexPdS_i)
        /*0254*/ 	.word	0x00000028


	//----- nvinfo : EIATTR_REGCOUNT
	.align		4
.L_101:
        /*0258*/ 	.byte	0x04, 0x2f
        /*025a*/ 	.short	(.L_103 - .L_102)
	.align		4
.L_102:
        /*025c*/ 	.word	index@(_Z10dCreateqnrPdi)
        /*0260*/ 	.word	0x00000016


	//----- nvinfo : EIATTR_FRAME_SIZE
	.align		4
.L_103:
        /*0264*/ 	.byte	0x04, 0x11
        /*0266*/ 	.short	(.L_105 - .L_104)
	.align		4
.L_104:
        /*0268*/ 	.word	index@($__internal_4_$__cuda_sm20_div_rn_f64_full)
        /*026c*/ 	.word	0x00000000


	//----- nvinfo : EIATTR_FRAME_SIZE
	.align		4
.L_105:
        /*0270*/ 	.byte	0x04, 0x11
        /*0272*/ 	.short	(.L_107 - .L_106)
	.align		4
.L_106:
        /*0274*/ 	.word	index@($__internal_3_$__cuda_sm20_dblrcp_rn_slowpath_v3)
        /*0278*/ 	.word	0x00000000


	//----- nvinfo : EIATTR_FRAME_SIZE
	.align		4
.L_107:
        /*027c*/ 	.byte	0x04, 0x11
        /*027e*/ 	.short	(.L_109 - .L_108)
	.align		4
.L_108:
        /*0280*/ 	.word	index@(_Z10dCreateqnrPdi)
        /*0284*/ 	.word	0x00000000


	//----- nvinfo : EIATTR_REGCOUNT
	.align		4
.L_109:
        /*0288*/ 	.byte	0x04, 0x2f
        /*028a*/ 	.short	(.L_111 - .L_110)
	.align		4
.L_110:
        /*028c*/ 	.word	index@(_Z8dCreatetPdS_dd)
        /*0290*/ 	.word	0x00000010


	//----- nvinfo : EIATTR_FRAME_SIZE
	.align		4
.L_111:
        /*0294*/ 	.byte	0x04, 0x11
        /*0296*/ 	.short	(.L_113 - .L_112)
	.align		4
.L_112:
        /*0298*/ 	.word	index@(_Z8dCreatetPdS_dd)
        /*029c*/ 	.word	0x00000000


	//----- nvinfo : EIATTR_REGCOUNT
	.align		4
.L_113:
        /*02a0*/ 	.byte	0x04, 0x2f
        /*02a2*/ 	.short	(.L_115 - .L_114)
	.align		4
.L_114:
        /*02a4*/ 	.word	index@(_Z9dCreateGxPdS_di)
        /*02a8*/ 	.word	0x00000014


	//----- nvinfo : EIATTR_FRAME_SIZE
	.align		4
.L_115:
        /*02ac*/ 	.byte	0x04, 0x11
        /*02ae*/ 	.short	(.L_117 - .L_116)
	.align		4
.L_116:
        /*02b0*/ 	.word	index@(_Z9dCreateGxPdS_di)
        /*02b4*/ 	.word	0x00000000


	//----- nvinfo : EIATTR_REGCOUNT
	.align		4
.L_117:
        /*02b8*/ 	.byte	0x04, 0x2f
        /*02ba*/ 	.short	(.L_119 - .L_118)
	.align		4
.L_118:
        /*02bc*/ 	.word	index@(_Z10dCreateGvAPdS_S_diddS_S_S_)
        /*02c0*/ 	.word	0x00000070


	//----- nvinfo : EIATTR_FRAME_SIZE
	.align		4
.L_119:
        /*02c4*/ 	.byte	0x04, 0x11
        /*02c6*/ 	.short	(.L_121 - .L_120)
	.align		4
.L_120:
        /*02c8*/ 	.word	index@($_Z10dCreateGvAPdS_S_diddS_S_S_$__internal_trig_reduction_slowpathd)
        /*02cc*/ 	.word	0x00006800


	//----- nvinfo : EIATTR_FRAME_SIZE
	.align		4
.L_121:
        /*02d0*/ 	.byte	0x04, 0x11
        /*02d2*/ 	.short	(.L_123 - .L_122)
	.align		4
.L_122:
        /*02d4*/ 	.word	index@($_Z10dCreateGvAPdS_S_diddS_S_S_$__internal_accurate_pow)
        /*02d8*/ 	.word	0x00006800


	//----- nvinfo : EIATTR_FRAME_SIZE
	.align		4
.L_123:
        /*02dc*/ 	.byte	0x04, 0x11
        /*02de*/ 	.short	(.L_125 - .L_124)
	.align		4
.L_124:
        /*02e0*/ 	.word	index@($__internal_2_$__cuda_sm20_div_rn_f64_full)
        /*02e4*/ 	.word	0x00006800


	//----- nvinfo : EIATTR_FRAME_SIZE
	.align		4
.L_125:
        /*02e8*/ 	.byte	0x04, 0x11
        /*02ea*/ 	.short	(.L_127 - .L_126)
	.align		4
.L_126:
        /*02ec*/ 	.word	index@($__internal_1_$__cuda_sm20_dblrcp_rn_slowpath_v3)
        /*02f0*/ 	.word	0x00006800


	//----- nvinfo : EIATTR_FRAME_SIZE
	.align		4
.L_127:
        /*02f4*/ 	.byte	0x04, 0x11
        /*02f6*/ 	.short	(.L_129 - .L_128)
	.align		4
.L_128:
        /*02f8*/ 	.word	index@(_Z10dCreateGvAPdS_S_diddS_S_S_)
        /*02fc*/ 	.word	0x00006800


	//----- nvinfo : EIATTR_REGCOUNT
	.align		4
.L_129:
        /*0300*/ 	.byte	0x04, 0x2f
        /*0302*/ 	.short	(.L_131 - .L_130)
	.align		4
.L_130:
        /*0304*/ 	.word	index@(_Z8dCreateAPdS_idd)
        /*0308*/ 	.word	0x0000002e


	//----- nvinfo : EIATTR_FRAME_SIZE
	.align		4
.L_131:
        /*030c*/ 	.byte	0x04, 0x11
        /*030e*/ 	.short	(.L_133 - .L_132)
	.align		4
.L_132:
        /*0310*/ 	.word	index@($_Z8dCreateAPdS_idd$__internal_accurate_pow)
        /*0314*/ 	.word	0x00000000


	//----- nvinfo : EIATTR_FRAME_SIZE
	.align		4
.L_133:
        /*0318*/ 	.byte	0x04, 0x11
        /*031a*/ 	.short	(.L_135 - .L_134)
	.align		4
.L_134:
        /*031c*/ 	.word	index@($__internal_0_$__cuda_sm20_div_rn_f64_full)
        /*0320*/ 	.word	0x00000000


	//----- nvinfo : EIATTR_FRAME_SIZE
	.align		4
.L_135:
        /*0324*/ 	.byte	0x04, 0x11
        /*0326*/ 	.short	(.L_137 - .L_136)
	.align		4
.L_136:
        /*0328*/ 	.word	index@(_Z8dCreateAPdS_idd)
        /*032c*/ 	.word	0x00000000


	//----- nvinfo : EIATTR_REGCOUNT
	.align		4
.L_137:
        /*0330*/ 	.byte	0x04, 0x2f
        /*0332*/ 	.short	(.L_139 - .L_138)
	.align		4
.L_138:
        /*0334*/ 	.word	index@(_Z8dCreateJPdS_S_S_id)
        /*0338*/ 	.word	0x00000013


	//----- nvinfo : EIATTR_FRAME_SIZE
	.align		4
.L_139:
        /*033c*/ 	.byte	0x04, 0x11
        /*033e*/ 	.short	(.L_141 - .L_140)
	.align		4
.L_140:
        /*0340*/ 	.word	index@(_Z8dCreateJPdS_S_S_id)
        /*0344*/ 	.word	0x00000000


	//----- nvinfo : EIATTR_REGCOUNT
	.align		4
.L_141:
        /*0348*/ 	.byte	0x04, 0x2f
        /*034a*/ 	.short	(.L_143 - .L_142)
	.align		4
.L_142:
        /*034c*/ 	.word	index@(_Z9dCreateJCPdS_S_id)
        /*0350*/ 	.word	0x00000012


	//----- nvinfo : EIATTR_FRAME_SIZE
	.align		4
.L_143:
        /*0354*/ 	.byte	0x04, 0x11
        /*0356*/ 	.short	(.L_145 - .L_144)
	.align		4
.L_144:
        /*0358*/ 	.word	index@(_Z9dCreateJCPdS_S_id)
        /*035c*/ 	.word	0x00000000


	//----- nvinfo : EIATTR_REGCOUNT
	.align		4
.L_145:
        /*0360*/ 	.byte	0x04, 0x2f
        /*0362*/ 	.short	(.L_147 - .L_146)
	.align		4
.L_146:
        /*0364*/ 	.word	index@(_Z10dCreateJexPdS_S_S_id)
        /*0368*/ 	.word	0x00000016


	//----- nvinfo : EIATTR_FRAME_SIZE
	.align		4
.L_147:
        /*036c*/ 	.byte	0x04, 0x11
        /*036e*/ 	.short	(.L_149 - .L_148)
	.align		4
.L_148:
        /*0370*/ 	.word	index@(_Z10dCreateJexPdS_S_S_id)
        /*0374*/ 	.word	0x00000000


	//----- nvinfo : EIATTR_REGCOUNT
	.align		4
.L_149:
        /*0378*/ 	.byte	0x04, 0x2f
        /*037a*/ 	.short	(.L_151 - .L_150)
	.align		4
.L_150:
        /*037c*/ 	.word	index@(_Z9dCreatey0Pdddddddi)
        /*0380*/ 	.word	0x0000001c


	//----- nvinfo : EIATTR_FRAME_SIZE
	.align		4
.L_151:
        /*0384*/ 	.byte	0x04, 0x11
        /*0386*/ 	.short	(.L_153 - .L_152)
	.align		4
.L_152:
        /*0388*/ 	.word	index@(_Z9dCreatey0Pdddddddi)
        /*038c*/ 	.word	0x00000000


	//----- nvinfo : EIATTR_MIN_STACK_SIZE
	.align		4
.L_153:
        /*0390*/ 	.byte	0x04, 0x12
        /*0392*/ 	.short	(.L_155 - .L_154)
	.align		4
.L_154:
        /*0394*/ 	.word	index@(_Z9dCreatey0Pdddddddi)
        /*0398*/ 	.word	0x00000000


	//----- nvinfo : EIATTR_MIN_STACK_SIZE
	.align		4
.L_155:
        /*039c*/ 	.byte	0x04, 0x12
        /*039e*/ 	.short	(.L_157 - .L_156)
	.align		4
.L_156:
        /*03a0*/ 	.word	index@(_Z10dCreateJexPdS_S_S_id)
        /*03a4*/ 	.word	0x00000000


	//----- nvinfo : EIATTR_MIN_STACK_SIZE
	.align		4
.L_157:
        /*03a8*/ 	.byte	0x04, 0x12
        /*03aa*/ 	.short	(.L_159 - .L_158)
	.align		4
.L_158:
        /*03ac*/ 	.word	index@(_Z9dCreateJCPdS_S_id)
        /*03b0*/ 	.word	0x00000000


	//----- nvinfo : EIATTR_MIN_STACK_SIZE
	.align		4
.L_159:
        /*03b4*/ 	.byte	0x04, 0x12
        /*03b6*/ 	.short	(.L_161 - .L_160)
	.align		4
.L_160:
        /*03b8*/ 	.word	index@(_Z8dCreateJPdS_S_S_id)
        /*03bc*/ 	.word	0x00000000


	//----- nvinfo : EIATTR_MIN_STACK_SIZE
	.align		4
.L_161:
        /*03c0*/ 	.byte	0x04, 0x12
        /*03c2*/ 	.short	(.L_163 - .L_162)
	.align		4
.L_162:
        /*03c4*/ 	.word	index@(_Z8dCreateAPdS_idd)
        /*03c8*/ 	.word	0x00000000


	//----- nvinfo : EIATTR_MIN_STACK_SIZE
	.align		4
.L_163:
        /*03cc*/ 	.byte	0x04, 0x12
        /*03ce*/ 	.short	(.L_165 - .L_164)
	.align		4
.L_164:
        /*03d0*/ 	.word	index@(_Z10dCreateGvAPdS_S_diddS_S_S_)
        /*03d4*/ 	.word	0x00006800


	//----- nvinfo : EIATTR_MIN_STACK_SIZE
	.align		4
.L_165:
        /*03d8*/ 	.byte	0x04, 0x12
        /*03da*/ 	.short	(.L_167 - .L_166)
	.align		4
.L_166:
        /*03dc*/ 	.word	index@(_Z9dCreateGxPdS_di)
        /*03e0*/ 	.word	0x00000000


	//----- nvinfo : EIATTR_MIN_STACK_SIZE
	.align		4
.L_167:
        /*03e4*/ 	.byte	0x04, 0x12
        /*03e6*/ 	.short	(.L_169 - .L_168)
	.align		4
.L_168:
        /*03e8*/ 	.word	index@(_Z8dCreatetPdS_dd)
        /*03ec*/ 	.word	0x00000000


	//----- nvinfo : EIATTR_MIN_STACK_SIZE
	.align		4
.L_169:
        /*03f0*/ 	.byte	0x04, 0x12
        /*03f2*/ 	.short	(.L_171 - .L_170)
	.align		4
.L_170:
        /*03f4*/ 	.word	index@(_Z10dCreateqnrPdi)
        /*03f8*/ 	.word	0x00000000


	//----- nvinfo : EIATTR_MIN_STACK_SIZE
	.align		4
.L_171:
        /*03fc*/ 	.byte	0x04, 0x12
        /*03fe*/ 	.short	(.L_173 - .L_172)
	.align		4
.L_172:
        /*0400*/ 	.word	index@(_Z17dCreatebasfundqexPdS_i)
        /*0404*/ 	.word	0x00000028


	//----- nvinfo : EIATTR_MIN_STACK_SIZE
	.align		4
.L_173:
        /*0408*/ 	.byte	0x04, 0x12
        /*040a*/ 	.short	(.L_175 - .L_174)
	.align		4
.L_174:
        /*040c*/ 	.word	index@(_Z19dCreatebasfundqexv0PdS_i)
        /*0410*/ 	.word	0x00000028


	//----- nvinfo : EIATTR_MIN_STACK_SIZE
	.align		4
.L_175:
        /*0414*/ 	.byte	0x04, 0x12
        /*0416*/ 	.short	(.L_177 - .L_176)
	.align		4
.L_176:
        /*0418*/ 	.word	index@(_Z15dCreatebasfundqPdS_i)
        /*041c*/ 	.word	0x00000028


	//----- nvinfo : EIATTR_MIN_STACK_SIZE
	.align		4
.L_177:
        /*0420*/ 	.byte	0x04, 0x12
        /*0422*/ 	.short	(.L_179 - .L_178)
	.align		4
.L_178:
        /*0424*/ 	.word	index@(_Z17dCreatebasfundqv0PdS_i)
        /*0428*/ 	.word	0x00000028


	//----- nvinfo : EIATTR_MIN_STACK_SIZE
	.align		4
.L_179:
        /*042c*/ 	.byte	0x04, 0x12
        /*042e*/ 	.short	(.L_181 - .L_180)
	.align		4
.L_180:
        /*0430*/ 	.word	index@(_Z17dCreatebasfunfqexPdS_i)
        /*0434*/ 	.word	0x00000028


	//----- nvinfo : EIATTR_MIN_STACK_SIZE
	.align		4
.L_181:
        /*0438*/ 	.byte	0x04, 0x12
        /*043a*/ 	.short	(.L_183 - .L_182)
	.align		4
.L_182:
        /*043c*/ 	.word	index@(_Z19dCreatebasfunfqexv0PdS_i)
        /*0440*/ 	.word	0x00000028


	//----- nvinfo : EIATTR_MIN_STACK_SIZE
	.align		4
.L_183:
        /*0444*/ 	.byte	0x04, 0x12
        /*0446*/ 	.short	(.L_185 - .L_184)
	.align		4
.L_184:
        /*0448*/ 	.word	index@(_Z15dCreatebasfunfqPdS_i)
        /*044c*/ 	.word	0x00000028


	//----- nvinfo : EIATTR_MIN_STACK_SIZE
	.align		4
.L_185:
        /*0450*/ 	.byte	0x04, 0x12
        /*0452*/ 	.short	(.L_187 - .L_186)
	.align		4
.L_186:
        /*0454*/ 	.word	index@(_Z17dCreatebasfunfqv0PdS_i)
        /*0458*/ 	.word	0x00000028


	//----- nvinfo : EIATTR_MIN_STACK_SIZE
	.align		4
.L_187:
        /*045c*/ 	.byte	0x04, 0x12
        /*045e*/ 	.short	(.L_189 - .L_188)
	.align		4
.L_188:
        /*0460*/ 	.word	index@(_Z16dCreatebasfunqexPdS_)
        /*0464*/ 	.word	0x00000028


	//----- nvinfo : EIATTR_MIN_STACK_SIZE
	.align		4
.L_189:
        /*0468*/ 	.byte	0x04, 0x12
        /*046a*/ 	.short	(.L_191 - .L_190)
	.align		4
.L_190:
        /*046c*/ 	.word	index@(_Z14dCreatebasfunqPdS_)
        /*0470*/ 	.word	0x00000028


	//----- nvinfo : EIATTR_MIN_STACK_SIZE
	.align		4
.L_191:
        /*0474*/ 	.byte	0x04, 0x12
        /*0476*/ 	.short	(.L_193 - .L_192)
	.align		4
.L_192:
        /*0478*/ 	.word	index@(_Z9dCreatetmPdi)
        /*047c*/ 	.word	0x00000028
.L_193:


//--------------------- .nv.compat                --------------------------
	.section	.nv.compat,"",@"SHT_CUDA_COMPAT_INFO"
	.align	4
        /*0000*/ 	.byte	0x02, 0x09, 0x00, 0x00, 0x02, 0x02, 0x01, 0x00, 0x02, 0x05, 0x05, 0x00, 0x03, 0x07, 0x01, 0x01
        /*0010*/ 	.byte	0x02, 0x03, 0x00, 0x00, 0x02, 0x06, 0x01, 0x00, 0x04, 0x0b, 0x08, 0x00, 0x01, 0x00, 0x00, 0x00
        /*0020*/ 	.byte	0x00, 0x00, 0x00, 0x00


//--------------------- .nv.info._Z9dCreatey0Pdddddddi --------------------------
	.section	.nv.info._Z9dCreatey0Pdddddddi,"",@"SHT_CUDA_INFO"
	.sectionflags	@""
	.align	4


	//----- nvinfo : EIATTR_CUDA_API_VERSION
	.align		4
        /*0000*/ 	.byte	0x04, 0x37
        /*0002*/ 	.short	(.L_195 - .L_194)
.L_194:
        /*0004*/ 	.word	0x00000082


	//----- nvinfo : EIATTR_KPARAM_INFO
	.align		4
.L_195:
        /*0008*/ 	.byte	0x04, 0x17
        /*000a*/ 	.short	(.L_197 - .L_196)
.L_196:
        /*000c*/ 	.word	0x00000000
        /*0010*/ 	.short	0x0007
        /*0012*/ 	.short	0x0038
        /*0014*/ 	.byte	0x00, 0xf0, 0x11, 0x00


	//----- nvinfo : EIATTR_KPARAM_INFO
	.align		4
.L_197:
        /*0018*/ 	.byte	0x04, 0x17
        /*001a*/ 	.short	(.L_199 - .L_198)
.L_198:
        /*001c*/ 	.word	0x00000000
        /*0020*/ 	.short	0x0006
        /*0022*/ 	.short	0x0030
        /*0024*/ 	.byte	0x00, 0xf0, 0x21, 0x00


	//----- nvinfo : EIATTR_KPARAM_INFO
	.align		4
.L_199:
        /*0028*/ 	.byte	0x04, 0x17
        /*002a*/ 	.short	(.L_201 - .L_200)
.L_200:
        /*002c*/ 	.word	0x00000000
        /*0030*/ 	.short	0x0005
        /*0032*/ 	.short	0x0028
        /*0034*/ 	.byte	0x00, 0xf0, 0x21, 0x00


	//----- nvinfo : EIATTR_KPARAM_INFO
	.align		4
.L_201:
        /*0038*/ 	.byte	0x04, 0x17
        /*003a*/ 	.short	(.L_203 - .L_202)
.L_202:
        /*003c*/ 	.word	0x00000000
        /*0040*/ 	.short	0x0004
        /*0042*/ 	.short	0x0020
        /*0044*/ 	.byte	0x00, 0xf0, 0x21, 0x00


	//----- nvinfo : EIATTR_KPARAM_INFO
	.align		4
.L_203:
        /*0048*/ 	.byte	0x04, 0x17
        /*004a*/ 	.short	(.L_205 - .L_204)
.L_204:
        /*004c*/ 	.word	0x00000000
        /*0050*/ 	.short	0x0003
        /*0052*/ 	.short	0x0018
        /*0054*/ 	.byte	0x00, 0xf0, 0x21, 0x00


	//----- nvinfo : EIATTR_KPARAM_INFO
	.align		4
.L_205:
        /*0058*/ 	.byte	0x04, 0x17
        /*005a*/ 	.short	(.L_207 - .L_206)
.L_206:
        /*005c*/ 	.word	0x00000000
        /*0060*/ 	.short	0x0002
        /*0062*/ 	.short	0x0010
        /*0064*/ 	.byte	0x00, 0xf0, 0x21, 0x00


	//----- nvinfo : EIATTR_KPARAM_INFO
	.align		4
.L_207:
        /*0068*/ 	.byte	0x04, 0x17
        /*006a*/ 	.short	(.L_209 - .L_208)
.L_208:
        /*006c*/ 	.word	0x00000000
        /*0070*/ 	.short	0x0001
        /*0072*/ 	.short	0x0008
        /*0074*/ 	.byte	0x00, 0xf0, 0x21, 0x00


	//----- nvinfo : EIATTR_KPARAM_INFO
	.align		4
.L_209:
        /*0078*/ 	.byte	0x04, 0x17
        /*007a*/ 	.short	(.L_211 - .L_210)
.L_210:
        /*007c*/ 	.word	0x00000000
        /*0080*/ 	.short	0x0000
        /*0082*/ 	.short	0x0000
        /*0084*/ 	.byte	0x00, 0xf5, 0x21, 0x00


	//----- nvinfo : EIATTR_SPARSE_MMA_MASK
	.align		4
.L_211:
        /*0088*/ 	.byte	0x03, 0x50
        /*008a*/ 	.short	0x0000


	//----- nvinfo : EIATTR_MAXREG_COUNT
	.align		4
        /*008c*/ 	.byte	0x03, 0x1b
        /*008e*/ 	.short	0x00ff


	//----- nvinfo : EIATTR_MERCURY_ISA_VERSION
	.align		4
        /*0090*/ 	.byte	0x03, 0x5f
        /*0092*/ 	.short	0x0101


	//----- nvinfo : EIATTR_VRC_CTA_INIT_COUNT
	.align		4
        /*0094*/ 	.byte	0x02, 0x4a
	.zero		1
	.zero		1


	//----- nvinfo : EIATTR_EXIT_INSTR_OFFSETS
	.align		4
        /*0098*/ 	.byte	0x04, 0x1c
        /*009a*/ 	.short	(.L_213 - .L_212)


	//   ....[0]....
.L_212:
        /*009c*/ 	.word	0x00000170


	//----- nvinfo : EIATTR_CBANK_PARAM_SIZE
	.align		4
.L_213:
        /*00a0*/ 	.byte	0x03, 0x19
        /*00a2*/ 	.short	0x003c


	//----- nvinfo : EIATTR_PARAM_CBANK
	.align		4
        /*00a4*/ 	.byte	0x04, 0x0a
        /*00a6*/ 	.short	(.L_215 - .L_214)
	.align		4
.L_214:
        /*00a8*/ 	.word	index@(.nv.constant0._Z9dCreatey0Pdddddddi)
        /*00ac*/ 	.short	0x0380
        /*00ae*/ 	.short	0x003c


	//----- nvinfo : EIATTR_SW_WAR
	.align		4
.L_215:
        /*00b0*/ 	.byte	0x04, 0x36
        /*00b2*/ 	.short	(.L_217 - .L_216)
.L_216:
        /*00b4*/ 	.word	0x00000008
.L_217:


//--------------------- .nv.info._Z10dCreateJexPdS_S_S_id --------------------------
	.section	.nv.info._Z10dCreateJexPdS_S_S_id,"",@"SHT_CUDA_INFO"
	.sectionflags	@""
	.align	4


	//----- nvinfo : EIATTR_CUDA_API_VERSION
	.align		4
        /*0000*/ 	.byte	0x04, 0x37
        /*0002*/ 	.short	(.L_219 - .L_218)
.L_218:
        /*0004*/ 	.word	0x00000082


	//----- nvinfo : EIATTR_KPARAM_INFO
	.align		4
.L_219:
        /*0008*/ 	.byte	0x04, 0x17
        /*000a*/ 	.short	(.L_221 - .L_220)
.L_220:
        /*000c*/ 	.word	0x00000000
        /*0010*/ 	.short	0x0005
        /*0012*/ 	.short	0x0028
        /*0014*/ 	.byte	0x00, 0xf0, 0x21, 0x00


	//----- nvinfo : EIATTR_KPARAM_INFO
	.align		4
.L_221:
        /*0018*/ 	.byte	0x04, 0x17
        /*001a*/ 	.short	(.L_223 - .L_222)
.L_222:
        /*001c*/ 	.word	0x00000000
        /*0020*/ 	.short	0x0004
        /*0022*/ 	.short	0x0020
        /*0024*/ 	.byte	0x00, 0xf0, 0x11, 0x00


	//----- nvinfo : EIATTR_KPARAM_INFO
	.align		4
.L_223:
        /*0028*/ 	.byte	0x04, 0x17
        /*002a*/ 	.short	(.L_225 - .L_224)
.L_224:
        /*002c*/ 	.word	0x00000000
        /*0030*/ 	.short	0x0003
        /*0032*/ 	.short	0x0018
        /*0034*/ 	.byte	0x00, 0xf5, 0x21, 0x00


	//----- nvinfo : EIATTR_KPARAM_INFO
	.align		4
.L_225:
        /*0038*/ 	.byte	0x04, 0x17
        /*003a*/ 	.short	(.L_227 - .L_226)
.L_226:
        /*003c*/ 	.word	0x00000000
        /*0040*/ 	.short	0x0002
        /*0042*/ 	.short	0x0010
        /*0044*/ 	.byte	0x00, 0xf5, 0x21, 0x00


	//----- nvinfo : EIATTR_KPARAM_INFO
	.align		4
.L_227:
        /*0048*/ 	.byte	0x04, 0x17
        /*004a*/ 	.short	(.L_229 - .L_228)
.L_228:
        /*004c*/ 	.word	0x00000000
        /*0050*/ 	.short	0x0001
        /*0052*/ 	.short	0x0008
        /*0054*/ 	.byte	0x00, 0xf5, 0x21, 0x00


	//----- nvinfo : EIATTR_KPARAM_INFO
	.align		4
.L_229:
        /*0058*/ 	.byte	0x04, 0x17
        /*005a*/ 	.short	(.L_231 - .L_230)
.L_230:
        /*005c*/ 	.word	0x00000000
        /*0060*/ 	.short	0x0000
        /*0062*/ 	.short	0x0000
        /*0064*/ 	.byte	0x00, 0xf5, 0x21, 0x00


	//----- nvinfo : EIATTR_SPARSE_MMA_MASK
	.align		4
.L_231:
        /*0068*/ 	.byte	0x03, 0x50
        /*006a*/ 	.short	0x0000


	//----- nvinfo : EIATTR_MAXREG_COUNT
	.align		4
        /*006c*/ 	.byte	0x03, 0x1b
        /*006e*/ 	.short	0x00ff


	//----- nvinfo : EIATTR_MERCURY_ISA_VERSION
	.align		4
        /*0070*/ 	.byte	0x03, 0x5f
        /*0072*/ 	.short	0x0101


	//----- nvinfo : EIATTR_VRC_CTA_INIT_COUNT
	.align		4
        /*0074*/ 	.byte	0x02, 0x4a
	.zero		1
	.zero		1


	//----- nvinfo : EIATTR_EXIT_INSTR_OFFSETS
	.align		4
        /*0078*/ 	.byte	0x04, 0x1c
        /*007a*/ 	.short	(.L_233 - .L_232)


	//   ....[0]....
.L_232:
        /*007c*/ 	.word	0x00000640


	//----- nvinfo : EIATTR_CBANK_PARAM_SIZE
	.align		4
.L_233:
        /*0080*/ 	.byte	0x03, 0x19
        /*0082*/ 	.short	0x0030


	//----- nvinfo : EIATTR_PARAM_CBANK
	.align		4
        /*0084*/ 	.byte	0x04, 0x0a
        /*0086*/ 	.short	(.L_235 - .L_234)
	.align		4
.L_234:
        /*0088*/ 	.word	index@(.nv.constant0._Z10dCreateJexPdS_S_S_id)
        /*008c*/ 	.short	0x0380
        /*008e*/ 	.short	0x0030


	//----- nvinfo : EIATTR_SW_WAR
	.align		4
.L_235:
        /*0090*/ 	.byte	0x04, 0x36
        /*0092*/ 	.short	(.L_237 - .L_236)
.L_236:
        /*0094*/ 	.word	0x00000008
.L_237:


//--------------------- .nv.info._Z9dCreateJCPdS_S_id --------------------------
	.section	.nv.info._Z9dCreateJCPdS_S_id,"",@"SHT_CUDA_INFO"
	.sectionflags	@""
	.align	4


	//----- nvinfo : EIATTR_CUDA_API_VERSION
	.align		4
        /*0000*/ 	.byte	0x04, 0x37
        /*0002*/ 	.short	(.L_239 - .L_238)
.L_238:
        /*0004*/ 	.word	0x00000082


	//----- nvinfo : EIATTR_KPARAM_INFO
	.align		4
.L_239:
        /*0008*/ 	.byte	0x04, 0x17
        /*000a*/ 	.short	(.L_241 - .L_240)
.L_240:
        /*000c*/ 	.word	0x00000000
        /*0010*/ 	.short	0x0004
        /*0012*/ 	.short	0x0020
        /*0014*/ 	.byte	0x00, 0xf0, 0x21, 0x00


	//----- nvinfo : EIATTR_KPARAM_INFO
	.align		4
.L_241:
        /*0018*/ 	.byte	0x04, 0x17
        /*001a*/ 	.short	(.L_243 - .L_242)
.L_242:
        /*001c*/ 	.word	0x00000000
        /*0020*/ 	.short	0x0003
        /*0022*/ 	.short	0x0018
        /*0024*/ 	.byte	0x00, 0xf0, 0x11, 0x00


	//----- nvinfo : EIATTR_KPARAM_INFO
	.align		4
.L_243:
        /*0028*/ 	.byte	0x04, 0x17
        /*002a*/ 	.short	(.L_245 - .L_244)
.L_244:
        /*002c*/ 	.word	0x00000000
        /*0030*/ 	.short	0x0002
        /*0032*/ 	.short	0x0010
        /*0034*/ 	.byte	0x00, 0xf5, 0x21, 0x00


	//----- nvinfo : EIATTR_KPARAM_INFO
	.align		4
.L_245:
        /*0038*/ 	.byte	0x04, 0x17
        /*003a*/ 	.short	(.L_247 - .L_246)
.L_246:
        /*003c*/ 	.word	0x00000000
        /*0040*/ 	.short	0x0001
        /*0042*/ 	.short	0x0008
        /*0044*/ 	.byte	0x00, 0xf5, 0x21, 0x00


	//----- nvinfo : EIATTR_KPARAM_INFO
	.align		4
.L_247:
        /*0048*/ 	.byte	0x04, 0x17
        /*004a*/ 	.short	(.L_249 - .L_248)
.L_248:
        /*004c*/ 	.word	0x00000000
        /*0050*/ 	.short	0x0000
        /*0052*/ 	.short	0x0000
        /*0054*/ 	.byte	0x00, 0xf5, 0x21, 0x00


	//----- nvinfo : EIATTR_SPARSE_MMA_MASK
	.align		4
.L_249:
        /*0058*/ 	.byte	0x03, 0x50
        /*005a*/ 	.short	0x0000


	//----- nvinfo : EIATTR_MAXREG_COUNT
	.align		4
        /*005c*/ 	.byte	0x03, 0x1b
        /*005e*/ 	.short	0x00ff


	//----- nvinfo : EIATTR_MERCURY_ISA_VERSION
	.align		4
        /*0060*/ 	.byte	0x03, 0x5f
        /*0062*/ 	.short	0x0101


	//----- nvinfo : EIATTR_VRC_CTA_INIT_COUNT
	.align		4
        /*0064*/ 	.byte	0x02, 0x4a
	.zero		1
	.zero		1


	//----- nvinfo : EIATTR_EXIT_INSTR_OFFSETS
	.align		4
        /*0068*/ 	.byte	0x04, 0x1c
        /*006a*/ 	.short	(.L_251 - .L_250)


	//   ....[0]....
.L_250:
        /*006c*/ 	.word	0x00000500


	//----- nvinfo : EIATTR_CBANK_PARAM_SIZE
	.align		4
.L_251:
        /*0070*/ 	.byte	0x03, 0x19
        /*0072*/ 	.short	0x0028


	//----- nvinfo : EIATTR_PARAM_CBANK
	.align		4
        /*0074*/ 	.byte	0x04, 0x0a
        /*0076*/ 	.short	(.L_253 - .L_252)
	.align		4
.L_252:
        /*0078*/ 	.word	index@(.nv.constant0._Z9dCreateJCPdS_S_id)
        /*007c*/ 	.short	0x0380
        /*007e*/ 	.short	0x0028


	//----- nvinfo : EIATTR_SW_WAR
	.align		4
.L_253:
        /*0080*/ 	.byte	0x04, 0x36
        /*0082*/ 	.short	(.L_255 - .L_254)
.L_254:
        /*0084*/ 	.word	0x00000008
.L_255:


//--------------------- .nv.info._Z8dCreateJPdS_S_S_id --------------------------
	.section	.nv.info._Z8dCreateJPdS_S_S_id,"",@"SHT_CUDA_INFO"
	.sectionflags	@""
	.align	4


	//----- nvinfo : EIATTR_CUDA_API_VERSION
	.align		4
        /*0000*/ 	.byte	0x04, 0x37
        /*0002*/ 	.short	(.L_257 - .L_256)
.L_256:
        /*0004*/ 	.word	0x00000082


	//----- nvinfo : EIATTR_KPARAM_INFO
	.align		4
.L_257:
        /*0008*/ 	.byte	0x04, 0x17
        /*000a*/ 	.short	(.L_259 - .L_258)
.L_258:
        /*000c*/ 	.word	0x00000000
        /*0010*/ 	.short	0x0005
        /*0012*/ 	.short	0x0028
        /*0014*/ 	.byte	0x00, 0xf0, 0x21, 0x00


	//----- nvinfo : EIATTR_KPARAM_INFO
	.align		4
.L_259:
        /*0018*/ 	.byte	0x04, 0x17
        /*001a*/ 	.short	(.L_261 - .L_260)
.L_260:
        /*001c*/ 	.word	0x00000000
        /*0020*/ 	.short	0x0004
        /*0022*/ 	.short	0x0020
        /*0024*/ 	.byte	0x00, 0xf0, 0x11, 0x00


	//----- nvinfo : EIATTR_KPARAM_INFO
	.align		4
.L_261:
        /*0028*/ 	.byte	0x04, 0x17
        /*002a*/ 	.short	(.L_263 - .L_262)
.L_262:
        /*002c*/ 	.word	0x00000000
        /*0030*/ 	.short	0x0003
        /*0032*/ 	.short	0x0018
        /*0034*/ 	.byte	0x00, 0xf5, 0x21, 0x00


	//----- nvinfo : EIATTR_KPARAM_INFO
	.align		4
.L_263:
        /*0038*/ 	.byte	0x04, 0x17
        /*003a*/ 	.short	(.L_265 - .L_264)
.L_264:
        /*003c*/ 	.word	0x00000000
        /*0040*/ 	.short	0x0002
        /*0042*/ 	.short	0x0010
        /*0044*/ 	.byte	0x00, 0xf5, 0x21, 0x00


	//----- nvinfo : EIATTR_KPARAM_INFO
	.align		4
.L_265:
        /*0048*/ 	.byte	0x04, 0x17
        /*004a*/ 	.short	(.L_267 - .L_266)
.L_266:
        /*004c*/ 	.word	0x00000000
        /*0050*/ 	.short	0x0001
        /*0052*/ 	.short	0x0008
        /*0054*/ 	.byte	0x00, 0xf5, 0x21, 0x00


	//----- nvinfo : EIATTR_KPARAM_INFO
	.align		4
.L_267:
        /*0058*/ 	.byte	0x04, 0x17
        /*005a*/ 	.short	(.L_269 - .L_268)
.L_268:
        /*005c*/ 	.word	0x00000000
        /*0060*/ 	.short	0x0000
        /*0062*/ 	.short	0x0000
        /*0064*/ 	.byte	0x00, 0xf5, 0x21, 0x00


	//----- nvinfo : EIATTR_SPARSE_MMA_MASK
	.align		4
.L_269:
        /*0068*/ 	.byte	0x03, 0x50
        /*006a*/ 	.short	0x0000


	//----- nvinfo : EIATTR_MAXREG_COUNT
	.align		4
        /*006c*/ 	.byte	0x03, 0x1b
        /*006e*/ 	.short	0x00ff


	//----- nvinfo : EIATTR_MERCURY_ISA_VERSION
	.align		4
        /*0070*/ 	.byte	0x03, 0x5f
        /*0072*/ 	.short	0x0101


	//----- nvinfo : EIATTR_VRC_CTA_INIT_COUNT
	.align		4
        /*0074*/ 	.byte	0x02, 0x4a
	.zero		1
	.zero		1


	//----- nvinfo : EIATTR_EXIT_INSTR_OFFSETS
	.align		4
        /*0078*/ 	.byte	0x04, 0x1c
        /*007a*/ 	.short	(.L_271 - .L_270)


	//   ....[0]....
.L_270:
        /*007c*/ 	.word	0x00000340


	//----- nvinfo : EIATTR_CBANK_PARAM_SIZE
	.align		4
.L_271:
        /*0080*/ 	.byte	0x03, 0x19
        /*0082*/ 	.short	0x0030


	//----- nvinfo : EIATTR_PARAM_CBANK
	.align		4
        /*0084*/ 	.byte	0x04, 0x0a
        /*0086*/ 	.short	(.L_273 - .L_272)
	.align		4
.L_272:
        /*0088*/ 	.word	index@(.nv.constant0._Z8dCreateJPdS_S_S_id)
        /*008c*/ 	.short	0x0380
        /*008e*/ 	.short	0x0030


	//----- nvinfo : EIATTR_SW_WAR
	.align		4
.L_273:
        /*0090*/ 	.byte	0x04, 0x36
        /*0092*/ 	.short	(.L_275 - .L_274)
.L_274:
        /*0094*/ 	.word	0x00000008
.L_275:


//--------------------- .nv.info._Z8dCreateAPdS_idd --------------------------
	.section	.nv.info._Z8dCreateAPdS_idd,"",@"SHT_CUDA_INFO"
	.sectionflags	@""
	.align	4


	//----- nvinfo : EIATTR_CUDA_API_VERSION
	.align		4
        /*0000*/ 	.byte	0x04, 0x37
        /*0002*/ 	.short	(.L_277 - .L_276)
.L_276:
        /*0004*/ 	.word	0x00000082


	//----- nvinfo : EIATTR_KPARAM_INFO
	.align		4
.L_277:
        /*0008*/ 	.byte	0x04, 0x17
        /*000a*/ 	.short	(.L_279 - .L_278)
.L_278:
        /*000c*/ 	.word	0x00000000
        /*0010*/ 	.short	0x0004
        /*0012*/ 	.short	0x0020
        /*0014*/ 	.byte	0x00, 0xf0, 0x21, 0x00


	//----- nvinfo : EIATTR_KPARAM_INFO
	.align		4
.L_279:
        /*0018*/ 	.byte	0x04, 0x17
        /*001a*/ 	.short	(.L_281 - .L_280)
.L_280:
        /*001c*/ 	.word	0x00000000
        /*0020*/ 	.short	0x0003
        /*0022*/ 	.short	0x0018
        /*0024*/ 	.byte	0x00, 0xf0, 0x21, 0x00


	//----- nvinfo : EIATTR_KPARAM_INFO
	.align		4
.L_281:
        /*0028*/ 	.byte	0x04, 0x17
        /*002a*/ 	.short	(.L_283 - .L_282)
.L_282:
        /*002c*/ 	.word	0x00000000
        /*0030*/ 	.short	0x0002
        /*0032*/ 	.short	0x0010
        /*0034*/ 	.byte	0x00, 0xf0, 0x11, 0x00


	//----- nvinfo : EIATTR_KPARAM_INFO
	.align		4
.L_283:
        /*0038*/ 	.byte	0x04, 0x17
        /*003a*/ 	.short	(.L_285 - .L_284)
.L_284:
        /*003c*/ 	.word	0x00000000
        /*0040*/ 	.short	0x0001
        /*0042*/ 	.short	0x0008
        /*0044*/ 	.byte	0x00, 0xf5, 0x21, 0x00


	//----- nvinfo : EIATTR_KPARAM_INFO
	.align		4
.L_285:
        /*0048*/ 	.byte	0x04, 0x17
        /*004a*/ 	.short	(.L_287 - .L_286)
.L_286:
        /*004c*/ 	.word	0x00000000
        /*0050*/ 	.short	0x0000
        /*0052*/ 	.short	0x0000
        /*0054*/ 	.byte	0x00, 0xf5, 0x21, 0x00


	//----- nvinfo : EIATTR_SPARSE_MMA_MASK
	.align		4
.L_287:
        /*0058*/ 	.byte	0x03, 0x50
        /*005a*/ 	.short	0x0000


	//----- nvinfo : EIATTR_MAXREG_COUNT
	.align		4
        /*005c*/ 	.byte	0x03, 0x1b
        /*005e*/ 	.short	0x00ff


	//----- nvinfo : EIATTR_MERCURY_ISA_VERSION
	.align		4
        /*0060*/ 	.byte	0x03, 0x5f
        /*0062*/ 	.short	0x0101


	//----- nvinfo : EIATTR_VRC_CTA_INIT_COUNT
	.align		4
        /*0064*/ 	.byte	0x02, 0x4a
	.zero		1
	.zero		1


	//----- nvinfo : EIATTR_EXIT_INSTR_OFFSETS
	.align		4
        /*0068*/ 	.byte	0x04, 0x1c
        /*006a*/ 	.short	(.L_289 - .L_288)


	//   ....[0]....
.L_288:
        /*006c*/ 	.word	0x000020c0


	//----- nvinfo : EIATTR_CRS_STACK_SIZE
	.align		4
.L_289:
        /*0070*/ 	.byte	0x04, 0x1e
        /*0072*/ 	.short	(.L_291 - .L_290)
.L_290:
        /*0074*/ 	.word	0x00000000


	//----- nvinfo : EIATTR_CBANK_PARAM_SIZE
	.align		4
.L_291:
        /*0078*/ 	.byte	0x03, 0x19
        /*007a*/ 	.short	0x0028


	//----- nvinfo : EIATTR_PARAM_CBANK
	.align		4
        /*007c*/ 	.byte	0x04, 0x0a
        /*007e*/ 	.short	(.L_293 - .L_292)
	.align		4
.L_292:
        /*0080*/ 	.word	index@(.nv.constant0._Z8dCreateAPdS_idd)
        /*0084*/ 	.short	0x0380
        /*0086*/ 	.short	0x0028


	//----- nvinfo : EIATTR_SW_WAR
	.align		4
.L_293:
        /*0088*/ 	.byte	0x04, 0x36
        /*008a*/ 	.short	(.L_295 - .L_294)
.L_294:
        /*008c*/ 	.word	0x00000008
.L_295:


//--------------------- .nv.info._Z10dCreateGvAPdS_S_diddS_S_S_ --------------------------
	.section	.nv.info._Z10dCreateGvAPdS_S_diddS_S_S_,"",@"SHT_CUDA_INFO"
	.sectionflags	@""
	.align	4


	//----- nvinfo : EIATTR_CUDA_API_VERSION
	.align		4
        /*0000*/ 	.byte	0x04, 0x37
        /*0002*/ 	.short	(.L_297 - .L_296)
.L_296:
        /*0004*/ 	.word	0x00000082


	//----- nvinfo : EIATTR_KPARAM_INFO
	.align		4
.L_297:
        /*0008*/ 	.byte	0x04, 0x17
        /*000a*/ 	.short	(.L_299 - .L_298)
.L_298:
        /*000c*/ 	.word	0x00000000
        /*0010*/ 	.short	0x0009
        /*0012*/ 	.short	0x0048
        /*0014*/ 	.byte	0x00, 0xf5, 0x21, 0x00


	//----- nvinfo : EIATTR_KPARAM_INFO
	.align		4
.L_299:
        /*0018*/ 	.byte	0x04, 0x17
        /*001a*/ 	.short	(.L_301 - .L_300)
.L_300:
        /*001c*/ 	.word	0x00000000
        /*0020*/ 	.short	0x0008
        /*0022*/ 	.short	0x0040
        /*0024*/ 	.byte	0x00, 0xf5, 0x21, 0x00


	//----- nvinfo : EIATTR_KPARAM_INFO
	.align		4
.L_301:
        /*0028*/ 	.byte	0x04, 0x17
        /*002a*/ 	.short	(.L_303 - .L_302)
.L_302:
        /*002c*/ 	.word	0x00000000
        /*0030*/ 	.short	0x0007
        /*0032*/ 	.short	0x0038
        /*0034*/ 	.byte	0x00, 0xf5, 0x21, 0x00


	//----- nvinfo : EIATTR_KPARAM_INFO
	.align		4
.L_303:
        /*0038*/ 	.byte	0x04, 0x17
        /*003a*/ 	.short	(.L_305 - .L_304)
.L_304:
        /*003c*/ 	.word	0x00000000
        /*0040*/ 	.short	0x0006
        /*0042*/ 	.short	0x0030
        /*0044*/ 	.byte	0x00, 0xf0, 0x21, 0x00


	//----- nvinfo : EIATTR_KPARAM_INFO
	.align		4
.L_305:
        /*0048*/ 	.byte	0x04, 0x17
        /*004a*/ 	.short	(.L_307 - .L_306)
.L_306:
        /*004c*/ 	.word	0x00000000
        /*0050*/ 	.short	0x0005
        /*0052*/ 	.short	0x0028
        /*0054*/ 	.byte	0x00, 0xf0, 0x21, 0x00


	//----- nvinfo : EIATTR_KPARAM_INFO
	.align		4
.L_307:
        /*0058*/ 	.byte	0x04, 0x17
        /*005a*/ 	.short	(.L_309 - .L_308)
.L_308:
        /*005c*/ 	.word	0x00000000
        /*0060*/ 	.short	0x0004
        /*0062*/ 	.short	0x0020
        /*0064*/ 	.byte	0x00, 0xf0, 0x11, 0x00


	//----- nvinfo : EIATTR_KPARAM_INFO
	.align		4
.L_309:
        /*0068*/ 	.byte	0x04, 0x17
        /*006a*/ 	.short	(.L_311 - .L_310)
.L_310:
        /*006c*/ 	.word	0x00000000
        /*0070*/ 	.short	0x0003
        /*0072*/ 	.short	0x0018
        /*0074*/ 	.byte	0x00, 0xf0, 0x21, 0x00


	//----- nvinfo : EIATTR_KPARAM_INFO
	.align		4
.L_311:
        /*0078*/ 	.byte	0x04, 0x17
        /*007a*/ 	.short	(.L_313 - .L_312)
.L_312:
        /*007c*/ 	.word	0x00000000
        /*0080*/ 	.short	0x0002
        /*0082*/ 	.short	0x0010
        /*0084*/ 	.byte	0x00, 0xf5, 0x21, 0x00


	//----- nvinfo : EIATTR_KPARAM_INFO
	.align		4
.L_313:
        /*0088*/ 	.byte	0x04, 0x17
        /*008a*/ 	.short	(.L_315 - .L_314)
.L_314:
        /*008c*/ 	.word	0x00000000
        /*0090*/ 	.short	0x0001
        /*0092*/ 	.short	0x0008
        /*0094*/ 	.byte	0x00, 0xf5, 0x21, 0x00


	//----- nvinfo : EIATTR_KPARAM_INFO
	.align		4
.L_315:
        /*0098*/ 	.byte	0x04, 0x17
        /*009a*/ 	.short	(.L_317 - .L_316)
.L_316:
        /*009c*/ 	.word	0x00000000
        /*00a0*/ 	.short	0x0000
        /*00a2*/ 	.short	0x0000
        /*00a4*/ 	.byte	0x00, 0xf5, 0x21, 0x00


	//----- nvinfo : EIATTR_SPARSE_MMA_MASK
	.align		4
.L_317:
        /*00a8*/ 	.byte	0x03, 0x50
        /*00aa*/ 	.short	0x0000


	//----- nvinfo : EIATTR_MAXREG_COUNT
	.align		4
        /*00ac*/ 	.byte	0x03, 0x1b
        /*00ae*/ 	.short	0x00ff


	//----- nvinfo : EIATTR_MERCURY_ISA_VERSION
	.align		4
        /*00b0*/ 	.byte	0x03, 0x5f
        /*00b2*/ 	.short	0x0101


	//----- nvinfo : EIATTR_VRC_CTA_INIT_COUNT
	.align		4
        /*00b4*/ 	.byte	0x02, 0x4a
	.zero		1
	.zero		1


	//----- nvinfo : EIATTR_EXIT_INSTR_OFFSETS
	.align		4
        /*00b8*/ 	.byte	0x04, 0x1c
        /*00ba*/ 	.short	(.L_319 - .L_318)


	//   ....[0]....
.L_318:
        /*00bc*/ 	.word	0x000098e0


	//----- nvinfo : EIATTR_CRS_STACK_SIZE
	.align		4
.L_319:
        /*00c0*/ 	.byte	0x04, 0x1e
        /*00c2*/ 	.short	(.L_321 - .L_320)
.L_320:
        /*00c4*/ 	.word	0x00000000


	//----- nvinfo : EIATTR_CBANK_PARAM_SIZE
	.align		4
.L_321:
        /*00c8*/ 	.byte	0x03, 0x19
        /*00ca*/ 	.short	0x0050


	//----- nvinfo : EIATTR_PARAM_CBANK
	.align		4
        /*00cc*/ 	.byte	0x04, 0x0a
        /*00ce*/ 	.short	(.L_323 - .L_322)
	.align		4
.L_322:
        /*00d0*/ 	.word	index@(.nv.constant0._Z10dCreateGvAPdS_S_diddS_S_S_)
        /*00d4*/ 	.short	0x0380
        /*00d6*/ 	.short	0x0050


	//----- nvinfo : EIATTR_SW_WAR
	.align		4
.L_323:
        /*00d8*/ 	.byte	0x04, 0x36
        /*00da*/ 	.short	(.L_325 - .L_324)
.L_324:
        /*00dc*/ 	.word	0x00000008
.L_325:


//--------------------- .nv.info._Z9dCreateGxPdS_di --------------------------
	.section	.nv.info._Z9dCreateGxPdS_di,"",@"SHT_CUDA_INFO"
	.sectionflags	@""
	.align	4


	//----- nvinfo : EIATTR_CUDA_API_VERSION
	.align		4
        /*0000*/ 	.byte	0x04, 0x37
        /*0002*/ 	.short	(.L_327 - .L_326)
.L_326:
        /*0004*/ 	.word	0x00000082


	//----- nvinfo : EIATTR_KPARAM_INFO
	.align		4
.L_327:
        /*0008*/ 	.byte	0x04, 0x17
        /*000a*/ 	.short	(.L_329 - .L_328)
.L_328:
        /*000c*/ 	.word	0x00000000
        /*0010*/ 	.short	0x0003
        /*0012*/ 	.short	0x0018
        /*0014*/ 	.byte	0x00, 0xf0, 0x11, 0x00


	//----- nvinfo : EIATTR_KPARAM_INFO
	.align		4
.L_329:
        /*0018*/ 	.byte	0x04, 0x17
        /*001a*/ 	.short	(.L_331 - .L_330)
.L_330:
        /*001c*/ 	.word	0x00000000
        /*0020*/ 	.short	0x0002
        /*0022*/ 	.short	0x0010
        /*0024*/ 	.byte	0x00, 0xf0, 0x21, 0x00


	//----- nvinfo : EIATTR_KPARAM_INFO
	.align		4
.L_331:
        /*0028*/ 	.byte	0x04, 0x17
        /*002a*/ 	.short	(.L_333 - .L_332)
.L_332:
        /*002c*/ 	.word	0x00000000
        /*0030*/ 	.short	0x0001
        /*0032*/ 	.short	0x0008
        /*0034*/ 	.byte	0x00, 0xf5, 0x21, 0x00


	//----- nvinfo : EIATTR_KPARAM_INFO
	.align		4
.L_333:
        /*0038*/ 	.byte	0x04, 0x17
        /*003a*/ 	.short	(.L_335 - .L_334)
.L_334:
        /*003c*/ 	.word	0x00000000
        /*0040*/ 	.short	0x0000
        /*0042*/ 	.short	0x0000
        /*0044*/ 	.byte	0x00, 0xf5, 0x21, 0x00


	//----- nvinfo : EIATTR_SPARSE_MMA_MASK
	.align		4
.L_335:
        /*0048*/ 	.byte	0x03, 0x50
        /*004a*/ 	.short	0x0000


	//----- nvinfo : EIATTR_MAXREG_COUNT
	.align		4
        /*004c*/ 	.byte	0x03, 0x1b
        /*004e*/ 	.short	0x00ff


	//----- nvinfo : EIATTR_MERCURY_ISA_VERSION
	.align		4
        /*0050*/ 	.byte	0x03, 0x5f
        /*0052*/ 	.short	0x0101


	//----- nvinfo : EIATTR_VRC_CTA_INIT_COUNT
	.align		4
        /*0054*/ 	.byte	0x02, 0x4a
	.zero		1
	.zero		1


	//----- nvinfo : EIATTR_EXIT_INSTR_OFFSETS
	.align		4
        /*0058*/ 	.byte	0x04, 0x1c
        /*005a*/ 	.short	(.L_337 - .L_336)


	//   ....[0]....
.L_336:
        /*005c*/ 	.word	0x00000190


	//----- nvinfo : EIATTR_CBANK_PARAM_SIZE
	.align		4
.L_337:
        /*0060*/ 	.byte	0x03, 0x19
        /*0062*/ 	.short	0x001c


	//----- nvinfo : EIATTR_PARAM_CBANK
	.align		4
        /*0064*/ 	.byte	0x04, 0x0a
        /*0066*/ 	.short	(.L_339 - .L_338)
	.align		4
.L_338:
        /*0068*/ 	.word	index@(.nv.constant0._Z9dCreateGxPdS_di)
        /*006c*/ 	.short	0x0380
        /*006e*/ 	.short	0x001c


	//----- nvinfo : EIATTR_SW_WAR
	.align		4
.L_339:
        /*0070*/ 	.byte	0x04, 0x36
        /*0072*/ 	.short	(.L_341 - .L_340)
.L_340:
        /*0074*/ 	.word	0x00000008
.L_341:


//--------------------- .nv.info._Z8dCreatetPdS_dd --------------------------
	.section	.nv.info._Z8dCreatetPdS_dd,"",@"SHT_CUDA_INFO"
	.sectionflags	@""
	.align	4


	//----- nvinfo : EIATTR_CUDA_API_VERSION
	.align		4
        /*0000*/ 	.byte	0x04, 0x37
        /*0002*/ 	.short	(.L_343 - .L_342)
.L_342:
        /*0004*/ 	.word	0x00000082


	//----- nvinfo : EIATTR_KPARAM_INFO
	.align		4
.L_343:
        /*0008*/ 	.byte	0x04, 0x17
        /*000a*/ 	.short	(.L_345 - .L_344)
.L_344:
        /*000c*/ 	.word	0x00000000
        /*0010*/ 	.short	0x0003
        /*0012*/ 	.short	0x0018
        /*0014*/ 	.byte	0x00, 0xf0, 0x21, 0x00


	//----- nvinfo : EIATTR_KPARAM_INFO
	.align		4
.L_345:
        /*0018*/ 	.byte	0x04, 0x17
        /*001a*/ 	.short	(.L_347 - .L_346)
.L_346:
        /*001c*/ 	.word	0x00000000
        /*0020*/ 	.short	0x0002
        /*0022*/ 	.short	0x0010
        /*0024*/ 	.byte	0x00, 0xf0, 0x21, 0x00


	//----- nvinfo : EIATTR_KPARAM_INFO
	.align		4
.L_347:
        /*0028*/ 	.byte	0x04, 0x17
        /*002a*/ 	.short	(.L_349 - .L_348)
.L_348:
        /*002c*/ 	.word	0x00000000
        /*0030*/ 	.short	0x0001
        /*0032*/ 	.short	0x0008
        /*0034*/ 	.byte	0x00, 0xf5, 0x21, 0x00


	//----- nvinfo : EIATTR_KPARAM_INFO
	.align		4
.L_349:
        /*0038*/ 	.byte	0x04, 0x17
        /*003a*/ 	.short	(.L_351 - .L_350)
.L_350:
        /*003c*/ 	.word	0x00000000
        /*0040*/ 	.short	0x0000
        /*0042*/ 	.short	0x0000
        /*0044*/ 	.byte	0x00, 0xf5, 0x21, 0x00


	//----- nvinfo : EIATTR_SPARSE_MMA_MASK
	.align		4
.L_351:
        /*0048*/ 	.byte	0x03, 0x50
        /*004a*/ 	.short	0x0000


	//----- nvinfo : EIATTR_MAXREG_COUNT
	.align		4
        /*004c*/ 	.byte	0x03, 0x1b
        /*004e*/ 	.short	0x00ff


	//----- nvinfo : EIATTR_MERCURY_ISA_VERSION
	.align		4
        /*0050*/ 	.byte	0x03, 0x5f
        /*0052*/ 	.short	0x0101


	//----- nvinfo : EIATTR_VRC_CTA_INIT_COUNT
	.align		4
        /*0054*/ 	.byte	0x02, 0x4a
	.zero		1
	.zero		1


	//----- nvinfo : EIATTR_EXIT_INSTR_OFFSETS
	.align		4
        /*0058*/ 	.byte	0x04, 0x1c
        /*005a*/ 	.short	(.L_353 - .L_352)


	//   ....[0]....
.L_352:
        /*005c*/ 	.word	0x000000f0


	//----- nvinfo : EIATTR_CBANK_PARAM_SIZE
	.align		4
.L_353:
        /*0060*/ 	.byte	0x03, 0x19
        /*0062*/ 	.short	0x0020


	//----- nvinfo : EIATTR_PARAM_CBANK
	.align		4
        /*0064*/ 	.byte	0x04, 0x0a
        /*0066*/ 	.short	(.L_355 - .L_354)
	.align		4
.L_354:
        /*0068*/ 	.word	index@(.nv.constant0._Z8dCreatetPdS_dd)
        /*006c*/ 	.short	0x0380
        /*006e*/ 	.short	0x0020


	//----- nvinfo : EIATTR_SW_WAR
	.align		4
.L_355:
        /*0070*/ 	.byte	0x04, 0x36
        /*0072*/ 	.short	(.L_357 - .L_356)
.L_356:
        /*0074*/ 	.word	0x00000008
.L_357:


//--------------------- .nv.info._Z10dCreateqnrPdi --------------------------
	.section	.nv.info._Z10dCreateqnrPdi,"",@"SHT_CUDA_INFO"
	.sectionflags	@""
	.align	4


	//----- nvinfo : EIATTR_CUDA_API_VERSION
	.align		4
        /*0000*/ 	.byte	0x04, 0x37
        /*0002*/ 	.short	(.L_359 - .L_358)
.L_358:
        /*0004*/ 	.word	0x00000082


	//----- nvinfo : EIATTR_KPARAM_INFO
	.align		4
.L_359:
        /*0008*/ 	.byte	0x04, 0x17
        /*000a*/ 	.short	(.L_361 - .L_360)
.L_360:
        /*000c*/ 	.word	0x00000000
        /*0010*/ 	.short	0x0001
        /*0012*/ 	.short	0x0008
        /*0014*/ 	.byte	0x00, 0xf0, 0x11, 0x00


	//----- nvinfo : EIATTR_KPARAM_INFO
	.align		4
.L_361:
        /*0018*/ 	.byte	0x04, 0x17
        /*001a*/ 	.short	(.L_363 - .L_362)
.L_362:
        /*001c*/ 	.word	0x00000000
        /*0020*/ 	.short	0x0000
        /*0022*/ 	.short	0x0000
        /*0024*/ 	.byte	0x00, 0xf5, 0x21, 0x00


	//----- nvinfo : EIATTR_SPARSE_MMA_MASK
	.align		4
.L_363:
        /*0028*/ 	.byte	0x03, 0x50
        /*002a*/ 	.short	0x0000


	//----- nvinfo : EIATTR_MAXREG_COUNT
	.align		4
        /*002c*/ 	.byte	0x03, 0x1b
        /*002e*/ 	.short	0x00ff


	//----- nvinfo : EIATTR_MERCURY_ISA_VERSION
	.align		4
        /*0030*/ 	.byte	0x03, 0x5f
        /*0032*/ 	.short	0x0101


	//----- nvinfo : EIATTR_VRC_CTA_INIT_COUNT
	.align		4
        /*0034*/ 	.byte	0x02, 0x4a
	.zero		1
	.zero		1


	//----- nvinfo : EIATTR_EXIT_INSTR_OFFSETS
	.align		4
        /*0038*/ 	.byte	0x04, 0x1c
        /*003a*/ 	.short	(.L_365 - .L_364)


	//   ....[0]....
.L_364:
        /*003c*/ 	.word	0x00000190


	//   ....[1]....
        /*0040*/ 	.word	0x000002f0


	//   ....[2]....
        /*0044*/ 	.word	0x00000450


	//----- nvinfo : EIATTR_CRS_STACK_SIZE
	.align		4
.L_365:
        /*0048*/ 	.byte	0x04, 0x1e
        /*004a*/ 	.short	(.L_367 - .L_366)
.L_366:
        /*004c*/ 	.word	0x00000000


	//----- nvinfo : EIATTR_CBANK_PARAM_SIZE
	.align		4
.L_367:
        /*0050*/ 	.byte	0x03, 0x19
        /*0052*/ 	.short	0x000c


	//----- nvinfo : EIATTR_PARAM_CBANK
	.align		4
        /*0054*/ 	.byte	0x04, 0x0a
        /*0056*/ 	.short	(.L_369 - .L_368)
	.align		4
.L_368:
        /*0058*/ 	.word	index@(.nv.constant0._Z10dCreateqnrPdi)
        /*005c*/ 	.short	0x0380
        /*005e*/ 	.short	0x000c


	//----- nvinfo : EIATTR_SW_WAR
	.align		4
.L_369:
        /*0060*/ 	.byte	0x04, 0x36
        /*0062*/ 	.short	(.L_371 - .L_370)
.L_370:
        /*0064*/ 	.word	0x00000008
.L_371:


//--------------------- .nv.info._Z17dCreatebasfundqexPdS_i --------------------------
	.section	.nv.info._Z17dCreatebasfundqexPdS_i,"",@"SHT_CUDA_INFO"
	.sectionflags	@""
	.align	4


	//----- nvinfo : EIATTR_CUDA_API_VERSION
	.align		4
        /*0000*/ 	.byte	0x04, 0x37
        /*0002*/ 	.short	(.L_373 - .L_372)
.L_372:
        /*0004*/ 	.word	0x00000082


	//----- nvinfo : EIATTR_KPARAM_INFO
	.align		4
.L_373:
        /*0008*/ 	.byte	0x04, 0x17
        /*000a*/ 	.short	(.L_375 - .L_374)
.L_374:
        /*000c*/ 	.word	0x00000000
        /*0010*/ 	.short	0x0002
        /*0012*/ 	.short	0x0010
        /*0014*/ 	.byte	0x00, 0xf0, 0x11, 0x00


	//----- nvinfo : EIATTR_KPARAM_INFO
	.align		4
.L_375:
        /*0018*/ 	.byte	0x04, 0x17
        /*001a*/ 	.short	(.L_377 - .L_376)
.L_376:
        /*001c*/ 	.word	0x00000000
        /*0020*/ 	.short	0x0001
        /*0022*/ 	.short	0x0008
        /*0024*/ 	.byte	0x00, 0xf5, 0x21, 0x00


	//----- nvinfo : EIATTR_KPARAM_INFO
	.align		4
.L_377:
        /*0028*/ 	.byte	0x04, 0x17
        /*002a*/ 	.short	(.L_379 - .L_378)
.L_378:
        /*002c*/ 	.word	0x00000000
        /*0030*/ 	.short	0x0000
        /*0032*/ 	.short	0x0000
        /*0034*/ 	.byte	0x00, 0xf5, 0x21, 0x00


	//----- nvinfo : EIATTR_SPARSE_MMA_MASK
	.align		4
.L_379:
        /*0038*/ 	.byte	0x03, 0x50
        /*003a*/ 	.short	0x0000


	//----- nvinfo : EIATTR_MAXREG_COUNT
	.align		4
        /*003c*/ 	.byte	0x03, 0x1b
        /*003e*/ 	.short	0x00ff


	//----- nvinfo : EIATTR_MERCURY_ISA_VERSION
	.align		4
        /*0040*/ 	.byte	0x03, 0x5f
        /*0042*/ 	.short	0x0101


	//----- nvinfo : EIATTR_VRC_CTA_INIT_COUNT
	.align		4
        /*0044*/ 	.byte	0x02, 0x4a
	.zero		1
	.zero		1


	//----- nvinfo : EIATTR_EXIT_INSTR_OFFSETS
	.align		4
        /*0048*/ 	.byte	0x04, 0x1c
        /*004a*/ 	.short	(.L_381 - .L_380)


	//   ....[0]....
.L_380:
        /*004c*/ 	.word	0x000015b0


	//----- nvinfo : EIATTR_CRS_STACK_SIZE
	.align		4
.L_381:
        /*0050*/ 	.byte	0x04, 0x1e
        /*0052*/ 	.short	(.L_383 - .L_382)
.L_382:
        /*0054*/ 	.word	0x00000000


	//----- nvinfo : EIATTR_CBANK_PARAM_SIZE
	.align		4
.L_383:
        /*0058*/ 	.byte	0x03, 0x19
        /*005a*/ 	.short	0x0014


	//----- nvinfo : EIATTR_PARAM_CBANK
	.align		4
        /*005c*/ 	.byte	0x04, 0x0a
        /*005e*/ 	.short	(.L_385 - .L_384)
	.align		4
.L_384:
        /*0060*/ 	.word	index@(.nv.constant0._Z17dCreatebasfundqexPdS_i)
        /*0064*/ 	.short	0x0380
        /*0066*/ 	.short	0x0014


	//----- nvinfo : EIATTR_SW_WAR
	.align		4
.L_385:
        /*0068*/ 	.byte	0x04, 0x36
        /*006a*/ 	.short	(.L_387 - .L_386)
.L_386:
        /*006c*/ 	.word	0x00000008
.L_387:


//--------------------- .nv.info._Z19dCreatebasfundqexv0PdS_i --------------------------
	.section	.nv.info._Z19dCreatebasfundqexv0PdS_i,"",@"SHT_CUDA_INFO"
	.sectionflags	@""
	.align	4


	//----- nvinfo : EIATTR_CUDA_API_VERSION
	.align		4
        /*0000*/ 	.byte	0x04, 0x37
        /*0002*/ 	.short	(.L_389 - .L_388)
.L_388:
        /*0004*/ 	.word	0x00000082


	//----- nvinfo : EIATTR_KPARAM_INFO
	.align		4
.L_389:
        /*0008*/ 	.byte	0x04, 0x17
        /*000a*/ 	.short	(.L_391 - .L_390)
.L_390:
        /*000c*/ 	.word	0x00000000
        /*0010*/ 	.short	0x0002
        /*0012*/ 	.short	0x0010
        /*0014*/ 	.byte	0x00, 0xf0, 0x11, 0x00


	//----- nvinfo : EIATTR_KPARAM_INFO
	.align		4
.L_391:
        /*0018*/ 	.byte	0x04, 0x17
        /*001a*/ 	.short	(.L_393 - .L_392)
.L_392:
        /*001c*/ 	.word	0x00000000
        /*0020*/ 	.short	0x0001
        /*0022*/ 	.short	0x0008
        /*0024*/ 	.byte	0x00, 0xf5, 0x21, 0x00


	//----- nvinfo : EIATTR_KPARAM_INFO
	.align		4
.L_393:
        /*0028*/ 	.byte	0x04, 0x17
        /*002a*/ 	.short	(.L_395 - .L_394)
.L_394:
        /*002c*/ 	.word	0x00000000
        /*0030*/ 	.short	0x0000
        /*0032*/ 	.short	0x0000
        /*0034*/ 	.byte	0x00, 0xf5, 0x21, 0x00


	//----- nvinfo : EIATTR_SPARSE_MMA_MASK
	.align		4
.L_395:
        /*0038*/ 	.byte	0x03, 0x50
        /*003a*/ 	.short	0x0000


	//----- nvinfo : EIATTR_MAXREG_COUNT
	.align		4
        /*003c*/ 	.byte	0x03, 0x1b
        /*003e*/ 	.short	0x00ff


	//----- nvinfo : EIATTR_MERCURY_ISA_VERSION
	.align		4
        /*0040*/ 	.byte	0x03, 0x5f
        /*0042*/ 	.short	0x0101


	//----- nvinfo : EIATTR_VRC_CTA_INIT_COUNT
	.align		4
        /*0044*/ 	.byte	0x02, 0x4a
	.zero		1
	.zero		1


	//----- nvinfo : EIATTR_EXIT_INSTR_OFFSETS
	.align		4
        /*0048*/ 	.byte	0x04, 0x1c
        /*004a*/ 	.short	(.L_397 - .L_396)


	//   ....[0]....
.L_396:
        /*004c*/ 	.word	0x000015a0


	//----- nvinfo : EIATTR_CRS_STACK_SIZE
	.align		4
.L_397:
        /*0050*/ 	.byte	0x04, 0x1e
        /*0052*/ 	.short	(.L_399 - .L_398)
.L_398:
        /*0054*/ 	.word	0x00000000


	//----- nvinfo : EIATTR_CBANK_PARAM_SIZE
	.align		4
.L_399:
        /*0058*/ 	.byte	0x03, 0x19
        /*005a*/ 	.short	0x0014


	//----- nvinfo : EIATTR_PARAM_CBANK
	.align		4
        /*005c*/ 	.byte	0x04, 0x0a
        /*005e*/ 	.short	(.L_401 - .L_400)
	.align		4
.L_400:
        /*0060*/ 	.word	index@(.nv.constant0._Z19dCreatebasfundqexv0PdS_i)
        /*0064*/ 	.short	0x0380
        /*0066*/ 	.short	0x0014


	//----- nvinfo : EIATTR_SW_WAR
	.align		4
.L_401:
        /*0068*/ 	.byte	0x04, 0x36
        /*006a*/ 	.short	(.L_403 - .L_402)
.L_402:
        /*006c*/ 	.word	0x00000008
.L_403:


//--------------------- .nv.info._Z15dCreatebasfundqPdS_i --------------------------
	.section	.nv.info._Z15dCreatebasfundqPdS_i,"",@"SHT_CUDA_INFO"
	.sectionflags	@""
	.align	4


	//----- nvinfo : EIATTR_CUDA_API_VERSION
	.align		4
        /*0000*/ 	.byte	0x04, 0x37
        /*0002*/ 	.short	(.L_405 - .L_404)
.L_404:
        /*0004*/ 	.word	0x00000082


	//----- nvinfo : EIATTR_KPARAM_INFO
	.align		4
.L_405:
        /*0008*/ 	.byte	0x04, 0x17
        /*000a*/ 	.short	(.L_407 - .L_406)
.L_406:
        /*000c*/ 	.word	0x00000000
        /*0010*/ 	.short	0x0002
        /*0012*/ 	.short	0x0010
        /*0014*/ 	.byte	0x00, 0xf0, 0x11, 0x00


	//----- nvinfo : EIATTR_KPARAM_INFO
	.align		4
.L_407:
        /*0018*/ 	.byte	0x04, 0x17
        /*001a*/ 	.short	(.L_409 - .L_408)
.L_408:
        /*001c*/ 	.word	0x00000000
        /*0020*/ 	.short	0x0001
        /*0022*/ 	.short	0x0008
        /*0024*/ 	.byte	0x00, 0xf5, 0x21, 0x00


	//----- nvinfo : EIATTR_KPARAM_INFO
	.align		4
.L_409:
        /*0028*/ 	.byte	0x04, 0x17
        /*002a*/ 	.short	(.L_411 - .L_410)
.L_410:
        /*002c*/ 	.word	0x00000000
        /*0030*/ 	.short	0x0000
        /*0032*/ 	.short	0x0000
        /*0034*/ 	.byte	0x00, 0xf5, 0x21, 0x00


	//----- nvinfo : EIATTR_SPARSE_MMA_MASK
	.align		4
.L_411:
        /*0038*/ 	.byte	0x03, 0x50
        /*003a*/ 	.short	0x0000


	//----- nvinfo : EIATTR_MAXREG_COUNT
	.align		4
        /*003c*/ 	.byte	0x03, 0x1b
        /*003e*/ 	.short	0x00ff


	//----- nvinfo : EIATTR_MERCURY_ISA_VERSION
	.align		4
        /*0040*/ 	.byte	0x03, 0x5f
        /*0042*/ 	.short	0x0101


	//----- nvinfo : EIATTR_VRC_CTA_INIT_COUNT
	.align		4
        /*0044*/ 	.byte	0x02, 0x4a
	.zero		1
	.zero		1


	//----- nvinfo : EIATTR_EXIT_INSTR_OFFSETS
	.align		4
        /*0048*/ 	.byte	0x04, 0x1c
        /*004a*/ 	.short	(.L_413 - .L_412)


	//   ....[0]....
.L_412:
        /*004c*/ 	.word	0x00001520


	//----- nvinfo : EIATTR_CRS_STACK_SIZE
	.align		4
.L_413:
        /*0050*/ 	.byte	0x04, 0x1e
        /*0052*/ 	.short	(.L_415 - .L_414)
.L_414:
        /*0054*/ 	.word	0x00000000


	//----- nvinfo : EIATTR_CBANK_PARAM_SIZE
	.align		4
.L_415:
        /*0058*/ 	.byte	0x03, 0x19
        /*005a*/ 	.short	0x0014


	//----- nvinfo : EIATTR_PARAM_CBANK
	.align		4
        /*005c*/ 	.byte	0x04, 0x0a
        /*005e*/ 	.short	(.L_417 - .L_416)
	.align		4
.L_416:
        /*0060*/ 	.word	index@(.nv.constant0._Z15dCreatebasfundqPdS_i)
        /*0064*/ 	.short	0x0380
        /*0066*/ 	.short	0x0014


	//----- nvinfo : EIATTR_SW_WAR
	.align		4
.L_417:
        /*0068*/ 	.byte	0x04, 0x36
        /*006a*/ 	.short	(.L_419 - .L_418)
.L_418:
        /*006c*/ 	.word	0x00000008
.L_419:


//--------------------- .nv.info._Z17dCreatebasfundqv0PdS_i --------------------------
	.section	.nv.info._Z17dCreatebasfundqv0PdS_i,"",@"SHT_CUDA_INFO"
	.sectionflags	@""
	.align	4


	//----- nvinfo : EIATTR_CUDA_API_VERSION
	.align		4
        /*0000*/ 	.byte	0x04, 0x37
        /*0002*/ 	.short	(.L_421 - .L_420)
.L_420:
        /*0004*/ 	.word	0x00000082


	//----- nvinfo : EIATTR_KPARAM_INFO
	.align		4
.L_421:
        /*0008*/ 	.byte	0x04, 0x17
        /*000a*/ 	.short	(.L_423 - .L_422)
.L_422:
        /*000c*/ 	.word	0x00000000
        /*0010*/ 	.short	0x0002
        /*0012*/ 	.short	0x0010
        /*0014*/ 	.byte	0x00, 0xf0, 0x11, 0x00


	//----- nvinfo : EIATTR_KPARAM_INFO
	.align		4
.L_423:
        /*0018*/ 	.byte	0x04, 0x17
        /*001a*/ 	.short	(.L_425 - .L_424)
.L_424:
        /*001c*/ 	.word	0x00000000
        /*0020*/ 	.short	0x0001
        /*0022*/ 	.short	0x0008
        /*0024*/ 	.byte	0x00, 0xf5, 0x21, 0x00


	//----- nvinfo : EIATTR_KPARAM_INFO
	.align		4
.L_425:
        /*0028*/ 	.byte	0x04, 0x17
        /*002a*/ 	.short	(.L_427 - .L_426)
.L_426:
        /*002c*/ 	.word	0x00000000
        /*0030*/ 	.short	0x0000
        /*0032*/ 	.short	0x0000
        /*0034*/ 	.byte	0x00, 0xf5, 0x21, 0x00


	//----- nvinfo : EIATTR_SPARSE_MMA_MASK
	.align		4
.L_427:
        /*0038*/ 	.byte	0x03, 0x50
        /*003a*/ 	.short	0x0000


	//----- nvinfo : EIATTR_MAXREG_COUNT
	.align		4
        /*003c*/ 	.byte	0x03, 0x1b
        /*003e*/ 	.short	0x00ff


	//----- nvinfo : EIATTR_MERCURY_ISA_VERSION
	.align		4
        /*0040*/ 	.byte	0x03, 0x5f
        /*0042*/ 	.short	0x0101


	//----- nvinfo : EIATTR_VRC_CTA_INIT_COUNT
	.align		4
        /*0044*/ 	.byte	0x02, 0x4a
	.zero		1
	.zero		1


	//----- nvinfo : EIATTR_EXIT_INSTR_OFFSETS
	.align		4
        /*0048*/ 	.byte	0x04, 0x1c
        /*004a*/ 	.short	(.L_429 - .L_428)


	//   ....[0]....
.L_428:
        /*004c*/ 	.word	0x00001510


	//----- nvinfo : EIATTR_CRS_STACK_SIZE
	.align		4
.L_429:
        /*0050*/ 	.byte	0x04, 0x1e
        /*0052*/ 	.short	(.L_431 - .L_430)
.L_430:
        /*0054*/ 	.word	0x00000000


	//----- nvinfo : EIATTR_CBANK_PARAM_SIZE
	.align		4
.L_431:
        /*0058*/ 	.byte	0x03, 0x19
        /*005a*/ 	.short	0x0014


	//----- nvinfo : EIATTR_PARAM_CBANK
	.align		4
        /*005c*/ 	.byte	0x04, 0x0a
        /*005e*/ 	.short	(.L_433 - .L_432)
	.align		4
.L_432:
        /*0060*/ 	.word	index@(.nv.constant0._Z17dCreatebasfundqv0PdS_i)
        /*0064*/ 	.short	0x0380
        /*0066*/ 	.short	0x0014


	//----- nvinfo : EIATTR_SW_WAR
	.align		4
.L_433:
        /*0068*/ 	.byte	0x04, 0x36
        /*006a*/ 	.short	(.L_435 - .L_434)
.L_434:
        /*006c*/ 	.word	0x00000008
.L_435:


//--------------------- .nv.info._Z17dCreatebasfunfqexPdS_i --------------------------
	.section	.nv.info._Z17dCreatebasfunfqexPdS_i,"",@"SHT_CUDA_INFO"
	.sectionflags	@""
	.align	4


	//----- nvinfo : EIATTR_CUDA_API_VERSION
	.align		4
        /*0000*/ 	.byte	0x04, 0x37
        /*0002*/ 	.short	(.L_437 - .L_436)
.L_436:
        /*0004*/ 	.word	0x00000082


	//----- nvinfo : EIATTR_KPARAM_INFO
	.align		4
.L_437:
        /*0008*/ 	.byte	0x04, 0x17
        /*000a*/ 	.short	(.L_439 - .L_438)
.L_438:
        /*000c*/ 	.word	0x00000000
        /*0010*/ 	.short	0x0002
        /*0012*/ 	.short	0x0010
        /*0014*/ 	.byte	0x00, 0xf0, 0x11, 0x00


	//----- nvinfo : EIATTR_KPARAM_INFO
	.align		4
.L_439:
        /*0018*/ 	.byte	0x04, 0x17
        /*001a*/ 	.short	(.L_441 - .L_440)
.L_440:
        /*001c*/ 	.word	0x00000000
        /*0020*/ 	.short	0x0001
        /*0022*/ 	.short	0x0008
        /*0024*/ 	.byte	0x00, 0xf5, 0x21, 0x00


	//----- nvinfo : EIATTR_KPARAM_INFO
	.align		4
.L_441:
        /*0028*/ 	.byte	0x04, 0x17
        /*002a*/ 	.short	(.L_443 - .L_442)
.L_442:
        /*002c*/ 	.word	0x00000000
        /*0030*/ 	.short	0x0000
        /*0032*/ 	.short	0x0000
        /*0034*/ 	.byte	0x00, 0xf5, 0x21, 0x00


	//----- nvinfo : EIATTR_SPARSE_MMA_MASK
	.align		4
.L_443:
        /*0038*/ 	.byte	0x03, 0x50
        /*003a*/ 	.short	0x0000


	//----- nvinfo : EIATTR_MAXREG_COUNT
	.align		4
        /*003c*/ 	.byte	0x03, 0x1b
        /*003e*/ 	.short	0x00ff


	//----- nvinfo : EIATTR_MERCURY_ISA_VERSION
	.align		4
        /*0040*/ 	.byte	0x03, 0x5f
        /*0042*/ 	.short	0x0101


	//----- nvinfo : EIATTR_VRC_CTA_INIT_COUNT
	.align		4
        /*0044*/ 	.byte	0x02, 0x4a
	.zero		1
	.zero		1


	//----- nvinfo : EIATTR_EXIT_INSTR_OFFSETS
	.align		4
        /*0048*/ 	.byte	0x04, 0x1c
        /*004a*/ 	.short	(.L_445 - .L_444)


	//   ....[0]....
.L_444:
        /*004c*/ 	.word	0x000001a0


	//   ....[1]....
        /*0050*/ 	.word	0x00002580


	//   ....[2]....
        /*0054*/ 	.word	0x00004920


	//   ....[3]....
        /*0058*/ 	.word	0x00004b20


	//----- nvinfo : EIATTR_CRS_STACK_SIZE
	.align		4
.L_445:
        /*005c*/ 	.byte	0x04, 0x1e
        /*005e*/ 	.short	(.L_447 - .L_446)
.L_446:
        /*0060*/ 	.word	0x00000000


	//----- nvinfo : EIATTR_CBANK_PARAM_SIZE
	.align		4
.L_447:
        /*0064*/ 	.byte	0x03, 0x19
        /*0066*/ 	.short	0x0014


	//----- nvinfo : EIATTR_PARAM_CBANK
	.align		4
        /*0068*/ 	.byte	0x04, 0x0a
        /*006a*/ 	.short	(.L_449 - .L_448)
	.align		4
.L_448:
        /*006c*/ 	.word	index@(.nv.constant0._Z17dCreatebasfunfqexPdS_i)
        /*0070*/ 	.short	0x0380
        /*0072*/ 	.short	0x0014


	//----- nvinfo : EIATTR_SW_WAR
	.align		4
.L_449:
        /*0074*/ 	.byte	0x04, 0x36
        /*0076*/ 	.short	(.L_451 - .L_450)
.L_450:
        /*0078*/ 	.word	0x00000008
.L_451:


//--------------------- .nv.info._Z19dCreatebasfunfqexv0PdS_i --------------------------
	.section	.nv.info._Z19dCreatebasfunfqexv0PdS_i,"",@"SHT_CUDA_INFO"
	.sectionflags	@""
	.align	4


	//----- nvinfo : EIATTR_CUDA_API_VERSION
	.align		4
        /*0000*/ 	.byte	0x04, 0x37
        /*0002*/ 	.short	(.L_453 - .L_452)
.L_452:
        /*0004*/ 	.word	0x00000082


	//----- nvinfo : EIATTR_KPARAM_INFO
	.align		4
.L_453:
        /*0008*/ 	.byte	0x04, 0x17
        /*000a*/ 	.short	(.L_455 - .L_454)
.L_454:
        /*000c*/ 	.word	0x00000000
        /*0010*/ 	.short	0x0002
        /*0012*/ 	.short	0x0010
        /*0014*/ 	.byte	0x00, 0xf0, 0x11, 0x00


	//----- nvinfo : EIATTR_KPARAM_INFO
	.align		4
.L_455:
        /*0018*/ 	.byte	0x04, 0x17
        /*001a*/ 	.short	(.L_457 - .L_456)
.L_456:
        /*001c*/ 	.word	0x00000000
        /*0020*/ 	.short	0x0001
        /*0022*/ 	.short	0x0008
        /*0024*/ 	.byte	0x00, 0xf5, 0x21, 0x00


	//----- nvinfo : EIATTR_KPARAM_INFO
	.align		4
.L_457:
        /*0028*/ 	.byte	0x04, 0x17
        /*002a*/ 	.short	(.L_459 - .L_458)
.L_458:
        /*002c*/ 	.word	0x00000000
        /*0030*/ 	.short	0x0000
        /*0032*/ 	.short	0x0000
        /*0034*/ 	.byte	0x00, 0xf5, 0x21, 0x00


	//----- nvinfo : EIATTR_SPARSE_MMA_MASK
	.align		4
.L_459:
        /*0038*/ 	.byte	0x03, 0x50
        /*003a*/ 	.short	0x0000


	//----- nvinfo : EIATTR_MAXREG_COUNT
	.align		4
        /*003c*/ 	.byte	0x03, 0x1b
        /*003e*/ 	.short	0x00ff


	//----- nvinfo : EIATTR_MERCURY_ISA_VERSION
	.align		4
        /*0040*/ 	.byte	0x03, 0x5f
        /*0042*/ 	.short	0x0101


	//----- nvinfo : EIATTR_VRC_CTA_INIT_COUNT
	.align		4
        /*0044*/ 	.byte	0x02, 0x4a
	.zero		1
	.zero		1


	//----- nvinfo : EIATTR_EXIT_INSTR_OFFSETS
	.align		4
        /*0048*/ 	.byte	0x04, 0x1c
        /*004a*/ 	.short	(.L_461 - .L_460)


	//   ....[0]....
.L_460:
        /*004c*/ 	.word	0x000001a0


	//   ....[1]....
        /*0050*/ 	.word	0x00002580


	//   ....[2]....
        /*0054*/ 	.word	0x00004920


	//   ....[3]....
        /*0058*/ 	.word	0x00004b20


	//----- nvinfo : EIATTR_CRS_STACK_SIZE
	.align		4
.L_461:
        /*005c*/ 	.byte	0x04, 0x1e
        /*005e*/ 	.short	(.L_463 - .L_462)
.L_462:
        /*0060*/ 	.word	0x00000000


	//----- nvinfo : EIATTR_CBANK_PARAM_SIZE
	.align		4
.L_463:
        /*0064*/ 	.byte	0x03, 0x19
        /*0066*/ 	.short	0x0014


	//----- nvinfo : EIATTR_PARAM_CBANK
	.align		4
        /*0068*/ 	.byte	0x04, 0x0a
        /*006a*/ 	.short	(.L_465 - .L_464)
	.align		4
.L_464:
        /*006c*/ 	.word	index@(.nv.constant0._Z19dCreatebasfunfqexv0PdS_i)
        /*0070*/ 	.short	0x0380
        /*0072*/ 	.short	0x0014


	//----- nvinfo : EIATTR_SW_WAR
	.align		4
.L_465:
        /*0074*/ 	.byte	0x04, 0x36
        /*0076*/ 	.short	(.L_467 - .L_466)
.L_466:
        /*0078*/ 	.word	0x00000008
.L_467:


//--------------------- .nv.info._Z15dCreatebasfunfqPdS_i --------------------------
	.section	.nv.info._Z15dCreatebasfunfqPdS_i,"",@"SHT_CUDA_INFO"
	.sectionflags	@""
	.align	4


	//----- nvinfo : EIATTR_CUDA_API_VERSION
	.align		4
        /*0000*/ 	.byte	0x04, 0x37
        /*0002*/ 	.short	(.L_469 - .L_468)
.L_468:
        /*0004*/ 	.word	0x00000082


	//----- nvinfo : EIATTR_KPARAM_INFO
	.align		4
.L_469:
        /*0008*/ 	.byte	0x04, 0x17
        /*000a*/ 	.short	(.L_471 - .L_470)
.L_470:
        /*000c*/ 	.word	0x00000000
        /*0010*/ 	.short	0x0002
        /*0012*/ 	.short	0x0010
        /*0014*/ 	.byte	0x00, 0xf0, 0x11, 0x00


	//----- nvinfo : EIATTR_KPARAM_INFO
	.align		4
.L_471:
        /*0018*/ 	.byte	0x04, 0x17
        /*001a*/ 	.short	(.L_473 - .L_472)
.L_472:
        /*001c*/ 	.word	0x00000000
        /*0020*/ 	.short	0x0001
        /*0022*/ 	.short	0x0008
        /*0024*/ 	.byte	0x00, 0xf5, 0x21, 0x00


	//----- nvinfo : EIATTR_KPARAM_INFO
	.align		4
.L_473:
        /*0028*/ 	.byte	0x04, 0x17
        /*002a*/ 	.short	(.L_475 - .L_474)
.L_474:
        /*002c*/ 	.word	0x00000000
        /*0030*/ 	.short	0x0000
        /*0032*/ 	.short	0x0000
        /*0034*/ 	.byte	0x00, 0xf5, 0x21, 0x00


	//----- nvinfo : EIATTR_SPARSE_MMA_MASK
	.align		4
.L_475:
        /*0038*/ 	.byte	0x03, 0x50
        /*003a*/ 	.short	0x0000


	//----- nvinfo : EIATTR_MAXREG_COUNT
	.align		4
        /*003c*/ 	.byte	0x03, 0x1b
        /*003e*/ 	.short	0x00ff


	//----- nvinfo : EIATTR_MERCURY_ISA_VERSION
	.align		4
        /*0040*/ 	.byte	0x03, 0x5f
        /*0042*/ 	.short	0x0101


	//----- nvinfo : EIATTR_VRC_CTA_INIT_COUNT
	.align		4
        /*0044*/ 	.byte	0x02, 0x4a
	.zero		1
	.zero		1


	//----- nvinfo : EIATTR_EXIT_INSTR_OFFSETS
	.align		4
        /*0048*/ 	.byte	0x04, 0x1c
        /*004a*/ 	.short	(.L_477 - .L_476)


	//   ....[0]....
.L_476:
        /*004c*/ 	.word	0x00000120


	//   ....[1]....
        /*0050*/ 	.word	0x00002510


	//   ....[2]....
        /*0054*/ 	.word	0x000048c0


	//   ....[3]....
        /*0058*/ 	.word	0x00004ad0


	//----- nvinfo : EIATTR_CRS_STACK_SIZE
	.align		4
.L_477:
        /*005c*/ 	.byte	0x04, 0x1e
        /*005e*/ 	.short	(.L_479 - .L_478)
.L_478:
        /*0060*/ 	.word	0x00000000


	//----- nvinfo : EIATTR_CBANK_PARAM_SIZE
	.align		4
.L_479:
        /*0064*/ 	.byte	0x03, 0x19
        /*0066*/ 	.short	0x0014


	//----- nvinfo : EIATTR_PARAM_CBANK
	.align		4
        /*0068*/ 	.byte	0x04, 0x0a
        /*006a*/ 	.short	(.L_481 - .L_480)
	.align		4
.L_480:
        /*006c*/ 	.word	index@(.nv.constant0._Z15dCreatebasfunfqPdS_i)
        /*0070*/ 	.short	0x0380
        /*0072*/ 	.short	0x0014


	//----- nvinfo : EIATTR_SW_WAR
	.align		4
.L_481:
        /*0074*/ 	.byte	0x04, 0x36
        /*0076*/ 	.short	(.L_483 - .L_482)
.L_482:
        /*0078*/ 	.word	0x00000008
.L_483:


//--------------------- .nv.info._Z17dCreatebasfunfqv0PdS_i --------------------------
	.section	.nv.info._Z17dCreatebasfunfqv0PdS_i,"",@"SHT_CUDA_INFO"
	.sectionflags	@""
	.align	4


	//----- nvinfo : EIATTR_CUDA_API_VERSION
	.align		4
        /*0000*/ 	.byte	0x04, 0x37
        /*0002*/ 	.short	(.L_485 - .L_484)
.L_484:
        /*0004*/ 	.word	0x00000082


	//----- nvinfo : EIATTR_KPARAM_INFO
	.align		4
.L_485:
        /*0008*/ 	.byte	0x04, 0x17
        /*000a*/ 	.short	(.L_487 - .L_486)
.L_486:
        /*000c*/ 	.word	0x00000000
        /*0010*/ 	.short	0x0002
        /*0012*/ 	.short	0x0010
        /*0014*/ 	.byte	0x00, 0xf0, 0x11, 0x00


	//----- nvinfo : EIATTR_KPARAM_INFO
	.align		4
.L_487:
        /*0018*/ 	.byte	0x04, 0x17
        /*001a*/ 	.short	(.L_489 - .L_488)
.L_488:
        /*001c*/ 	.word	0x00000000
        /*0020*/ 	.short	0x0001
        /*0022*/ 	.short	0x0008
        /*0024*/ 	.byte	0x00, 0xf5, 0x21, 0x00


	//----- nvinfo : EIATTR_KPARAM_INFO
	.align		4
.L_489:
        /*0028*/ 	.byte	0x04, 0x17
        /*002a*/ 	.short	(.L_491 - .L_490)
.L_490:
        /*002c*/ 	.word	0x00000000
        /*0030*/ 	.short	0x0000
        /*0032*/ 	.short	0x0000
        /*0034*/ 	.byte	0x00, 0xf5, 0x21, 0x00


	//----- nvinfo : EIATTR_SPARSE_MMA_MASK
	.align		4
.L_491:
        /*0038*/ 	.byte	0x03, 0x50
        /*003a*/ 	.short	0x0000


	//----- nvinfo : EIATTR_MAXREG_COUNT
	.align		4
        /*003c*/ 	.byte	0x03, 0x1b
        /*003e*/ 	.short	0x00ff


	//----- nvinfo : EIATTR_MERCURY_ISA_VERSION
	.align		4
        /*0040*/ 	.byte	0x03, 0x5f
        /*0042*/ 	.short	0x0101


	//----- nvinfo : EIATTR_VRC_CTA_INIT_COUNT
	.align		4
        /*0044*/ 	.byte	0x02, 0x4a
	.zero		1
	.zero		1


	//----- nvinfo : EIATTR_EXIT_INSTR_OFFSETS
	.align		4
        /*0048*/ 	.byte	0x04, 0x1c
        /*004a*/ 	.short	(.L_493 - .L_492)


	//   ....[0]....
.L_492:
        /*004c*/ 	.word	0x00000130


	//   ....[1]....
        /*0050*/ 	.word	0x00002520


	//   ....[2]....
        /*0054*/ 	.word	0x000048d0


	//   ....[3]....
        /*0058*/ 	.word	0x00004ae0


	//----- nvinfo : EIATTR_CRS_STACK_SIZE
	.align		4
.L_493:
        /*005c*/ 	.byte	0x04, 0x1e
        /*005e*/ 	.short	(.L_495 - .L_494)
.L_494:
        /*0060*/ 	.word	0x00000000


	//----- nvinfo : EIATTR_CBANK_PARAM_SIZE
	.align		4
.L_495:
        /*0064*/ 	.byte	0x03, 0x19
        /*0066*/ 	.short	0x0014


	//----- nvinfo : EIATTR_PARAM_CBANK
	.align		4
        /*0068*/ 	.byte	0x04, 0x0a
        /*006a*/ 	.short	(.L_497 - .L_496)
	.align		4
.L_496:
        /*006c*/ 	.word	index@(.nv.constant0._Z17dCreatebasfunfqv0PdS_i)
        /*0070*/ 	.short	0x0380
        /*0072*/ 	.short	0x0014


	//----- nvinfo : EIATTR_SW_WAR
	.align		4
.L_497:
        /*0074*/ 	.byte	0x04, 0x36
        /*0076*/ 	.short	(.L_499 - .L_498)
.L_498:
        /*0078*/ 	.word	0x00000008
.L_499:


//--------------------- .nv.info._Z16dCreatebasfunqexPdS_ --------------------------
	.section	.nv.info._Z16dCreatebasfunqexPdS_,"",@"SHT_CUDA_INFO"
	.sectionflags	@""
	.align	4


	//----- nvinfo : EIATTR_CUDA_API_VERSION
	.align		4
        /*0000*/ 	.byte	0x04, 0x37
        /*0002*/ 	.short	(.L_501 - .L_500)
.L_500:
        /*0004*/ 	.word	0x00000082


	//----- nvinfo : EIATTR_KPARAM_INFO
	.align		4
.L_501:
        /*0008*/ 	.byte	0x04, 0x17
        /*000a*/ 	.short	(.L_503 - .L_502)
.L_502:
        /*000c*/ 	.word	0x00000000
        /*0010*/ 	.short	0x0001
        /*0012*/ 	.short	0x0008
        /*0014*/ 	.byte	0x00, 0xf5, 0x21, 0x00


	//----- nvinfo : EIATTR_KPARAM_INFO
	.align		4
.L_503:
        /*0018*/ 	.byte	0x04, 0x17
        /*001a*/ 	.short	(.L_505 - .L_504)
.L_504:
        /*001c*/ 	.word	0x00000000
        /*0020*/ 	.short	0x0000
        /*0022*/ 	.short	0x0000
        /*0024*/ 	.byte	0x00, 0xf5, 0x21, 0x00


	//----- nvinfo : EIATTR_SPARSE_MMA_MASK
	.align		4
.L_505:
        /*0028*/ 	.byte	0x03, 0x50
        /*002a*/ 	.short	0x0000


	//----- nvinfo : EIATTR_MAXREG_COUNT
	.align		4
        /*002c*/ 	.byte	0x03, 0x1b
        /*002e*/ 	.short	0x00ff


	//----- nvinfo : EIATTR_MERCURY_ISA_VERSION
	.align		4
        /*0030*/ 	.byte	0x03, 0x5f
        /*0032*/ 	.short	0x0101


	//----- nvinfo : EIATTR_VRC_CTA_INIT_COUNT
	.align		4
        /*0034*/ 	.byte	0x02, 0x4a
	.zero		1
	.zero		1


	//----- nvinfo : EIATTR_EXIT_INSTR_OFFSETS
	.align		4
        /*0038*/ 	.byte	0x04, 0x1c
        /*003a*/ 	.short	(.L_507 - .L_506)


	//   ....[0]....
.L_506:
        /*003c*/ 	.word	0x00000d00


	//----- nvinfo : EIATTR_CRS_STACK_SIZE
	.align		4
.L_507:
        /*0040*/ 	.byte	0x04, 0x1e
        /*0042*/ 	.short	(.L_509 - .L_508)
.L_508:
        /*0044*/ 	.word	0x00000000


	//----- nvinfo : EIATTR_CBANK_PARAM_SIZE
	.align		4
.L_509:
        /*0048*/ 	.byte	0x03, 0x19
        /*004a*/ 	.short	0x0010


	//----- nvinfo : EIATTR_PARAM_CBANK
	.align		4
        /*004c*/ 	.byte	0x04, 0x0a
        /*004e*/ 	.short	(.L_511 - .L_510)
	.align		4
.L_510:
        /*0050*/ 	.word	index@(.nv.constant0._Z16dCreatebasfunqexPdS_)
        /*0054*/ 	.short	0x0380
        /*0056*/ 	.short	0x0010


	//----- nvinfo : EIATTR_SW_WAR
	.align		4
.L_511:
        /*0058*/ 	.byte	0x04, 0x36
        /*005a*/ 	.short	(.L_513 - .L_512)
.L_512:
        /*005c*/ 	.word	0x00000008
.L_513:


//--------------------- .nv.info._Z14dCreatebasfunqPdS_ --------------------------
	.section	.nv.info._Z14dCreatebasfunqPdS_,"",@"SHT_CUDA_INFO"
	.sectionflags	@""
	.align	4


	//----- nvinfo : EIATTR_CUDA_API_VERSION
	.align		4
        /*0000*/ 	.byte	0x04, 0x37
        /*0002*/ 	.short	(.L_515 - .L_514)
.L_514:
        /*0004*/ 	.word	0x00000082


	//----- nvinfo : EIATTR_KPARAM_INFO
	.align		4
.L_515:
        /*0008*/ 	.byte	0x04, 0x17
        /*000a*/ 	.short	(.L_517 - .L_516)
.L_516:
        /*000c*/ 	.word	0x00000000
        /*0010*/ 	.short	0x0001
        /*0012*/ 	.short	0x0008
        /*0014*/ 	.byte	0x00, 0xf5, 0x21, 0x00


	//----- nvinfo : EIATTR_KPARAM_INFO
	.align		4
.L_517:
        /*0018*/ 	.byte	0x04, 0x17
        /*001a*/ 	.short	(.L_519 - .L_518)
.L_518:
        /*001c*/ 	.word	0x00000000
        /*0020*/ 	.short	0x0000
        /*0022*/ 	.short	0x0000
        /*0024*/ 	.byte	0x00, 0xf5, 0x21, 0x00


	//----- nvinfo : EIATTR_SPARSE_MMA_MASK
	.align		4
.L_519:
        /*0028*/ 	.byte	0x03, 0x50
        /*002a*/ 	.short	0x0000


	//----- nvinfo : EIATTR_MAXREG_COUNT
	.align		4
        /*002c*/ 	.byte	0x03, 0x1b
        /*002e*/ 	.short	0x00ff


	//----- nvinfo : EIATTR_MERCURY_ISA_VERSION
	.align		4
        /*0030*/ 	.byte	0x03, 0x5f
        /*0032*/ 	.short	0x0101


	//----- nvinfo : EIATTR_VRC_CTA_INIT_COUNT
	.align		4
        /*0034*/ 	.byte	0x02, 0x4a
	.zero		1
	.zero		1


	//----- nvinfo : EIATTR_EXIT_INSTR_OFFSETS
	.align		4
        /*0038*/ 	.byte	0x04, 0x1c
        /*003a*/ 	.short	(.L_521 - .L_520)


	//   ....[0]....
.L_520:
        /*003c*/ 	.word	0x00000c90


	//----- nvinfo : EIATTR_CRS_STACK_SIZE
	.align		4
.L_521:
        /*0040*/ 	.byte	0x04, 0x1e
        /*0042*/ 	.short	(.L_523 - .L_522)
.L_522:
        /*0044*/ 	.word	0x00000000


	//----- nvinfo : EIATTR_CBANK_PARAM_SIZE
	.align		4
.L_523:
        /*0048*/ 	.byte	0x03, 0x19
        /*004a*/ 	.short	0x0010


	//----- nvinfo : EIATTR_PARAM_CBANK
	.align		4
        /*004c*/ 	.byte	0x04, 0x0a
        /*004e*/ 	.short	(.L_525 - .L_524)
	.align		4
.L_524:
        /*0050*/ 	.word	index@(.nv.constant0._Z14dCreatebasfunqPdS_)
        /*0054*/ 	.short	0x0380
        /*0056*/ 	.short	0x0010


	//----- nvinfo : EIATTR_SW_WAR
	.align		4
.L_525:
        /*0058*/ 	.byte	0x04, 0x36
        /*005a*/ 	.short	(.L_527 - .L_526)
.L_526:
        /*005c*/ 	.word	0x00000008
.L_527:


//--------------------- .nv.info._Z9dCreatetmPdi  --------------------------
	.section	.nv.info._Z9dCreatetmPdi,"",@"SHT_CUDA_INFO"
	.sectionflags	@""
	.align	4


	//----- nvinfo : EIATTR_CUDA_API_VERSION
	.align		4
        /*0000*/ 	.byte	0x04, 0x37
        /*0002*/ 	.short	(.L_529 - .L_528)
.L_528:
        /*0004*/ 	.word	0x00000082


	//----- nvinfo : EIATTR_KPARAM_INFO
	.align		4
.L_529:
        /*0008*/ 	.byte	0x04, 0x17
        /*000a*/ 	.short	(.L_531 - .L_530)
.L_530:
        /*000c*/ 	.word	0x00000000
        /*0010*/ 	.short	0x0001
        /*0012*/ 	.short	0x0008
        /*0014*/ 	.byte	0x00, 0xf0, 0x11, 0x00


	//----- nvinfo : EIATTR_KPARAM_INFO
	.align		4
.L_531:
        /*0018*/ 	.byte	0x04, 0x17
        /*001a*/ 	.short	(.L_533 - .L_532)
.L_532:
        /*001c*/ 	.word	0x00000000
        /*0020*/ 	.short	0x0000
        /*0022*/ 	.short	0x0000
        /*0024*/ 	.byte	0x00, 0xf5, 0x21, 0x00


	//----- nvinfo : EIATTR_SPARSE_MMA_MASK
	.align		4
.L_533:
        /*0028*/ 	.byte	0x03, 0x50
        /*002a*/ 	.short	0x0000


	//----- nvinfo : EIATTR_MAXREG_COUNT
	.align		4
        /*002c*/ 	.byte	0x03, 0x1b
        /*002e*/ 	.short	0x00ff


	//----- nvinfo : EIATTR_MERCURY_ISA_VERSION
	.align		4
        /*0030*/ 	.byte	0x03, 0x5f
        /*0032*/ 	.short	0x0101


	//----- nvinfo : EIATTR_VRC_CTA_INIT_COUNT
	.align		4
        /*0034*/ 	.byte	0x02, 0x4a
	.zero		1
	.zero		1


	//----- nvinfo : EIATTR_EXIT_INSTR_OFFSETS
	.align		4
        /*0038*/ 	.byte	0x04, 0x1c
        /*003a*/ 	.short	(.L_535 - .L_534)


	//   ....[0]....
.L_534:
        /*003c*/ 	.word	0x000005b0


	//----- nvinfo : EIATTR_CRS_STACK_SIZE
	.align		4
.L_535:
        /*0040*/ 	.byte	0x04, 0x1e
        /*0042*/ 	.short	(.L_537 - .L_536)
.L_536:
        /*0044*/ 	.word	0x00000000


	//----- nvinfo : EIATTR_CBANK_PARAM_SIZE
	.align		4
.L_537:
        /*0048*/ 	.byte	0x03, 0x19
        /*004a*/ 	.short	0x000c


	//----- nvinfo : EIATTR_PARAM_CBANK
	.align		4
        /*004c*/ 	.byte	0x04, 0x0a
        /*004e*/ 	.short	(.L_539 - .L_538)
	.align		4
.L_538:
        /*0050*/ 	.word	index@(.nv.constant0._Z9dCreatetmPdi)
        /*0054*/ 	.short	0x0380
        /*0056*/ 	.short	0x000c


	//----- nvinfo : EIATTR_SW_WAR
	.align		4
.L_539:
        /*0058*/ 	.byte	0x04, 0x36
        /*005a*/ 	.short	(.L_541 - .L_540)
.L_540:
        /*005c*/ 	.word	0x00000008
.L_541:


//--------------------- .nv.callgraph             --------------------------
	.section	.nv.callgraph,"",@"SHT_CUDA_CALLGRAPH"
	.align	4
	.sectionentsize	8
	.align		4
        /*0000*/ 	.word	0x00000000
	.align		4
        /*0004*/ 	.word	0xffffffff
	.align		4
        /*0008*/ 	.word	0x00000000
	.align		4
        /*000c*/ 	.word	0xfffffffe
	.align		4
        /*0010*/ 	.word	0x00000000
	.align		4
        /*0014*/ 	.word	0xfffffffd
	.align		4
        /*0018*/ 	.word	0x00000000
	.align		4
        /*001c*/ 	.word	0xfffffffc


//--------------------- .nv.constant4             --------------------------
	.section	.nv.constant4,"a",@progbits
	.align	8
	.align		8
.nv.constant4:
        /*0000*/ 	.dword	__cudart_i2opi_d
	.align		8
        /*0008*/ 	.dword	__cudart_sin_cos_coeffs


//--------------------- .text._Z9dCreatey0Pdddddddi --------------------------
	.section	.text._Z9dCreatey0Pdddddddi,"ax",@progbits
	.align	128
        .global         _Z9dCreatey0Pdddddddi
        .type           _Z9dCreatey0Pdddddddi,@function
        .size           _Z9dCreatey0Pdddddddi,(.L_x_753 - _Z9dCreatey0Pdddddddi)
        .other          _Z9dCreatey0Pdddddddi,@"STO_CUDA_ENTRY STV_DEFAULT"
_Z9dCreatey0Pdddddddi:
.text._Z9dCreatey0Pdddddddi:
[----:B------:R-:W-:Y:S01]  /*0000*/  LDC R1, c[0x0][0x37c] ;  /* 0x0000df00ff017b82 */ /* 0x000fe20000000800 */
[----:B------:R-:W0:Y:S07]  /*0010*/  S2R R5, SR_TID.X ;  /* 0x0000000000057919 */ /* 0x000e2e0000002100 */
[----:B------:R-:W0:Y:S01]  /*0020*/  LDC.64 R2, c[0x0][0x380] ;  /* 0x0000e000ff027b82 */ /* 0x000e220000000a00 */
[----:B------:R-:W1:Y:S07]  /*0030*/  LDCU.64 UR4, c[0x0][0x358] ;  /* 0x00006b00ff0477ac */ /* 0x000e6e0008000a00 */
[----:B------:R-:W2:Y:S08]  /*0040*/  LDC R13, c[0x0][0x3b8] ;  /* 0x0000ee00ff0d7b82 */ /* 0x000eb00000000800 */
[----:B------:R-:W1:Y:S08]  /*0050*/  LDC.64 R14, c[0x0][0x388] ;  /* 0x0000e200ff0e7b82 */ /* 0x000e700000000a00 */
[----:B------:R-:W3:Y:S01]  /*0060*/  LDC.64 R16, c[0x0][0x390] ;  /* 0x0000e400ff107b82 */ /* 0x000ee20000000a00 */
[----:B0-----:R-:W-:-:S07]  /*0070*/  IMAD.WIDE.U32 R2, R5, 0x8, R2 ;  /* 0x0000000805027825 */ /* 0x001fce00078e0002 */
[----:B------:R-:W0:Y:S01]  /*0080*/  LDC.64 R18, c[0x0][0x398] ;  /* 0x0000e600ff127b82 */ /* 0x000e220000000a00 */
[----:B--2---:R-:W-:-:S07]  /*0090*/  IMAD.WIDE R4, R13, 0x8, R2 ;  /* 0x000000080d047825 */ /* 0x004fce00078e0202 */
[----:B------:R-:W2:Y:S01]  /*00a0*/  LDC.64 R20, c[0x0][0x3a0] ;  /* 0x0000e800ff147b82 */ /* 0x000ea20000000a00 */
[----:B-1----:R-:W-:Y:S01]  /*00b0*/  STG.E.64 desc[UR4][R2.64], R14 ;  /* 0x0000000e02007986 */ /* 0x002fe2000c101b04 */
[----:B------:R-:W-:-:S06]  /*00c0*/  IMAD.WIDE R6, R13, 0x8, R4 ;  /* 0x000000080d067825 */ /* 0x000fcc00078e0204 */
[----:B------:R-:W1:Y:S01]  /*00d0*/  LDC.64 R22, c[0x0][0x3a8] ;  /* 0x0000ea00ff167b82 */ /* 0x000e620000000a00 */
[C---:B------:R-:W-:Y:S01]  /*00e0*/  IMAD.WIDE R8, R13.reuse, 0x8, R6 ;  /* 0x000000080d087825 */ /* 0x040fe200078e0206 */
[----:B---3--:R-:W-:Y:S03]  /*00f0*/  STG.E.64 desc[UR4][R4.64], R16 ;  /* 0x0000001004007986 */ /* 0x008fe6000c101b04 */
[----:B------:R-:W-:-:S03]  /*0100*/  IMAD.WIDE R10, R13, 0x8, R8 ;  /* 0x000000080d0a7825 */ /* 0x000fc600078e0208 */
[----:B------:R-:W3:Y:S01]  /*0110*/  LDC.64 R24, c[0x0][0x3b0] ;  /* 0x0000ec00ff187b82 */ /* 0x000ee20000000a00 */
[----:B0-----:R-:W-:Y:S01]  /*0120*/  STG.E.64 desc[UR4][R6.64], R18 ;  /* 0x0000001206007986 */ /* 0x001fe2000c101b04 */
[----:B------:R-:W-:-:S03]  /*0130*/  IMAD.WIDE R12, R13, 0x8, R10 ;  /* 0x000000080d0c7825 */ /* 0x000fc600078e020a */
[----:B--2---:R-:W-:Y:S04]  /*0140*/  STG.E.64 desc[UR4][R8.64], R20 ;  /* 0x0000001408007986 */ /* 0x004fe8000c101b04 */
[----:B-1----:R-:W-:Y:S04]  /*0150*/  STG.E.64 desc[UR4][R10.64], R22 ;  /* 0x000000160a007986 */ /* 0x002fe8000c101b04 */
[----:B---3--:R-:W-:Y:S01]  /*0160*/  STG.E.64 desc[UR4][R12.64], R24 ;  /* 0x000000180c007986 */ /* 0x008fe2000c101b04 */
[----:B------:R-:W-:Y:S05]  /*0170*/  EXIT ;  /* 0x000000000000794d */ /* 0x000fea0003800000 */
.L_x_0:
[----:B------:R-:W-:-:S00]  /*0180*/  BRA `(.L_x_0) ;  /* 0xfffffffc00fc7947 */ /* 0x000fc0000383ffff */
[----:B------:R-:W-:-:S00]  /*0190*/  NOP ;  /* 0x0000000000007918 */ /* 0x000fc00000000000 */
        /* <DEDUP_REMOVED lines=14> */
.L_x_753:


//--------------------- .text._Z10dCreateJexPdS_S_S_id --------------------------
	.section	.text._Z10dCreateJexPdS_S_S_id,"ax",@progbits
	.align	128
        .global         _Z10dCreateJexPdS_S_S_id
        .type           _Z10dCreateJexPdS_S_S_id,@function
        .size           _Z10dCreateJexPdS_S_S_id,(.L_x_754 - _Z10dCreateJexPdS_S_S_id)
        .other          _Z10dCreateJexPdS_S_S_id,@"STO_CUDA_ENTRY STV_DEFAULT"
_Z10dCreateJexPdS_S_S_id:
.text._Z10dCreateJexPdS_S_S_id:
[----:B------:R-:W-:Y:S08]  /*0000*/  LDC R1, c[0x0][0x37c] ;  /* 0x0000df00ff017b82 */ /* 0x000ff00000000800 */
[----:B------:R-:W0:Y:S01]  /*0010*/  LDC R10, c[0x0][0x3a0] ;  /* 0x0000e800ff0a7b82 */ /* 0x000e220000000800 */
[----:B------:R-:W1:Y:S01]  /*0020*/  S2R R6, SR_CTAID.Y ;  /* 0x0000000000067919 */ /* 0x000e620000002600 */
[----:B------:R-:W2:Y:S01]  /*0030*/  LDCU UR4, c[0x0][0x364] ;  /* 0x00006c80ff0477ac */ /* 0x000ea20008000800 */
[----:B------:R-:W3:Y:S01]  /*0040*/  S2R R0, SR_CTAID.X ;  /* 0x0000000000007919 */ /* 0x000ee20000002500 */
[----:B------:R-:W4:Y:S04]  /*0050*/  LDCU UR5, c[0x0][0x360] ;  /* 0x00006c00ff0577ac */ /* 0x000f280008000800 */
[----:B------:R-:W5:Y:S01]  /*0060*/  LDC.64 R16, c[0x0][0x398] ;  /* 0x0000e600ff107b82 */ /* 0x000f620000000a00 */
[----:B------:R-:W5:Y:S01]  /*0070*/  LDCU.64 UR8, c[0x0][0x358] ;  /* 0x00006b00ff0877ac */ /* 0x000f620008000a00 */
[----:B0-----:R-:W-:-:S04]  /*0080*/  SHF.R.S32.HI R3, RZ, 0x1f, R10 ;  /* 0x0000001fff037819 */ /* 0x001fc8000001140a */
[----:B------:R-:W-:-:S04]  /*0090*/  LEA.HI R3, R3, R10, RZ, 0x5 ;  /* 0x0000000a03037211 */ /* 0x000fc800078f28ff */
[----:B------:R-:W-:-:S04]  /*00a0*/  SHF.R.S32.HI R11, RZ, 0x5, R3 ;  /* 0x00000005ff0b7819 */ /* 0x000fc80000011403 */
[-C--:B------:R-:W-:Y:S01]  /*00b0*/  IABS R7, R11.reuse ;  /* 0x0000000b00077213 */ /* 0x080fe20000000000 */
[----:B----4-:R-:W-:Y:S01]  /*00c0*/  IMAD R19, R11, UR5, RZ ;  /* 0x000000050b137c24 */ /* 0x010fe2000f8e02ff */
[----:B------:R-:W-:Y:S02]  /*00d0*/  IABS R9, R11 ;  /* 0x0000000b00097213 */ /* 0x000fe40000000000 */
[----:B------:R-:W0:Y:S02]  /*00e0*/  I2F.RP R4, R7 ;  /* 0x0000000700047306 */ /* 0x000e240000209400 */
[----:B------:R-:W-:-:S06]  /*00f0*/  IADD3 R9, PT, PT, RZ, -R9, RZ ;  /* 0x80000009ff097210 */ /* 0x000fcc0007ffe0ff */
[----:B0-----:R-:W0:Y:S02]  /*0100*/  MUFU.RCP R4, R4 ;  /* 0x0000000400047308 */ /* 0x001e240000001000 */
[----:B0-----:R-:W-:-:S06]  /*0110*/  VIADD R2, R4, 0xffffffe ;  /* 0x0ffffffe04027836 */ /* 0x001fcc0000000000 */
[----:B------:R0:W4:Y:S02]  /*0120*/  F2I.FTZ.U32.TRUNC.NTZ R3, R2 ;  /* 0x0000000200037305 */ /* 0x000124000021f000 */
[----:B0-----:R-:W-:Y:S02]  /*0130*/  IMAD.MOV.U32 R2, RZ, RZ, RZ ;  /* 0x000000ffff027224 */ /* 0x001fe400078e00ff */
[----:B----4-:R-:W-:-:S04]  /*0140*/  IMAD.MOV R8, RZ, RZ, -R3 ;  /* 0x000000ffff087224 */ /* 0x010fc800078e0a03 */
[----:B------:R-:W-:Y:S01]  /*0150*/  IMAD R5, R8, R7, RZ ;  /* 0x0000000708057224 */ /* 0x000fe200078e02ff */
[----:B-1----:R-:W-:-:S03]  /*0160*/  IABS R8, R6 ;  /* 0x0000000600087213 */ /* 0x002fc60000000000 */
[----:B------:R-:W-:Y:S01]  /*0170*/  IMAD.HI.U32 R3, R3, R5, R2 ;  /* 0x0000000503037227 */ /* 0x000fe200078e0002 */
[----:B---3--:R-:W-:-:S05]  /*0180*/  IABS R2, R0 ;  /* 0x0000000000027213 */ /* 0x008fca0000000000 */
[----:B------:R-:W-:-:S04]  /*0190*/  IMAD.HI.U32 R4, R3, R8, RZ ;  /* 0x0000000803047227 */ /* 0x000fc800078e00ff */
[----:B------:R-:W-:-:S04]  /*01a0*/  IMAD.HI.U32 R3, R3, R2, RZ ;  /* 0x0000000203037227 */ /* 0x000fc800078e00ff */
[-C--:B------:R-:W-:Y:S02]  /*01b0*/  IMAD R5, R4, R9.reuse, R8 ;  /* 0x0000000904057224 */ /* 0x080fe400078e0208 */
[----:B------:R-:W-:Y:S02]  /*01c0*/  IMAD R2, R3, R9, R2 ;  /* 0x0000000903027224 */ /* 0x000fe400078e0202 */
[----:B------:R-:W2:Y:S01]  /*01d0*/  S2R R9, SR_TID.Y ;  /* 0x0000000000097919 */ /* 0x000ea20000002200 */
[C---:B------:R-:W-:Y:S02]  /*01e0*/  ISETP.GT.U32.AND P0, PT, R7.reuse, R5, PT ;  /* 0x000000050700720c */ /* 0x040fe40003f04070 */
[----:B------:R-:W-:-:S11]  /*01f0*/  ISETP.GT.U32.AND P2, PT, R7, R2, PT ;  /* 0x000000020700720c */ /* 0x000fd60003f44070 */
[--C-:B------:R-:W-:Y:S01]  /*0200*/  @!P0 IMAD.IADD R5, R5, 0x1, -R7.reuse ;  /* 0x0000000105058824 */ /* 0x100fe200078e0a07 */
[----:B------:R-:W-:Y:S01]  /*0210*/  @!P0 IADD3 R4, PT, PT, R4, 0x1, RZ ;  /* 0x0000000104048810 */ /* 0x000fe20007ffe0ff */
[----:B------:R-:W-:Y:S02]  /*0220*/  @!P2 IMAD.IADD R2, R2, 0x1, -R7 ;  /* 0x000000010202a824 */ /* 0x000fe400078e0a07 */
[----:B------:R-:W-:Y:S01]  /*0230*/  @!P2 VIADD R3, R3, 0x1 ;  /* 0x000000010303a836 */ /* 0x000fe20000000000 */
[----:B------:R-:W-:Y:S02]  /*0240*/  ISETP.GE.U32.AND P3, PT, R5, R7, PT ;  /* 0x000000070500720c */ /* 0x000fe40003f66070 */
[----:B------:R-:W-:Y:S02]  /*0250*/  LOP3.LUT R5, R6, R11, RZ, 0x3c, !PT ;  /* 0x0000000b06057212 */ /* 0x000fe400078e3cff */
[----:B------:R-:W-:Y:S02]  /*0260*/  ISETP.GE.U32.AND P4, PT, R2, R7, PT ;  /* 0x000000070200720c */ /* 0x000fe40003f86070 */
[----:B------:R-:W-:Y:S01]  /*0270*/  ISETP.GE.AND P1, PT, R5, RZ, PT ;  /* 0x000000ff0500720c */ /* 0x000fe20003f26270 */
[----:B------:R-:W0:Y:S01]  /*0280*/  S2R R7, SR_TID.X ;  /* 0x0000000000077919 */ /* 0x000e220000002100 */
[----:B------:R-:W-:-:S02]  /*0290*/  LOP3.LUT R2, R0, R11, RZ, 0x3c, !PT ;  /* 0x0000000b00027212 */ /* 0x000fc400078e3cff */
[----:B------:R-:W-:Y:S02]  /*02a0*/  ISETP.NE.AND P2, PT, R11, RZ, PT ;  /* 0x000000ff0b00720c */ /* 0x000fe40003f45270 */
[----:B------:R-:W-:Y:S01]  /*02b0*/  ISETP.GE.AND P0, PT, R2, RZ, PT ;  /* 0x000000ff0200720c */ /* 0x000fe20003f06270 */
[----:B------:R-:W-:Y:S01]  /*02c0*/  @P3 VIADD R4, R4, 0x1 ;  /* 0x0000000104043836 */ /* 0x000fe20000000000 */
[----:B------:R-:W-:-:S03]  /*02d0*/  LOP3.LUT R5, RZ, R11, RZ, 0x33, !PT ;  /* 0x0000000bff057212 */ /* 0x000fc600078e33ff */
[----:B------:R-:W-:Y:S02]  /*02e0*/  @P4 IADD3 R3, PT, PT, R3, 0x1, RZ ;  /* 0x0000000103034810 */ /* 0x000fe40007ffe0ff */
[----:B------:R-:W-:-:S03]  /*02f0*/  @!P1 IMAD.MOV R4, RZ, RZ, -R4 ;  /* 0x000000ffff049224 */ /* 0x000fc600078e0a04 */
[----:B------:R-:W-:Y:S02]  /*0300*/  IMAD.MOV.U32 R8, RZ, RZ, R3 ;  /* 0x000000ffff087224 */ /* 0x000fe400078e0003 */
[----:B------:R-:W-:Y:S01]  /*0310*/  SEL R13, R5, R4, !P2 ;  /* 0x00000004050d7207 */ /* 0x000fe20005000000 */
[----:B------:R-:W1:Y:S02]  /*0320*/  LDC.64 R2, c[0x0][0x390] ;  /* 0x0000e400ff027b82 */ /* 0x000e640000000a00 */
[----:B------:R-:W-:Y:S02]  /*0330*/  @!P0 IADD3 R8, PT, PT, -R8, RZ, RZ ;  /* 0x000000ff08088210 */ /* 0x000fe40007ffe1ff */
[----:B------:R-:W-:Y:S01]  /*0340*/  ISETP.NE.AND P0, PT, R13, RZ, PT ;  /* 0x000000ff0d00720c */ /* 0x000fe20003f05270 */
[----:B------:R-:W-:Y:S01]  /*0350*/  IMAD.MOV R14, RZ, RZ, -R13 ;  /* 0x000000ffff0e7224 */ /* 0x000fe200078e0a0d */
[----:B------:R-:W-:Y:S02]  /*0360*/  SEL R8, R5, R8, !P2 ;  /* 0x0000000805087207 */ /* 0x000fe40005000000 */
[----:B------:R-:W-:Y:S01]  /*0370*/  ISETP.NE.AND P0, PT, R13, 0x3, P0 ;  /* 0x000000030d00780c */ /* 0x000fe20000705270 */
[----:B------:R-:W-:Y:S01]  /*0380*/  IMAD R14, R11, R14, R6 ;  /* 0x0000000e0b0e7224 */ /* 0x000fe200078e0206 */
[----:B------:R-:W-:Y:S01]  /*0390*/  IADD3 R15, PT, PT, R13, -0x3, RZ ;  /* 0xfffffffd0d0f7810 */ /* 0x000fe20007ffe0ff */
[----:B------:R-:W-:Y:S01]  /*03a0*/  IMAD.MOV R12, RZ, RZ, -R8 ;  /* 0x000000ffff0c7224 */ /* 0x000fe200078e0a08 */
[----:B------:R-:W3:Y:S01]  /*03b0*/  LDC.64 R4, c[0x0][0x388] ;  /* 0x0000e200ff047b82 */ /* 0x000ee20000000a00 */
[----:B--2---:R-:W-:-:S02]  /*03c0*/  IMAD R14, R14, UR4, R9 ;  /* 0x000000040e0e7c24 */ /* 0x004fc4000f8e0209 */
[----:B------:R-:W-:Y:S02]  /*03d0*/  IMAD.IADD R18, R8, 0x1, R15 ;  /* 0x0000000108127824 */ /* 0x000fe400078e020f */
[----:B------:R-:W-:Y:S02]  /*03e0*/  IMAD R12, R11, R12, R0 ;  /* 0x0000000c0b0c7224 */ /* 0x000fe400078e0200 */
[----:B------:R-:W-:Y:S02]  /*03f0*/  VIADD R11, R18, 0x1 ;  /* 0x00000001120b7836 */ /* 0x000fe40000000000 */
[----:B0-----:R-:W-:Y:S01]  /*0400*/  IMAD R12, R12, UR5, R7 ;  /* 0x000000050c0c7c24 */ /* 0x001fe2000f8e0207 */
[----:B------:R-:W-:-:S03]  /*0410*/  @!P0 IADD3 R11, PT, PT, R18, RZ, RZ ;  /* 0x000000ff120b8210 */ /* 0x000fc60007ffe0ff */
[----:B------:R-:W-:Y:S02]  /*0420*/  IMAD R19, R14, R19, R12 ;  /* 0x000000130e137224 */ /* 0x000fe400078e020c */
[----:B------:R-:W-:Y:S02]  /*0430*/  VIADD R12, R11, 0xffffffff ;  /* 0xffffffff0b0c7836 */ /* 0x000fe40000000000 */
[----:B-1----:R-:W-:-:S03]  /*0440*/  IMAD.WIDE R2, R19, 0x8, R2 ;  /* 0x0000000813027825 */ /* 0x002fc600078e0202 */
[----:B------:R-:W-:Y:S01]  /*0450*/  ISETP.GE.U32.AND P0, PT, R12, 0x5, PT ;  /* 0x000000050c00780c */ /* 0x000fe20003f06070 */
[----:B------:R-:W-:Y:S02]  /*0460*/  IMAD R14, R10, R10, RZ ;  /* 0x0000000a0a0e7224 */ /* 0x000fe400078e02ff */
[----:B-----5:R-:W2:Y:S01]  /*0470*/  LDG.E.64 R2, desc[UR8][R2.64] ;  /* 0x0000000802027981 */ /* 0x020ea2000c1e1b00 */
[----:B------:R-:W-:Y:S01]  /*0480*/  SEL R12, R11, RZ, !P0 ;  /* 0x000000ff0b0c7207 */ /* 0x000fe20004000000 */
[----:B------:R-:W-:Y:S02]  /*0490*/  IMAD.WIDE R10, R19, 0x8, R16 ;  /* 0x00000008130a7825 */ /* 0x000fe400078e0210 */
[----:B------:R-:W0:Y:S02]  /*04a0*/  LDC.64 R16, c[0x0][0x3a8] ;  /* 0x0000ea00ff107b82 */ /* 0x000e240000000a00 */
[----:B------:R-:W-:Y:S02]  /*04b0*/  IMAD R19, R12, R14, R19 ;  /* 0x0000000e0c137224 */ /* 0x000fe400078e0213 */
[----:B------:R-:W4:Y:S02]  /*04c0*/  LDG.E.64 R10, desc[UR8][R10.64] ;  /* 0x000000080a0a7981 */ /* 0x000f24000c1e1b00 */
[----:B---3--:R-:W-:-:S06]  /*04d0*/  IMAD.WIDE R4, R19, 0x8, R4 ;  /* 0x0000000813047825 */ /* 0x008fcc00078e0204 */
[----:B------:R-:W3:Y:S01]  /*04e0*/  LDG.E.64 R4, desc[UR8][R4.64] ;  /* 0x0000000804047981 */ /* 0x000ee2000c1e1b00 */
[----:B------:R-:W-:Y:S01]  /*04f0*/  ISETP.GE.AND P0, PT, R13, 0x3, PT ;  /* 0x000000030d00780c */ /* 0x000fe20003f06270 */
[----:B------:R-:W1:Y:S01]  /*0500*/  LDCU UR6, c[0x0][0x370] ;  /* 0x00006e00ff0677ac */ /* 0x000e620008000800 */
[----:B------:R-:W-:Y:S01]  /*0510*/  ISETP.NE.AND P1, PT, R15, R8, PT ;  /* 0x000000080f00720c */ /* 0x000fe20003f25270 */
[----:B------:R-:W-:Y:S01]  /*0520*/  IMAD R9, R6, UR4, R9 ;  /* 0x0000000406097c24 */ /* 0x000fe2000f8e0209 */
[C---:B------:R-:W-:Y:S01]  /*0530*/  ISETP.GT.AND P0, PT, R8.reuse, 0x2, !P0 ;  /* 0x000000020800780c */ /* 0x040fe20004704270 */
[----:B------:R-:W5:Y:S03]  /*0540*/  LDC.64 R14, c[0x0][0x380] ;  /* 0x0000e000ff0e7b82 */ /* 0x000f660000000a00 */
[----:B------:R-:W-:Y:S02]  /*0550*/  SEL R12, RZ, 0x1, !P0 ;  /* 0x00000001ff0c7807 */ /* 0x000fe40004000000 */
[----:B------:R-:W-:Y:S01]  /*0560*/  ISETP.NE.AND P0, PT, R8, R13, PT ;  /* 0x0000000d0800720c */ /* 0x000fe20003f05270 */
[----:B0-----:R-:W-:-:S03]  /*0570*/  DMUL R16, R16, 0.5 ;  /* 0x3fe0000010107828 */ /* 0x001fc60000000000 */
[----:B------:R-:W3:Y:S01]  /*0580*/  I2F.F64.U32 R12, R12 ;  /* 0x0000000c000c7312 */ /* 0x000ee20000201800 */
[----:B-1----:R-:W-:-:S06]  /*0590*/  IMAD R0, R9, UR6, R0 ;  /* 0x0000000609007c24 */ /* 0x002fcc000f8e0200 */
[----:B------:R-:W-:Y:S02]  /*05a0*/  FSEL R16, R16, RZ, !P1 ;  /* 0x000000ff10107208 */ /* 0x000fe40004800000 */
[----:B------:R-:W-:Y:S01]  /*05b0*/  FSEL R17, R17, RZ, !P1 ;  /* 0x000000ff11117208 */ /* 0x000fe20004800000 */
[----:B------:R-:W-:-:S04]  /*05c0*/  IMAD R7, R0, UR5, R7 ;  /* 0x0000000500077c24 */ /* 0x000fc8000f8e0207 */
[----:B-----5:R-:W-:Y:S01]  /*05d0*/  IMAD.WIDE.U32 R14, R7, 0x8, R14 ;  /* 0x00000008070e7825 */ /* 0x020fe200078e000e */
[----:B--2---:R-:W-:Y:S01]  /*05e0*/  DMUL R2, R2, R16 ;  /* 0x0000001002027228 */ /* 0x004fe20000000000 */
[----:B------:R-:W-:Y:S02]  /*05f0*/  FSEL R17, RZ, -1.875, P0 ;  /* 0xbff00000ff117808 */ /* 0x000fe40000000000 */
[----:B------:R-:W-:-:S06]  /*0600*/  MOV R16, RZ ;  /* 0x000000ff00107202 */ /* 0x000fcc0000000f00 */
[----:B----4-:R-:W-:-:S08]  /*0610*/  DFMA R2, R10, R16, R2 ;  /* 0x000000100a02722b */ /* 0x010fd00000000002 */
[----:B---3--:R-:W-:-:S07]  /*0620*/  DFMA R2, R12, R4, R2 ;  /* 0x000000040c02722b */ /* 0x008fce0000000002 */
[----:B------:R-:W-:Y:S01]  /*0630*/  STG.E.64 desc[UR8][R14.64], R2 ;  /* 0x000000020e007986 */ /* 0x000fe2000c101b08 */
[----:B------:R-:W-:Y:S05]  /*0640*/  EXIT ;  /* 0x000000000000794d */ /* 0x000fea0003800000 */
.L_x_1:
        /* <DEDUP_REMOVED lines=11> */
.L_x_754:


//--------------------- .text._Z9dCreateJCPdS_S_id --------------------------
	.section	.text._Z9dCreateJCPdS_S_id,"ax",@progbits
	.align	128
        .global         _Z9dCreateJCPdS_S_id
        .type           _Z9dCreateJCPdS_S_id,@function
        .size           _Z9dCreateJCPdS_S_id,(.L_x_755 - _Z9dCreateJCPdS_S_id)
        .other          _Z9dCreateJCPdS_S_id,@"STO_CUDA_ENTRY STV_DEFAULT"
_Z9dCreateJCPdS_S_id:
.text._Z9dCreateJCPdS_S_id:
[----:B------:R-:W-:Y:S08]  /*0000*/  LDC R1, c[0x0][0x37c] ;  /* 0x0000df00ff017b82 */ /* 0x000ff00000000800 */
[----:B------:R-:W0:Y:S01]  /*0010*/  LDC R3, c[0x0][0x398] ;  /* 0x0000e600ff037b82 */ /* 0x000e220000000800 */
[----:B------:R-:W1:Y:S01]  /*0020*/  S2R R2, SR_CTAID.X ;  /* 0x0000000000027919 */ /* 0x000e620000002500 */
[----:B------:R-:W2:Y:S01]  /*0030*/  LDCU UR4, c[0x0][0x364] ;  /* 0x00006c80ff0477ac */ /* 0x000ea20008000800 */
[----:B------:R-:W3:Y:S05]  /*0040*/  LDCU UR5, c[0x0][0x360] ;  /* 0x00006c00ff0577ac */ /* 0x000eea0008000800 */
[----:B------:R-:W4:Y:S01]  /*0050*/  LDC.64 R14, c[0x0][0x3a0] ;  /* 0x0000e800ff0e7b82 */ /* 0x000f220000000a00 */
[----:B------:R-:W5:Y:S01]  /*0060*/  LDCU.64 UR8, c[0x0][0x358] ;  /* 0x00006b00ff0877ac */ /* 0x000f620008000a00 */
[----:B0-----:R-:W-:-:S04]  /*0070*/  SHF.R.S32.HI R0, RZ, 0x1f, R3 ;  /* 0x0000001fff007819 */ /* 0x001fc80000011403 */
[----:B------:R-:W-:Y:S02]  /*0080*/  LEA.HI R0, R0, R3, RZ, 0x5 ;  /* 0x0000000300007211 */ /* 0x000fe400078f28ff */
[----:B------:R-:W0:Y:S02]  /*0090*/  S2R R3, SR_CTAID.Y ;  /* 0x0000000000037919 */ /* 0x000e240000002600 */
[----:B------:R-:W-:-:S04]  /*00a0*/  SHF.R.S32.HI R8, RZ, 0x5, R0 ;  /* 0x00000005ff087819 */ /* 0x000fc80000011400 */
[-C--:B------:R-:W-:Y:S02]  /*00b0*/  IABS R7, R8.reuse ;  /* 0x0000000800077213 */ /* 0x080fe40000000000 */
[-C--:B------:R-:W-:Y:S02]  /*00c0*/  IABS R10, R8.reuse ;  /* 0x00000008000a7213 */ /* 0x080fe40000000000 */
[----:B------:R-:W2:Y:S01]  /*00d0*/  I2F.RP R0, R7 ;  /* 0x0000000700007306 */ /* 0x000ea20000209400 */
[----:B------:R-:W-:-:S07]  /*00e0*/  LOP3.LUT R12, RZ, R8, RZ, 0x33, !PT ;  /* 0x00000008ff0c7212 */ /* 0x000fce00078e33ff */
[----:B--2---:R-:W2:Y:S02]  /*00f0*/  MUFU.RCP R0, R0 ;  /* 0x0000000000007308 */ /* 0x004ea40000001000 */
[----:B--2---:R-:W-:Y:S01]  /*0100*/  VIADD R4, R0, 0xffffffe ;  /* 0x0ffffffe00047836 */ /* 0x004fe20000000000 */
[----:B-1----:R-:W-:-:S05]  /*0110*/  IABS R0, R2 ;  /* 0x0000000200007213 */ /* 0x002fca0000000000 */
[----:B------:R1:W2:Y:S02]  /*0120*/  F2I.FTZ.U32.TRUNC.NTZ R5, R4 ;  /* 0x0000000400057305 */ /* 0x0002a4000021f000 */
[----:B-1----:R-:W-:Y:S02]  /*0130*/  HFMA2 R4, -RZ, RZ, 0, 0 ;  /* 0x00000000ff047431 */ /* 0x002fe400000001ff */
[----:B--2---:R-:W-:-:S04]  /*0140*/  IMAD.MOV R6, RZ, RZ, -R5 ;  /* 0x000000ffff067224 */ /* 0x004fc800078e0a05 */
[----:B------:R-:W-:Y:S01]  /*0150*/  IMAD R9, R6, R7, RZ ;  /* 0x0000000706097224 */ /* 0x000fe200078e02ff */
[----:B0-----:R-:W-:-:S03]  /*0160*/  IABS R6, R3 ;  /* 0x0000000300067213 */ /* 0x001fc60000000000 */
[----:B------:R-:W-:-:S04]  /*0170*/  IMAD.HI.U32 R5, R5, R9, R4 ;  /* 0x0000000905057227 */ /* 0x000fc800078e0004 */
[----:B------:R-:W-:Y:S02]  /*0180*/  IMAD.MOV R9, RZ, RZ, -R10 ;  /* 0x000000ffff097224 */ /* 0x000fe400078e0a0a */
[C---:B------:R-:W-:Y:S01]  /*0190*/  IMAD.HI.U32 R4, R5.reuse, R6, RZ ;  /* 0x0000000605047227 */ /* 0x040fe200078e00ff */
[----:B------:R-:W0:Y:S03]  /*01a0*/  S2R R10, SR_TID.Y ;  /* 0x00000000000a7919 */ /* 0x000e260000002200 */
[----:B------:R-:W-:Y:S02]  /*01b0*/  IMAD R6, R4, R9, R6 ;  /* 0x0000000904067224 */ /* 0x000fe400078e0206 */
[----:B------:R-:W-:-:S03]  /*01c0*/  IMAD.HI.U32 R5, R5, R0, RZ ;  /* 0x0000000005057227 */ /* 0x000fc600078e00ff */
[----:B------:R-:W-:Y:S01]  /*01d0*/  ISETP.GT.U32.AND P0, PT, R7, R6, PT ;  /* 0x000000060700720c */ /* 0x000fe20003f04070 */
[----:B------:R-:W-:-:S05]  /*01e0*/  IMAD R0, R5, R9, R0 ;  /* 0x0000000905007224 */ /* 0x000fca00078e0200 */
[----:B------:R-:W-:-:S07]  /*01f0*/  ISETP.GT.U32.AND P2, PT, R7, R0, PT ;  /* 0x000000000700720c */ /* 0x000fce0003f44070 */
[----:B------:R-:W-:Y:S02]  /*0200*/  @!P0 IMAD.IADD R6, R6, 0x1, -R7 ;  /* 0x0000000106068824 */ /* 0x000fe400078e0a07 */
[----:B------:R-:W-:-:S03]  /*0210*/  @!P0 VIADD R4, R4, 0x1 ;  /* 0x0000000104048836 */ /* 0x000fc60000000000 */
[-C--:B------:R-:W-:Y:S01]  /*0220*/  ISETP.GE.U32.AND P3, PT, R6, R7.reuse, PT ;  /* 0x000000070600720c */ /* 0x080fe20003f66070 */
[----:B------:R-:W-:Y:S01]  /*0230*/  @!P2 VIADD R5, R5, 0x1 ;  /* 0x000000010505a836 */ /* 0x000fe20000000000 */
[-C--:B------:R-:W-:Y:S02]  /*0240*/  @!P2 IADD3 R0, PT, PT, R0, -R7.reuse, RZ ;  /* 0x800000070000a210 */ /* 0x080fe40007ffe0ff */
[-C--:B------:R-:W-:Y:S02]  /*0250*/  LOP3.LUT R6, R3, R8.reuse, RZ, 0x3c, !PT ;  /* 0x0000000803067212 */ /* 0x080fe400078e3cff */
[----:B------:R-:W-:Y:S02]  /*0260*/  ISETP.GE.U32.AND P4, PT, R0, R7, PT ;  /* 0x000000070000720c */ /* 0x000fe40003f86070 */
[----:B------:R-:W-:Y:S02]  /*0270*/  ISETP.GE.AND P1, PT, R6, RZ, PT ;  /* 0x000000ff0600720c */ /* 0x000fe40003f26270 */
[----:B------:R-:W-:Y:S01]  /*0280*/  LOP3.LUT R0, R2, R8, RZ, 0x3c, !PT ;  /* 0x0000000802007212 */ /* 0x000fe200078e3cff */
[----:B------:R-:W1:Y:S01]  /*0290*/  LDC.64 R6, c[0x0][0x388] ;  /* 0x0000e200ff067b82 */ /* 0x000e620000000a00 */
[----:B------:R-:W-:-:S02]  /*02a0*/  ISETP.NE.AND P2, PT, R8, RZ, PT ;  /* 0x000000ff0800720c */ /* 0x000fc40003f45270 */
[----:B------:R-:W-:Y:S02]  /*02b0*/  ISETP.GE.AND P0, PT, R0, RZ, PT ;  /* 0x000000ff0000720c */ /* 0x000fe40003f06270 */
[----:B------:R-:W3:Y:S01]  /*02c0*/  S2R R0, SR_TID.X ;  /* 0x0000000000007919 */ /* 0x000ee20000002100 */
[----:B------:R-:W-:Y:S02]  /*02d0*/  @P3 IADD3 R4, PT, PT, R4, 0x1, RZ ;  /* 0x0000000104043810 */ /* 0x000fe40007ffe0ff */
[----:B------:R-:W-:-:S03]  /*02e0*/  @P4 VIADD R5, R5, 0x1 ;  /* 0x0000000105054836 */ /* 0x000fc60000000000 */
[----:B------:R-:W-:-:S05]  /*02f0*/  @!P1 IMAD.MOV R4, RZ, RZ, -R4 ;  /* 0x000000ffff049224 */ /* 0x000fca00078e0a04 */
[----:B------:R-:W-:Y:S02]  /*0300*/  @!P0 IADD3 R5, PT, PT, -R5, RZ, RZ ;  /* 0x000000ff05058210 */ /* 0x000fe40007ffe1ff */
[C---:B------:R-:W-:Y:S02]  /*0310*/  SEL R11, R12.reuse, R4, !P2 ;  /* 0x000000040c0b7207 */ /* 0x040fe40005000000 */
[----:B------:R-:W-:Y:S02]  /*0320*/  SEL R12, R12, R5, !P2 ;  /* 0x000000050c0c7207 */ /* 0x000fe40005000000 */
[----:B------:R-:W2:Y:S01]  /*0330*/  LDC.64 R4, c[0x0][0x390] ;  /* 0x0000e400ff047b82 */ /* 0x000ea20000000a00 */
[----:B------:R-:W-:Y:S01]  /*0340*/  IMAD.MOV R9, RZ, RZ, -R11 ;  /* 0x000000ffff097224 */ /* 0x000fe200078e0a0b */
[----:B------:R-:W-:-:S03]  /*0350*/  IADD3 R13, PT, PT, -R12, RZ, RZ ;  /* 0x000000ff0c0d7210 */ /* 0x000fc60007ffe1ff */
[C---:B------:R-:W-:Y:S02]  /*0360*/  IMAD R9, R8.reuse, R9, R3 ;  /* 0x0000000908097224 */ /* 0x040fe400078e0203 */
[----:B------:R-:W-:Y:S02]  /*0370*/  IMAD R13, R8, R13, R2 ;  /* 0x0000000d080d7224 */ /* 0x000fe400078e0202 */
[----:B0-----:R-:W-:-:S04]  /*0380*/  IMAD R9, R9, UR4, R10 ;  /* 0x0000000409097c24 */ /* 0x001fc8000f8e020a */
[----:B------:R-:W-:-:S04]  /*0390*/  IMAD R9, R8, R9, R13 ;  /* 0x0000000908097224 */ /* 0x000fc800078e020d */
[----:B---3--:R-:W-:-:S04]  /*03a0*/  IMAD R13, R9, UR5, R0 ;  /* 0x00000005090d7c24 */ /* 0x008fc8000f8e0200 */
[----:B-1----:R-:W-:-:S04]  /*03b0*/  IMAD.WIDE R8, R13, 0x8, R6 ;  /* 0x000000080d087825 */ /* 0x002fc800078e0206 */
[----:B--2---:R-:W-:Y:S02]  /*03c0*/  IMAD.WIDE R6, R13, 0x8, R4 ;  /* 0x000000080d067825 */ /* 0x004fe400078e0204 */
[----:B-----5:R-:W2:Y:S01]  /*03d0*/  LDG.E.64 R8, desc[UR8][R8.64] ;  /* 0x0000000808087981 */ /* 0x020ea2000c1e1b00 */
[----:B------:R-:W0:Y:S01]  /*03e0*/  LDCU UR6, c[0x0][0x370] ;  /* 0x00006e00ff0677ac */ /* 0x000e220008000800 */
[----:B----4-:R-:W-:Y:S01]  /*03f0*/  DMUL R14, R14, 0.5 ;  /* 0x3fe000000e0e7828 */ /* 0x010fe20000000000 */
[----:B------:R-:W-:Y:S01]  /*0400*/  VIADD R13, R11, 0xfffffffd ;  /* 0xfffffffd0b0d7836 */ /* 0x000fe20000000000 */
[----:B------:R-:W3:Y:S01]  /*0410*/  LDG.E.64 R6, desc[UR8][R6.64] ;  /* 0x0000000806067981 */ /* 0x000ee2000c1e1b00 */
[----:B------:R-:W1:Y:S01]  /*0420*/  LDC.64 R4, c[0x0][0x380] ;  /* 0x0000e000ff047b82 */ /* 0x000e620000000a00 */
[----:B------:R-:W-:Y:S02]  /*0430*/  IMAD R3, R3, UR4, R10 ;  /* 0x0000000403037c24 */ /* 0x000fe4000f8e020a */
[----:B------:R-:W-:-:S04]  /*0440*/  ISETP.NE.AND P0, PT, R13, R12, PT ;  /* 0x0000000c0d00720c */ /* 0x000fc80003f05270 */
[----:B------:R-:W-:Y:S02]  /*0450*/  FSEL R14, R14, RZ, !P0 ;  /* 0x000000ff0e0e7208 */ /* 0x000fe40004000000 */
[----:B------:R-:W-:Y:S02]  /*0460*/  FSEL R15, R15, RZ, !P0 ;  /* 0x000000ff0f0f7208 */ /* 0x000fe40004000000 */
[----:B------:R-:W-:Y:S01]  /*0470*/  ISETP.NE.AND P0, PT, R12, R11, PT ;  /* 0x0000000b0c00720c */ /* 0x000fe20003f05270 */
[----:B0-----:R-:W-:-:S03]  /*0480*/  IMAD R11, R3, UR6, R2 ;  /* 0x00000006030b7c24 */ /* 0x001fc6000f8e0202 */
[----:B------:R-:W-:Y:S02]  /*0490*/  FSEL R3, RZ, -1.875, P0 ;  /* 0xbff00000ff037808 */ /* 0x000fe40000000000 */
[----:B------:R-:W-:Y:S01]  /*04a0*/  MOV R2, RZ ;  /* 0x000000ff00027202 */ /* 0x000fe20000000f00 */
[----:B------:R-:W-:-:S04]  /*04b0*/  IMAD R11, R11, UR5, R0 ;  /* 0x000000050b0b7c24 */ /* 0x000fc8000f8e0200 */
[----:B-1----:R-:W-:Y:S01]  /*04c0*/  IMAD.WIDE.U32 R4, R11, 0x8, R4 ;  /* 0x000000080b047825 */ /* 0x002fe200078e0004 */
[----:B--2---:R-:W-:-:S08]  /*04d0*/  DMUL R8, R8, R14 ;  /* 0x0000000e08087228 */ /* 0x004fd00000000000 */
[----:B---3--:R-:W-:-:S07]  /*04e0*/  DFMA R6, R6, R2, R8 ;  /* 0x000000020606722b */ /* 0x008fce0000000008 */
[----:B------:R-:W-:Y:S01]  /*04f0*/  STG.E.64 desc[UR8][R4.64], R6 ;  /* 0x0000000604007986 */ /* 0x000fe2000c101b08 */
[----:B------:R-:W-:Y:S05]  /*0500*/  EXIT ;  /* 0x000000000000794d */ /* 0x000fea0003800000 */
.L_x_2:
        /* <DEDUP_REMOVED lines=15> */
.L_x_755:


//--------------------- .text._Z8dCreateJPdS_S_S_id --------------------------
	.section	.text._Z8dCreateJPdS_S_S_id,"ax",@progbits
	.align	128
        .global         _Z8dCreateJPdS_S_S_id
        .type           _Z8dCreateJPdS_S_S_id,@function
        .size           _Z8dCreateJPdS_S_S_id,(.L_x_756 - _Z8dCreateJPdS_S_S_id)
        .other          _Z8dCreateJPdS_S_S_id,@"STO_CUDA_ENTRY STV_DEFAULT"
_Z8dCreateJPdS_S_S_id:
.text._Z8dCreateJPdS_S_S_id:
[----:B------:R-:W-:Y:S01]  /*0000*/  LDC R1, c[0x0][0x37c] ;  /* 0x0000df00ff017b82 */ /* 0x000fe20000000800 */
[----:B------:R-:W0:Y:S07]  /*0010*/  S2R R3, SR_CTAID.Y ;  /* 0x0000000000037919 */ /* 0x000e2e0000002600 */
[----:B------:R-:W1:Y:S01]  /*0020*/  LDC.64 R4, c[0x0][0x390] ;  /* 0x0000e400ff047b82 */ /* 0x000e620000000a00 */
[----:B------:R-:W2:Y:S01]  /*0030*/  LDCU UR5, c[0x0][0x364] ;  /* 0x00006c80ff0577ac */ /* 0x000ea20008000800 */
[----:B------:R-:W3:Y:S01]  /*0040*/  S2R R0, SR_CTAID.X ;  /* 0x0000000000007919 */ /* 0x000ee20000002500 */
[----:B------:R-:W4:Y:S01]  /*0050*/  LDCU UR8, c[0x0][0x360] ;  /* 0x00006c00ff0877ac */ /* 0x000f220008000800 */
[----:B------:R-:W4:Y:S04]  /*0060*/  S2R R6, SR_TID.Y ;  /* 0x0000000000067919 */ /* 0x000f280000002200 */
[----:B------:R-:W5:Y:S01]  /*0070*/  LDC.64 R8, c[0x0][0x398] ;  /* 0x0000e600ff087b82 */ /* 0x000f620000000a00 */
[----:B------:R-:W2:Y:S01]  /*0080*/  LDCU.64 UR6, c[0x0][0x358] ;  /* 0x00006b00ff0677ac */ /* 0x000ea20008000a00 */
[----:B------:R-:W4:Y:S01]  /*0090*/  S2R R2, SR_TID.X ;  /* 0x0000000000027919 */ /* 0x000f220000002100 */
[----:B------:R-:W2:Y:S05]  /*00a0*/  LDCU UR4, c[0x0][0x3a0] ;  /* 0x00007400ff0477ac */ /* 0x000eaa0008000800 */
[----:B------:R-:W5:Y:S01]  /*00b0*/  LDC.64 R10, c[0x0][0x388] ;  /* 0x0000e200ff0a7b82 */ /* 0x000f620000000a00 */
[C---:B0-----:R-:W-:Y:S01]  /*00c0*/  ISETP.NE.AND P0, PT, R3.reuse, RZ, PT ;  /* 0x000000ff0300720c */ /* 0x041fe20003f05270 */
[----:B------:R-:W-:-:S03]  /*00d0*/  VIADD R7, R3, 0xfffffffd ;  /* 0xfffffffd03077836 */ /* 0x000fc60000000000 */
[----:B------:R-:W-:Y:S01]  /*00e0*/  ISETP.NE.AND P0, PT, R3, 0x3, P0 ;  /* 0x000000030300780c */ /* 0x000fe20000705270 */
[----:B---3--:R-:W-:-:S05]  /*00f0*/  IMAD.IADD R13, R7, 0x1, R0 ;  /* 0x00000001070d7824 */ /* 0x008fca00078e0200 */
[----:B------:R-:W-:-:S07]  /*0100*/  IADD3 R12, PT, PT, R13, 0x1, RZ ;  /* 0x000000010d0c7810 */ /* 0x000fce0007ffe0ff */
[----:B------:R-:W-:Y:S02]  /*0110*/  @!P0 IMAD.MOV R12, RZ, RZ, R13 ;  /* 0x000000ffff0c8224 */ /* 0x000fe400078e020d */
[----:B----4-:R-:W-:-:S03]  /*0120*/  IMAD R13, R6, UR8, R2 ;  /* 0x00000008060d7c24 */ /* 0x010fc6000f8e0202 */
[----:B------:R-:W-:Y:S01]  /*0130*/  IADD3 R14, PT, PT, R12, -0x1, RZ ;  /* 0xffffffff0c0e7810 */ /* 0x000fe20007ffe0ff */
[----:B-1----:R-:W-:-:S03]  /*0140*/  IMAD.WIDE.U32 R4, R13, 0x8, R4 ;  /* 0x000000080d047825 */ /* 0x002fc600078e0004 */
[----:B------:R-:W-:Y:S01]  /*0150*/  ISETP.GE.U32.AND P0, PT, R14, 0x5, PT ;  /* 0x000000050e00780c */ /* 0x000fe20003f06070 */
[----:B--2---:R-:W-:Y:S02]  /*0160*/  UIMAD UR4, UR4, UR4, URZ ;  /* 0x00000004040472a4 */ /* 0x004fe4000f8e02ff */
[----:B------:R-:W2:Y:S01]  /*0170*/  LDG.E.64 R4, desc[UR6][R4.64] ;  /* 0x0000000604047981 */ /* 0x000ea2000c1e1b00 */
[----:B------:R-:W-:Y:S01]  /*0180*/  SEL R12, R12, RZ, !P0 ;  /* 0x000000ff0c0c7207 */ /* 0x000fe20004000000 */
[----:B-----5:R-:W-:-:S04]  /*0190*/  IMAD.WIDE.U32 R8, R13, 0x8, R8 ;  /* 0x000000080d087825 */ /* 0x020fc800078e0008 */
[----:B------:R-:W-:Y:S02]  /*01a0*/  IMAD R13, R12, UR4, R13 ;  /* 0x000000040c0d7c24 */ /* 0x000fe4000f8e020d */
[----:B------:R-:W3:Y:S02]  /*01b0*/  LDG.E.64 R8, desc[UR6][R8.64] ;  /* 0x0000000608087981 */ /* 0x000ee4000c1e1b00 */
[----:B------:R-:W-:Y:S02]  /*01c0*/  IMAD.WIDE R10, R13, 0x8, R10 ;  /* 0x000000080d0a7825 */ /* 0x000fe400078e020a */
[----:B------:R-:W0:Y:S04]  /*01d0*/  LDC.64 R12, c[0x0][0x3a8] ;  /* 0x0000ea00ff0c7b82 */ /* 0x000e280000000a00 */
[----:B------:R-:W4:Y:S01]  /*01e0*/  LDG.E.64 R10, desc[UR6][R10.64] ;  /* 0x000000060a0a7981 */ /* 0x000f22000c1e1b00 */
[----:B------:R-:W-:Y:S01]  /*01f0*/  ISETP.NE.AND P1, PT, R7, R0, PT ;  /* 0x000000000700720c */ /* 0x000fe20003f25270 */
[----:B------:R-:W1:Y:S01]  /*0200*/  LDCU UR4, c[0x0][0x370] ;  /* 0x00006e00ff0477ac */ /* 0x000e620008000800 */
[----:B------:R-:W-:-:S04]  /*0210*/  ISETP.GE.U32.AND P0, PT, R3, 0x3, PT ;  /* 0x000000030300780c */ /* 0x000fc80003f06070 */
[----:B------:R-:W-:-:S04]  /*0220*/  ISETP.GT.U32.AND P0, PT, R0, 0x2, !P0 ;  /* 0x000000020000780c */ /* 0x000fc80004704070 */
[----:B------:R-:W-:Y:S02]  /*0230*/  SEL R16, RZ, 0x1, !P0 ;  /* 0x00000001ff107807 */ /* 0x000fe40004000000 */
[----:B------:R-:W-:Y:S01]  /*0240*/  ISETP.NE.AND P0, PT, R0, R3, PT ;  /* 0x000000030000720c */ /* 0x000fe20003f05270 */
[----:B------:R-:W-:Y:S02]  /*0250*/  IMAD R3, R3, UR5, R6 ;  /* 0x0000000503037c24 */ /* 0x000fe4000f8e0206 */
[----:B------:R-:W-:Y:S01]  /*0260*/  IMAD.MOV.U32 R6, RZ, RZ, RZ ;  /* 0x000000ffff067224 */ /* 0x000fe200078e00ff */
[----:B------:R-:W-:Y:S01]  /*0270*/  FSEL R7, RZ, -1.875, P0 ;  /* 0xbff00000ff077808 */ /* 0x000fe20000000000 */
[----:B0-----:R-:W-:Y:S01]  /*0280*/  DMUL R12, R12, 0.5 ;  /* 0x3fe000000c0c7828 */ /* 0x001fe20000000000 */
[----:B-1----:R-:W-:-:S04]  /*0290*/  IMAD R3, R3, UR4, R0 ;  /* 0x0000000403037c24 */ /* 0x002fc8000f8e0200 */
[----:B------:R-:W-:-:S05]  /*02a0*/  IMAD R3, R3, UR8, R2 ;  /* 0x0000000803037c24 */ /* 0x000fca000f8e0202 */
[----:B------:R-:W-:Y:S02]  /*02b0*/  FSEL R14, R12, RZ, !P1 ;  /* 0x000000ff0c0e7208 */ /* 0x000fe40004800000 */
[----:B------:R-:W-:Y:S02]  /*02c0*/  FSEL R15, R13, RZ, !P1 ;  /* 0x000000ff0d0f7208 */ /* 0x000fe40004800000 */
[----:B------:R-:W0:Y:S02]  /*02d0*/  LDC.64 R12, c[0x0][0x380] ;  /* 0x0000e000ff0c7b82 */ /* 0x000e240000000a00 */
[----:B0-----:R-:W-:Y:S02]  /*02e0*/  IMAD.WIDE.U32 R12, R3, 0x8, R12 ;  /* 0x00000008030c7825 */ /* 0x001fe400078e000c */
[----:B--2---:R-:W-:Y:S01]  /*02f0*/  DMUL R4, R4, R14 ;  /* 0x0000000e04047228 */ /* 0x004fe20000000000 */
[----:B------:R-:W4:Y:S07]  /*0300*/  I2F.F64.U32 R14, R16 ;  /* 0x00000010000e7312 */ /* 0x000f2e0000201800 */
[----:B---3--:R-:W-:-:S08]  /*0310*/  DFMA R4, R8, R6, R4 ;  /* 0x000000060804722b */ /* 0x008fd00000000004 */
[----:B----4-:R-:W-:-:S07]  /*0320*/  DFMA R4, R14, R10, R4 ;  /* 0x0000000a0e04722b */ /* 0x010fce0000000004 */
[----:B------:R-:W-:Y:S01]  /*0330*/  STG.E.64 desc[UR6][R12.64], R4 ;  /* 0x000000040c007986 */ /* 0x000fe2000c101b06 */
[----:B------:R-:W-:Y:S05]  /*0340*/  EXIT ;  /* 0x000000000000794d */ /* 0x000fea0003800000 */
.L_x_3:
        /* <DEDUP_REMOVED lines=11> */
.L_x_756:


//--------------------- .text._Z8dCreateAPdS_idd  --------------------------
	.section	.text._Z8dCreateAPdS_idd,"ax",@progbits
	.align	128
        .global         _Z8dCreateAPdS_idd
        .type           _Z8dCreateAPdS_idd,@function
        .size           _Z8dCreateAPdS_idd,(.L_x_718 - _Z8dCreateAPdS_idd)
        .other          _Z8dCreateAPdS_idd,@"STO_CUDA_ENTRY STV_DEFAULT"
_Z8dCreateAPdS_idd:
.text._Z8dCreateAPdS_idd:
[----:B------:R-:W-:Y:S01]  /*0000*/  LDC R1, c[0x0][0x37c] ;  /* 0x0000df00ff017b82 */ /* 0x000fe20000000800 */
[----:B------:R-:W0:Y:S07]  /*0010*/  S2R R2, SR_TID.X ;  /* 0x0000000000027919 */ /* 0x000e2e0000002100 */
[----:B------:R-:W0:Y:S01]  /*0020*/  LDC.64 R22, c[0x0][0x388] ;  /* 0x0000e200ff167b82 */ /* 0x000e220000000a00 */
[----:B------:R-:W1:Y:S01]  /*0030*/  LDCU.64 UR6, c[0x0][0x358] ;  /* 0x00006b00ff0677ac */ /* 0x000e620008000a00 */
[----:B0-----:R-:W-:-:S05]  /*0040*/  IMAD.WIDE.U32 R22, R2, 0x8, R22 ;  /* 0x0000000802167825 */ /* 0x001fca00078e0016 */
[----:B-1----:R-:W2:Y:S01]  /*0050*/  LDG.E.64 R20, desc[UR6][R22.64] ;  /* 0x0000000616147981 */ /* 0x002ea2000c1e1b00 */
[----:B------:R-:W-:Y:S01]  /*0060*/  BSSY.RECONVERGENT B0, `(.L_x_4) ;  /* 0x0000006000007945 */ /* 0x000fe20003800200 */
[----:B------:R-:W-:Y:S01]  /*0070*/  IMAD.MOV.U32 R5, RZ, RZ, 0x40000000 ;  /* 0x40000000ff057424 */ /* 0x000fe200078e00ff */
[----:B------:R-:W-:Y:S01]  /*0080*/  MOV R0, 0xc0 ;  /* 0x000000c000007802 */ /* 0x000fe20000000f00 */
[----:B------:R-:W-:Y:S01]  /*0090*/  UMOV UR4, URZ ;  /* 0x000000ff00047c82 */ /* 0x000fe20008000000 */
[----:B--2---:R-:W-:-:S11]  /*00a0*/  DADD R34, -RZ, |R20| ;  /* 0x00000000ff227229 */ /* 0x004fd60000000514 */
[----:B------:R-:W-:Y:S05]  /*00b0*/  CALL.REL.NOINC `($_Z8dCreateAPdS_idd$__internal_accurate_pow) ;  /* 0x0000002400747944 */ /* 0x000fea0003c00000 */
[----:B------:R-:W-:Y:S05]  /*00c0*/  BSYNC.RECONVERGENT B0 ;  /* 0x0000000000007941 */ /* 0x000fea0003800200 */
.L_x_4:
[----:B------:R-:W0:Y:S02]  /*00d0*/  LDC R19, c[0x0][0x390] ;  /* 0x0000e400ff137b82 */ /* 0x000e240000000800 */
[----:B0-----:R-:W-:-:S05]  /*00e0*/  IMAD.WIDE R18, R19, 0x8, R22 ;  /* 0x0000000813127825 */ /* 0x001fca00078e0216 */
[----:B------:R-:W2:Y:S01]  /*00f0*/  LDG.E.64 R16, desc[UR6][R18.64] ;  /* 0x0000000612107981 */ /* 0x000ea2000c1e1b00 */
[C---:B------:R-:W-:Y:S01]  /*0100*/  DADD R6, R20.reuse, 2 ;  /* 0x4000000014067429 */ /* 0x040fe20000000000 */
[----:B------:R-:W-:Y:S01]  /*0110*/  IMAD.MOV.U32 R14, RZ, RZ, R24 ;  /* 0x000000ffff0e7224 */ /* 0x000fe200078e0018 */
[----:B------:R-:W-:Y:S01]  /*0120*/  DSETP.NEU.AND P0, PT, R20, RZ, PT ;  /* 0x000000ff1400722a */ /* 0x000fe20003f0d000 */
[----:B------:R-:W-:Y:S01]  /*0130*/  IMAD.MOV.U32 R15, RZ, RZ, R5 ;  /* 0x000000ffff0f7224 */ /* 0x000fe200078e0005 */
[----:B------:R-:W-:Y:S02]  /*0140*/  BSSY.RECONVERGENT B0, `(.L_x_5) ;  /* 0x000000f000007945 */ /* 0x000fe40003800200 */
[----:B------:R-:W-:-:S04]  /*0150*/  IMAD.MOV.U32 R6, RZ, RZ, R14 ;  /* 0x000000ffff067224 */ /* 0x000fc800078e000e */
[----:B------:R-:W-:Y:S01]  /*0160*/  LOP3.LUT R3, R7, 0x7ff00000, RZ, 0xc0, !PT ;  /* 0x7ff0000007037812 */ /* 0x000fe200078ec0ff */
[----:B------:R-:W-:-:S03]  /*0170*/  IMAD.MOV.U32 R7, RZ, RZ, R15 ;  /* 0x000000ffff077224 */ /* 0x000fc600078e000f */
[----:B------:R-:W-:Y:S02]  /*0180*/  ISETP.NE.AND P1, PT, R3, 0x7ff00000, PT ;  /* 0x7ff000000300780c */ /* 0x000fe40003f25270 */
[----:B------:R-:W-:Y:S01]  /*0190*/  @!P0 CS2R R6, SRZ ;  /* 0x0000000000068805 */ /* 0x000fe2000001ff00 */
[----:B--2---:R-:W-:-:S10]  /*01a0*/  DADD R8, -RZ, |R16| ;  /* 0x00000000ff087229 */ /* 0x004fd40000000510 */
[----:B------:R-:W-:Y:S01]  /*01b0*/  IMAD.MOV.U32 R34, RZ, RZ, R8 ;  /* 0x000000ffff227224 */ /* 0x000fe200078e0008 */
[----:B------:R-:W-:Y:S06]  /*01c0*/  @P1 BRA `(.L_x_6) ;  /* 0x0000000000181947 */ /* 0x000fec0003800000 */
[----:B------:R-:W-:-:S14]  /*01d0*/  DSETP.NAN.AND P0, PT, R20, R20, PT ;  /* 0x000000141400722a */ /* 0x000fdc0003f08000 */
[----:B------:R-:W-:Y:S01]  /*01e0*/  @P0 DADD R6, R20, 2 ;  /* 0x4000000014060429 */ /* 0x000fe20000000000 */
[----:B------:R-:W-:Y:S10]  /*01f0*/  @P0 BRA `(.L_x_6) ;  /* 0x00000000000c0947 */ /* 0x000ff40003800000 */
[----:B------:R-:W-:-:S14]  /*0200*/  DSETP.NEU.AND P0, PT, |R20|, +INF , PT ;  /* 0x7ff000001400742a */ /* 0x000fdc0003f0d200 */
[----:B------:R-:W-:Y:S02]  /*0210*/  @!P0 IMAD.MOV.U32 R6, RZ, RZ, 0x0 ;  /* 0x00000000ff068424 */ /* 0x000fe400078e00ff */
[----:B------:R-:W-:-:S07]  /*0220*/  @!P0 IMAD.MOV.U32 R7, RZ, RZ, 0x7ff00000 ;  /* 0x7ff00000ff078424 */ /* 0x000fce00078e00ff */
.L_x_6:
[----:B------:R-:W-:Y:S05]  /*0230*/  BSYNC.RECONVERGENT B0 ;  /* 0x0000000000007941 */ /* 0x000fea0003800200 */
.L_x_5:
[----:B------:R-:W-:Y:S01]  /*0240*/  BSSY.RECONVERGENT B0, `(.L_x_7) ;  /* 0x0000005000007945 */ /* 0x000fe20003800200 */
[----:B------:R-:W-:Y:S01]  /*0250*/  IMAD.MOV.U32 R35, RZ, RZ, R9 ;  /* 0x000000ffff237224 */ /* 0x000fe200078e0009 */
[----:B------:R-:W-:Y:S01]  /*0260*/  MOV R0, 0x290 ;  /* 0x0000029000007802 */ /* 0x000fe20000000f00 */
[----:B------:R-:W-:-:S07]  /*0270*/  IMAD.MOV.U32 R5, RZ, RZ, 0x40000000 ;  /* 0x40000000ff057424 */ /* 0x000fce00078e00ff */
[----:B------:R-:W-:Y:S05]  /*0280*/  CALL.REL.NOINC `($_Z8dCreateAPdS_idd$__internal_accurate_pow) ;  /* 0x0000002400007944 */ /* 0x000fea0003c00000 */
[----:B------:R-:W-:Y:S05]  /*0290*/  BSYNC.RECONVERGENT B0 ;  /* 0x0000000000007941 */ /* 0x000fea0003800200 */
.L_x_7:
[----:B------:R-:W0:Y:S02]  /*02a0*/  LDC R13, c[0x0][0x390] ;  /* 0x0000e400ff0d7b82 */ /* 0x000e240000000800 */
[----:B0-----:R-:W-:-:S05]  /*02b0*/  IMAD.WIDE R12, R13, 0x8, R18 ;  /* 0x000000080d0c7825 */ /* 0x001fca00078e0212 */
[----:B------:R-:W2:Y:S01]  /*02c0*/  LDG.E.64 R10, desc[UR6][R12.64] ;  /* 0x000000060c0a7981 */ /* 0x000ea2000c1e1b00 */
[C---:B------:R-:W-:Y:S01]  /*02d0*/  DADD R8, R16.reuse, 2 ;  /* 0x4000000010087429 */ /* 0x040fe20000000000 */
[----:B------:R-:W-:Y:S01]  /*02e0*/  BSSY.RECONVERGENT B0, `(.L_x_8) ;  /* 0x0000015000007945 */ /* 0x000fe20003800200 */
[----:B------:R-:W-:Y:S02]  /*02f0*/  DSETP.NEU.AND P0, PT, R16, RZ, PT ;  /* 0x000000ff1000722a */ /* 0x000fe40003f0d000 */
[----:B------:R-:W-:Y:S02]  /*0300*/  DSETP.NEU.AND P3, PT, R20, 1, PT ;  /* 0x3ff000001400742a */ /* 0x000fe40003f6d000 */
[----:B------:R-:W-:Y:S01]  /*0310*/  IMAD.MOV.U32 R8, RZ, RZ, R24 ;  /* 0x000000ffff087224 */ /* 0x000fe200078e0018 */
[----:B------:R-:W-:-:S03]  /*0320*/  DSETP.NEU.AND P1, PT, R16, 1, PT ;  /* 0x3ff000001000742a */ /* 0x000fc60003f2d000 */
[----:B------:R-:W-:Y:S01]  /*0330*/  LOP3.LUT R4, R9, 0x7ff00000, RZ, 0xc0, !PT ;  /* 0x7ff0000009047812 */ /* 0x000fe200078ec0ff */
[----:B------:R-:W-:Y:S01]  /*0340*/  IMAD.MOV.U32 R9, RZ, RZ, R5 ;  /* 0x000000ffff097224 */ /* 0x000fe200078e0005 */
[----:B------:R-:W-:Y:S01]  /*0350*/  FSEL R40, R6, RZ, P3 ;  /* 0x000000ff06287208 */ /* 0x000fe20001800000 */
[----:B------:R-:W-:Y:S01]  /*0360*/  IMAD.MOV.U32 R24, RZ, RZ, R8 ;  /* 0x000000ffff187224 */ /* 0x000fe200078e0008 */
[----:B------:R-:W-:Y:S01]  /*0370*/  ISETP.NE.AND P2, PT, R4, 0x7ff00000, PT ;  /* 0x7ff000000400780c */ /* 0x000fe20003f45270 */
[----:B------:R-:W-:Y:S01]  /*0380*/  IMAD.MOV.U32 R25, RZ, RZ, R9 ;  /* 0x000000ffff197224 */ /* 0x000fe200078e0009 */
[----:B------:R-:W-:Y:S02]  /*0390*/  FSEL R41, R7, 1.875, P3 ;  /* 0x3ff0000007297808 */ /* 0x000fe40001800000 */
[----:B------:R-:W-:Y:S01]  /*03a0*/  @!P0 CS2R R24, SRZ ;  /* 0x0000000000188805 */ /* 0x000fe2000001ff00 */
[----:B--2---:R-:W-:-:S08]  /*03b0*/  DADD R34, -RZ, |R10| ;  /* 0x00000000ff227229 */ /* 0x004fd0000000050a */
[----:B------:R-:W-:Y:S05]  /*03c0*/  @P2 BRA `(.L_x_9) ;  /* 0x0000000000182947 */ /* 0x000fea0003800000 */
[----:B------:R-:W-:-:S14]  /*03d0*/  DSETP.NAN.AND P0, PT, R16, R16, PT ;  /* 0x000000101000722a */ /* 0x000fdc0003f08000 */
[----:B------:R-:W-:Y:S01]  /*03e0*/  @P0 DADD R24, R16, 2 ;  /* 0x4000000010180429 */ /* 0x000fe20000000000 */
[----:B------:R-:W-:Y:S10]  /*03f0*/  @P0 BRA `(.L_x_9) ;  /* 0x00000000000c0947 */ /* 0x000ff40003800000 */
[----:B------:R-:W-:-:S14]  /*0400*/  DSETP.NEU.AND P0, PT, |R16|, +INF , PT ;  /* 0x7ff000001000742a */ /* 0x000fdc0003f0d200 */
[----:B------:R-:W-:Y:S02]  /*0410*/  @!P0 IMAD.MOV.U32 R24, RZ, RZ, 0x0 ;  /* 0x00000000ff188424 */ /* 0x000fe400078e00ff */
[----:B------:R-:W-:-:S07]  /*0420*/  @!P0 IMAD.MOV.U32 R25, RZ, RZ, 0x7ff00000 ;  /* 0x7ff00000ff198424 */ /* 0x000fce00078e00ff */
.L_x_9:
[----:B------:R-:W-:Y:S05]  /*0430*/  BSYNC.RECONVERGENT B0 ;  /* 0x0000000000007941 */ /* 0x000fea0003800200 */
.L_x_8:
[----:B------:R-:W-:Y:S01]  /*0440*/  FSEL R6, R24, RZ, P1 ;  /* 0x000000ff18067208 */ /* 0x000fe20000800000 */
[----:B------:R-:W-:Y:S01]  /*0450*/  BSSY.RECONVERGENT B0, `(.L_x_10) ;  /* 0x0000006000007945 */ /* 0x000fe20003800200 */
[----:B------:R-:W-:Y:S01]  /*0460*/  FSEL R7, R25, 1.875, P1 ;  /* 0x3ff0000019077808 */ /* 0x000fe20000800000 */
[----:B------:R-:W-:Y:S01]  /*0470*/  IMAD.MOV.U32 R5, RZ, RZ, 0x40000000 ;  /* 0x40000000ff057424 */ /* 0x000fe200078e00ff */
[----:B------:R-:W-:-:S04]  /*0480*/  MOV R0, 0x4b0 ;  /* 0x000004b000007802 */ /* 0x000fc80000000f00 */
[----:B------:R-:W-:-:S11]  /*0490*/  DADD R40, R40, R6 ;  /* 0x0000000028287229 */ /* 0x000fd60000000006 */
[----:B------:R-:W-:Y:S05]  /*04a0*/  CALL.REL.NOINC `($_Z8dCreateAPdS_idd$__internal_accurate_pow) ;  /* 0x0000002000787944 */ /* 0x000fea0003c00000 */
[----:B------:R-:W-:Y:S05]  /*04b0*/  BSYNC.RECONVERGENT B0 ;  /* 0x0000000000007941 */ /* 0x000fea0003800200 */
.L_x_10:
[C---:B------:R-:W-:Y:S01]  /*04c0*/  DADD R6, R10.reuse, 2 ;  /* 0x400000000a067429 */ /* 0x040fe20000000000 */
[----:B------:R-:W-:Y:S01]  /*04d0*/  BSSY.RECONVERGENT B0, `(.L_x_11) ;  /* 0x0000011000007945 */ /* 0x000fe20003800200 */
[C---:B------:R-:W-:Y:S02]  /*04e0*/  DSETP.NEU.AND P2, PT, R10.reuse, RZ, PT ;  /* 0x000000ff0a00722a */ /* 0x040fe40003f4d000 */
[----:B------:R-:W-:-:S06]  /*04f0*/  DSETP.NEU.AND P4, PT, R10, 1, PT ;  /* 0x3ff000000a00742a */ /* 0x000fcc0003f8d000 */
[----:B------:R-:W-:Y:S01]  /*0500*/  LOP3.LUT R6, R7, 0x7ff00000, RZ, 0xc0, !PT ;  /* 0x7ff0000007067812 */ /* 0x000fe200078ec0ff */
[----:B------:R-:W-:-:S03]  /*0510*/  IMAD.MOV.U32 R7, RZ, RZ, R5 ;  /* 0x000000ffff077224 */ /* 0x000fc600078e0005 */
[----:B------:R-:W-:Y:S01]  /*0520*/  ISETP.NE.AND P3, PT, R6, 0x7ff00000, PT ;  /* 0x7ff000000600780c */ /* 0x000fe20003f65270 */
[----:B------:R-:W-:Y:S02]  /*0530*/  IMAD.MOV.U32 R6, RZ, RZ, R24 ;  /* 0x000000ffff067224 */ /* 0x000fe400078e0018 */
[----:B------:R-:W-:Y:S02]  /*0540*/  IMAD.MOV.U32 R25, RZ, RZ, R7 ;  /* 0x000000ffff197224 */ /* 0x000fe400078e0007 */
[----:B------:R-:W-:Y:S01]  /*0550*/  IMAD.MOV.U32 R24, RZ, RZ, R6 ;  /* 0x000000ffff187224 */ /* 0x000fe200078e0006 */
[----:B------:R-:W-:-:S07]  /*0560*/  @!P2 CS2R R24, SRZ ;  /* 0x000000000018a805 */ /* 0x000fce000001ff00 */
[----:B------:R-:W-:Y:S05]  /*0570*/  @P3 BRA `(.L_x_12) ;  /* 0x0000000000183947 */ /* 0x000fea0003800000 */
[----:B------:R-:W-:-:S14]  /*0580*/  DSETP.NAN.AND P0, PT, R10, R10, PT ;  /* 0x0000000a0a00722a */ /* 0x000fdc0003f08000 */
[----:B------:R-:W-:Y:S01]  /*0590*/  @P0 DADD R24, R10, 2 ;  /* 0x400000000a180429 */ /* 0x000fe20000000000 */
[----:B------:R-:W-:Y:S10]  /*05a0*/  @P0 BRA `(.L_x_12) ;  /* 0x00000000000c0947 */ /* 0x000ff40003800000 */
[----:B------:R-:W-:-:S14]  /*05b0*/  DSETP.NEU.AND P0, PT, |R10|, +INF , PT ;  /* 0x7ff000000a00742a */ /* 0x000fdc0003f0d200 */
[----:B------:R-:W-:Y:S02]  /*05c0*/  @!P0 IMAD.MOV.U32 R24, RZ, RZ, 0x0 ;  /* 0x00000000ff188424 */ /* 0x000fe400078e00ff */
[----:B------:R-:W-:-:S07]  /*05d0*/  @!P0 IMAD.MOV.U32 R25, RZ, RZ, 0x7ff00000 ;  /* 0x7ff00000ff198424 */ /* 0x000fce00078e00ff */
.L_x_12:
[----:B------:R-:W-:Y:S05]  /*05e0*/  BSYNC.RECONVERGENT B0 ;  /* 0x0000000000007941 */ /* 0x000fea0003800200 */
.L_x_11:
[----:B------:R-:W-:Y:S01]  /*05f0*/  FSEL R24, R24, RZ, P4 ;  /* 0x000000ff18187208 */ /* 0x000fe20002000000 */
[----:B------:R-:W-:Y:S01]  /*0600*/  BSSY.RECONVERGENT B0, `(.L_x_13) ;  /* 0x000000d000007945 */ /* 0x000fe20003800200 */
[----:B------:R-:W-:-:S06]  /*0610*/  FSEL R25, R25, 1.875, P4 ;  /* 0x3ff0000019197808 */ /* 0x000fcc0002000000 */
[----:B------:R-:W-:-:S08]  /*0620*/  DADD R40, R40, R24 ;  /* 0x0000000028287229 */ /* 0x000fd00000000018 */
[----:B------:R-:W-:-:S14]  /*0630*/  DSETP.NEU.AND P0, PT, R40, RZ, PT ;  /* 0x000000ff2800722a */ /* 0x000fdc0003f0d000 */
[----:B------:R-:W-:Y:S01]  /*0640*/  @!P0 CS2R R26, SRZ ;  /* 0x00000000001a8805 */ /* 0x000fe2000001ff00 */
[----:B------:R-:W-:Y:S06]  /*0650*/  @!P0 BRA `(.L_x_14) ;  /* 0x00000000001c8947 */ /* 0x000fec0003800000 */
[----:B------:R-:W-:Y:S01]  /*0660*/  DADD R34, -RZ, |R40| ;  /* 0x00000000ff227229 */ /* 0x000fe20000000528 */
[----:B------:R-:W-:Y:S01]  /*0670*/  ISETP.GE.AND P0, PT, R41, RZ, PT ;  /* 0x000000ff2900720c */ /* 0x000fe20003f06270 */
[----:B------:R-:W-:Y:S01]  /*0680*/  IMAD.MOV.U32 R5, RZ, RZ, 0x40040000 ;  /* 0x40040000ff057424 */ /* 0x000fe200078e00ff */
[----:B------:R-:W-:-:S11]  /*0690*/  MOV R0, 0x6b0 ;  /* 0x000006b000007802 */ /* 0x000fd60000000f00 */
[----:B------:R-:W-:Y:S05]  /*06a0*/  CALL.REL.NOINC `($_Z8dCreateAPdS_idd$__internal_accurate_pow) ;  /* 0x0000001c00f87944 */ /* 0x000fea0003c00000 */
[----:B------:R-:W-:Y:S02]  /*06b0*/  FSEL R26, R24, RZ, P0 ;  /* 0x000000ff181a7208 */ /* 0x000fe40000000000 */
[----:B------:R-:W-:-:S07]  /*06c0*/  FSEL R27, R5, -QNAN , P0 ;  /* 0xfff80000051b7808 */ /* 0x000fce0000000000 */
.L_x_14:
[----:B------:R-:W-:Y:S05]  /*06d0*/  BSYNC.RECONVERGENT B0 ;  /* 0x0000000000007941 */ /* 0x000fea0003800200 */
.L_x_13:
[----:B------:R-:W-:Y:S01]  /*06e0*/  DADD R24, R40, 2.5 ;  /* 0x4004000028187429 */ /* 0x000fe20000000000 */
[----:B------:R-:W-:Y:S09]  /*06f0*/  BSSY.RECONVERGENT B0, `(.L_x_15) ;  /* 0x000000a000007945 */ /* 0x000ff20003800200 */
[----:B------:R-:W-:-:S04]  /*0700*/  LOP3.LUT R24, R25, 0x7ff00000, RZ, 0xc0, !PT ;  /* 0x7ff0000019187812 */ /* 0x000fc800078ec0ff */
[----:B------:R-:W-:-:S13]  /*0710*/  ISETP.NE.AND P0, PT, R24, 0x7ff00000, PT ;  /* 0x7ff000001800780c */ /* 0x000fda0003f05270 */
[----:B------:R-:W-:Y:S05]  /*0720*/  @P0 BRA `(.L_x_16) ;  /* 0x0000000000180947 */ /* 0x000fea0003800000 */
[----:B------:R-:W-:-:S14]  /*0730*/  DSETP.NAN.AND P0, PT, R40, R40, PT ;  /* 0x000000282800722a */ /* 0x000fdc0003f08000 */
[----:B------:R-:W-:Y:S01]  /*0740*/  @P0 DADD R26, R40, 2.5 ;  /* 0x40040000281a0429 */ /* 0x000fe20000000000 */
[----:B------:R-:W-:Y:S10]  /*0750*/  @P0 BRA `(.L_x_16) ;  /* 0x00000000000c0947 */ /* 0x000ff40003800000 */
[----:B------:R-:W-:-:S14]  /*0760*/  DSETP.NEU.AND P0, PT, |R40|, +INF , PT ;  /* 0x7ff000002800742a */ /* 0x000fdc0003f0d200 */
[----:B------:R-:W-:Y:S01]  /*0770*/  @!P0 MOV R26, 0x0 ;  /* 0x00000000001a8802 */ /* 0x000fe20000000f00 */
[----:B------:R-:W-:-:S07]  /*0780*/  @!P0 IMAD.MOV.U32 R27, RZ, RZ, 0x7ff00000 ;  /* 0x7ff00000ff1b8424 */ /* 0x000fce00078e00ff */
.L_x_16:
[----:B------:R-:W-:Y:S05]  /*0790*/  BSYNC.RECONVERGENT B0 ;  /* 0x0000000000007941 */ /* 0x000fea0003800200 */
.L_x_15:
[----:B------:R-:W0:Y:S01]  /*07a0*/  LDCU UR5, c[0x0][0x39c] ;  /* 0x00007380ff0577ac */ /* 0x000e220008000800 */
[----:B------:R-:W1:Y:S01]  /*07b0*/  LDC.64 R24, c[0x0][0x398] ;  /* 0x0000e600ff187b82 */ /* 0x000e620000000a00 */
[----:B------:R-:W-:Y:S01]  /*07c0*/  IMAD.MOV.U32 R28, RZ, RZ, 0x1 ;  /* 0x00000001ff1c7424 */ /* 0x000fe200078e00ff */
[----:B------:R-:W-:Y:S01]  /*07d0*/  DADD R26, R26, R26 ;  /* 0x000000001a1a7229 */ /* 0x000fe2000000001a */
[----:B------:R-:W-:Y:S01]  /*07e0*/  BSSY.RECONVERGENT B0, `(.L_x_17) ;  /* 0x000001b000007945 */ /* 0x000fe20003800200 */
[----:B------:R-:W-:Y:S02]  /*07f0*/  DSETP.NEU.AND P0, PT, R40, 1, PT ;  /* 0x3ff000002800742a */ /* 0x000fe40003f0d000 */
[----:B------:R-:W-:Y:S01]  /*0800*/  DSETP.NEU.AND P4, PT, R16, RZ, PT ;  /* 0x000000ff1000722a */ /* 0x000fe20003f8d000 */
[----:B0-----:R-:W1:Y:S02]  /*0810*/  MUFU.RCP64H R29, UR5 ;  /* 0x00000005001d7d08 */ /* 0x001e640008001800 */
[----:B-1----:R-:W-:-:S08]  /*0820*/  DFMA R30, R28, -R24, 1 ;  /* 0x3ff000001c1e742b */ /* 0x002fd00000000818 */
[----:B------:R-:W-:-:S08]  /*0830*/  DFMA R30, R30, R30, R30 ;  /* 0x0000001e1e1e722b */ /* 0x000fd0000000001e */
[----:B------:R-:W-:-:S08]  /*0840*/  DFMA R30, R28, R30, R28 ;  /* 0x0000001e1c1e722b */ /* 0x000fd0000000001c */
[----:B------:R-:W-:-:S08]  /*0850*/  DFMA R28, R30, -R24, 1 ;  /* 0x3ff000001e1c742b */ /* 0x000fd00000000818 */
[----:B------:R-:W-:Y:S01]  /*0860*/  DFMA R28, R30, R28, R30 ;  /* 0x0000001c1e1c722b */ /* 0x000fe2000000001e */
[----:B------:R-:W-:Y:S02]  /*0870*/  FSEL R30, R26, RZ, P0 ;  /* 0x000000ff1a1e7208 */ /* 0x000fe40000000000 */
[----:B------:R-:W-:-:S04]  /*0880*/  FSEL R31, R27, 2, P0 ;  /* 0x400000001b1f7808 */ /* 0x000fc80000000000 */
[----:B------:R-:W-:Y:S02]  /*0890*/  FSETP.GEU.AND P5, PT, |R31|, 6.5827683646048100446e-37, PT ;  /* 0x036000001f00780b */ /* 0x000fe40003fae200 */
[----:B------:R-:W-:-:S08]  /*08a0*/  DMUL R40, R28, R30 ;  /* 0x0000001e1c287228 */ /* 0x000fd00000000000 */
[----:B------:R-:W-:-:S08]  /*08b0*/  DFMA R24, R40, -R24, R30 ;  /* 0x800000182818722b */ /* 0x000fd0000000001e */
[----:B------:R-:W-:-:S10]  /*08c0*/  DFMA R40, R28, R24, R40 ;  /* 0x000000181c28722b */ /* 0x000fd40000000028 */
[----:B------:R-:W-:-:S05]  /*08d0*/  FFMA R0, RZ, UR5, R41 ;  /* 0x00000005ff007c23 */ /* 0x000fca0008000029 */
[----:B------:R-:W-:-:S13]  /*08e0*/  FSETP.GT.AND P0, PT, |R0|, 1.469367938527859385e-39, PT ;  /* 0x001000000000780b */ /* 0x000fda0003f04200 */
[----:B------:R-:W-:Y:S05]  /*08f0*/  @P0 BRA P5, `(.L_x_18) ;  /* 0x0000000000240947 */ /* 0x000fea0002800000 */
[----:B------:R-:W0:Y:S01]  /*0900*/  LDCU.64 UR8, c[0x0][0x398] ;  /* 0x00007300ff0877ac */ /* 0x000e220008000a00 */
[----:B------:R-:W-:Y:S01]  /*0910*/  IMAD.MOV.U32 R24, RZ, RZ, R30 ;  /* 0x000000ffff187224 */ /* 0x000fe200078e001e */
[----:B------:R-:W-:Y:S01]  /*0920*/  MOV R0, 0x970 ;  /* 0x0000097000007802 */ /* 0x000fe20000000f00 */
[----:B------:R-:W-:Y:S02]  /*0930*/  IMAD.MOV.U32 R25, RZ, RZ, R31 ;  /* 0x000000ffff197224 */ /* 0x000fe400078e001f */
[----:B0-----:R-:W-:Y:S02]  /*0940*/  IMAD.U32 R26, RZ, RZ, UR8 ;  /* 0x00000008ff1a7e24 */ /* 0x001fe4000f8e00ff */
[----:B------:R-:W-:-:S07]  /*0950*/  IMAD.U32 R27, RZ, RZ, UR9 ;  /* 0x00000009ff1b7e24 */ /* 0x000fce000f8e00ff */
[----:B------:R-:W-:Y:S05]  /*0960*/  CALL.REL.NOINC `($__internal_0_$__cuda_sm20_div_rn_f64_full) ;  /* 0x0000001400d87944 */ /* 0x000fea0003c00000 */
[----:B------:R-:W-:Y:S02]  /*0970*/  IMAD.MOV.U32 R40, RZ, RZ, R30 ;  /* 0x000000ffff287224 */ /* 0x000fe400078e001e */
[----:B------:R-:W-:-:S07]  /*0980*/  IMAD.MOV.U32 R41, RZ, RZ, R5 ;  /* 0x000000ffff297224 */ /* 0x000fce00078e0005 */
.L_x_18:
[----:B------:R-:W-:Y:S05]  /*0990*/  BSYNC.RECONVERGENT B0 ;  /* 0x0000000000007941 */ /* 0x000fea0003800200 */
.L_x_17:
[----:B------:R-:W0:Y:S01]  /*09a0*/  MUFU.RCP64H R5, R41 ;  /* 0x0000002900057308 */ /* 0x000e220000001800 */
[----:B------:R-:W-:Y:S01]  /*09b0*/  ISETP.NE.AND P6, PT, R4, 0x7ff00000, PT ;  /* 0x7ff000000400780c */ /* 0x000fe20003fc5270 */
[----:B------:R-:W-:Y:S01]  /*09c0*/  IMAD.MOV.U32 R4, RZ, RZ, 0x1 ;  /* 0x00000001ff047424 */ /* 0x000fe200078e00ff */
[----:B------:R-:W-:Y:S01]  /*09d0*/  BSSY.RECONVERGENT B0, `(.L_x_19) ;  /* 0x000000c000007945 */ /* 0x000fe20003800200 */
[----:B------:R-:W-:Y:S01]  /*09e0*/  DSETP.NEU.AND P5, PT, R10, 1, PT ;  /* 0x3ff000000a00742a */ /* 0x000fe20003fad000 */
[----:B------:R-:W-:Y:S01]  /*09f0*/  @!P4 CS2R R8, SRZ ;  /* 0x000000000008c805 */ /* 0x000fe2000001ff00 */
[----:B------:R-:W-:Y:S02]  /*0a00*/  DSETP.NEU.AND P0, PT, R20, RZ, PT ;  /* 0x000000ff1400722a */ /* 0x000fe40003f0d000 */
[----:B0-----:R-:W-:-:S06]  /*0a10*/  DFMA R24, R4, -R40, 1 ;  /* 0x3ff000000418742b */ /* 0x001fcc0000000828 */
[----:B------:R-:W-:Y:S06]  /*0a20*/  @P6 BRA `(.L_x_20) ;  /* 0x0000000000186947 */ /* 0x000fec0003800000 */
[----:B------:R-:W-:-:S14]  /*0a30*/  DSETP.NAN.AND P4, PT, R16, R16, PT ;  /* 0x000000101000722a */ /* 0x000fdc0003f88000 */
[----:B------:R-:W-:Y:S01]  /*0a40*/  @P4 DADD R8, R16, 2 ;  /* 0x4000000010084429 */ /* 0x000fe20000000000 */
[----:B------:R-:W-:Y:S10]  /*0a50*/  @P4 BRA `(.L_x_20) ;  /* 0x00000000000c4947 */ /* 0x000ff40003800000 */
[----:B------:R-:W-:-:S14]  /*0a60*/  DSETP.NEU.AND P4, PT, |R16|, +INF , PT ;  /* 0x7ff000001000742a */ /* 0x000fdc0003f8d200 */
[----:B------:R-:W-:Y:S02]  /*0a70*/  @!P4 IMAD.MOV.U32 R8, RZ, RZ, 0x0 ;  /* 0x00000000ff08c424 */ /* 0x000fe400078e00ff */
[----:B------:R-:W-:-:S07]  /*0a80*/  @!P4 IMAD.MOV.U32 R9, RZ, RZ, 0x7ff00000 ;  /* 0x7ff00000ff09c424 */ /* 0x000fce00078e00ff */
.L_x_20:
[----:B------:R-:W-:Y:S05]  /*0a90*/  BSYNC.RECONVERGENT B0 ;  /* 0x0000000000007941 */ /* 0x000fea0003800200 */
.L_x_19:
[----:B------:R-:W-:Y:S01]  /*0aa0*/  BSSY.RECONVERGENT B0, `(.L_x_21) ;  /* 0x000000c000007945 */ /* 0x000fe20003800200 */
[----:B------:R-:W-:Y:S01]  /*0ab0*/  DSETP.NEU.AND P4, PT, R20, 1, PT ;  /* 0x3ff000001400742a */ /* 0x000fe20003f8d000 */
[----:B------:R-:W-:Y:S01]  /*0ac0*/  ISETP.NE.AND P6, PT, R3, 0x7ff00000, PT ;  /* 0x7ff000000300780c */ /* 0x000fe20003fc5270 */
[----:B------:R-:W-:Y:S01]  /*0ad0*/  DFMA R24, R24, R24, R24 ;  /* 0x000000181818722b */ /* 0x000fe20000000018 */
[----:B------:R-:W-:Y:S01]  /*0ae0*/  @!P2 CS2R R6, SRZ ;  /* 0x000000000006a805 */ /* 0x000fe2000001ff00 */
[----:B------:R-:W-:Y:S10]  /*0af0*/  @P3 BRA `(.L_x_22) ;  /* 0x0000000000183947 */ /* 0x000ff40003800000 */
[----:B------:R-:W-:-:S14]  /*0b00*/  DSETP.NAN.AND P2, PT, R10, R10, PT ;  /* 0x0000000a0a00722a */ /* 0x000fdc0003f48000 */
[----:B------:R-:W-:Y:S01]  /*0b10*/  @P2 DADD R6, R10, 2 ;  /* 0x400000000a062429 */ /* 0x000fe20000000000 */
[----:B------:R-:W-:Y:S10]  /*0b20*/  @P2 BRA `(.L_x_22) ;  /* 0x00000000000c2947 */ /* 0x000ff40003800000 */
[----:B------:R-:W-:-:S14]  /*0b30*/  DSETP.NEU.AND P2, PT, |R10|, +INF , PT ;  /* 0x7ff000000a00742a */ /* 0x000fdc0003f4d200 */
[----:B------:R-:W-:Y:S02]  /*0b40*/  @!P2 IMAD.MOV.U32 R6, RZ, RZ, 0x0 ;  /* 0x00000000ff06a424 */ /* 0x000fe400078e00ff */
[----:B------:R-:W-:-:S07]  /*0b50*/  @!P2 IMAD.MOV.U32 R7, RZ, RZ, 0x7ff00000 ;  /* 0x7ff00000ff07a424 */ /* 0x000fce00078e00ff */
.L_x_22:
[----:B------:R-:W-:Y:S05]  /*0b60*/  BSYNC.RECONVERGENT B0 ;  /* 0x0000000000007941 */ /* 0x000fea0003800200 */
.L_x_21:
[----:B------:R-:W-:Y:S01]  /*0b70*/  BSSY.RECONVERGENT B0, `(.L_x_23) ;  /* 0x0000009000007945 */ /* 0x000fe20003800200 */
[----:B------:R-:W-:-:S03]  /*0b80*/  @!P0 CS2R R14, SRZ ;  /* 0x00000000000e8805 */ /* 0x000fc6000001ff00 */
[----:B------:R-:W-:Y:S05]  /*0b90*/  @P6 BRA `(.L_x_24) ;  /* 0x0000000000186947 */ /* 0x000fea0003800000 */
[----:B------:R-:W-:-:S14]  /*0ba0*/  DSETP.NAN.AND P0, PT, R20, R20, PT ;  /* 0x000000141400722a */ /* 0x000fdc0003f08000 */
[----:B------:R-:W-:Y:S01]  /*0bb0*/  @P0 DADD R14, R20, 2 ;  /* 0x40000000140e0429 */ /* 0x000fe20000000000 */
[----:B------:R-:W-:Y:S10]  /*0bc0*/  @P0 BRA `(.L_x_24) ;  /* 0x00000000000c0947 */ /* 0x000ff40003800000 */
[----:B------:R-:W-:-:S14]  /*0bd0*/  DSETP.NEU.AND P0, PT, |R20|, +INF , PT ;  /* 0x7ff000001400742a */ /* 0x000fdc0003f0d200 */
[----:B------:R-:W-:Y:S02]  /*0be0*/  @!P0 IMAD.MOV.U32 R14, RZ, RZ, 0x0 ;  /* 0x00000000ff0e8424 */ /* 0x000fe400078e00ff */
[----:B------:R-:W-:-:S07]  /*0bf0*/  @!P0 IMAD.MOV.U32 R15, RZ, RZ, 0x7ff00000 ;  /* 0x7ff00000ff0f8424 */ /* 0x000fce00078e00ff */
.L_x_24:
[----:B------:R-:W-:Y:S05]  /*0c00*/  BSYNC.RECONVERGENT B0 ;  /* 0x0000000000007941 */ /* 0x000fea0003800200 */
.L_x_23:
[----:B------:R-:W-:Y:S01]  /*0c10*/  DADD R14, R14, R14 ;  /* 0x000000000e0e7229 */ /* 0x000fe2000000000e */
[----:B------:R-:W-:Y:S01]  /*0c20*/  FSEL R8, R8, RZ, P1 ;  /* 0x000000ff08087208 */ /* 0x000fe20000800000 */
[----:B------:R-:W0:Y:S01]  /*0c30*/  LDCU.64 UR8, c[0x0][0x3a0] ;  /* 0x00007400ff0877ac */ /* 0x000e220008000a00 */
[----:B------:R-:W-:Y:S01]  /*0c40*/  FSEL R9, R9, 1.875, P1 ;  /* 0x3ff0000009097808 */ /* 0x000fe20000800000 */
[----:B------:R-:W-:Y:S01]  /*0c50*/  DFMA R24, R4, R24, R4 ;  /* 0x000000180418722b */ /* 0x000fe20000000004 */
[----:B------:R-:W-:Y:S01]  /*0c60*/  FSEL R6, R6, RZ, P5 ;  /* 0x000000ff06067208 */ /* 0x000fe20002800000 */
[----:B------:R-:W-:Y:S01]  /*0c70*/  BSSY.RECONVERGENT B0, `(.L_x_25) ;  /* 0x0000015000007945 */ /* 0x000fe20003800200 */
[----:B------:R-:W-:-:S03]  /*0c80*/  FSEL R7, R7, 1.875, P5 ;  /* 0x3ff0000007077808 */ /* 0x000fc60002800000 */
[----:B------:R-:W-:Y:S02]  /*0c90*/  FSEL R4, R14, RZ, P4 ;  /* 0x000000ff0e047208 */ /* 0x000fe40002000000 */
[----:B------:R-:W-:Y:S01]  /*0ca0*/  FSEL R5, R15, 2, P4 ;  /* 0x400000000f057808 */ /* 0x000fe20002000000 */
[----:B------:R-:W-:Y:S02]  /*0cb0*/  DADD R8, R8, R6 ;  /* 0x0000000008087229 */ /* 0x000fe40000000006 */
[----:B------:R-:W-:-:S06]  /*0cc0*/  DFMA R6, R24, -R40, 1 ;  /* 0x3ff000001806742b */ /* 0x000fcc0000000828 */
[----:B------:R-:W-:Y:S02]  /*0cd0*/  DADD R4, R8, -R4 ;  /* 0x0000000008047229 */ /* 0x000fe40000000804 */
[----:B------:R-:W-:-:S06]  /*0ce0*/  DFMA R6, R24, R6, R24 ;  /* 0x000000061806722b */ /* 0x000fcc0000000018 */
[----:B0-----:R-:W-:-:S08]  /*0cf0*/  DMUL R24, R4, -UR8 ;  /* 0x8000000804187c28 */ /* 0x001fd00008000000 */
[----:B------:R-:W-:Y:S02]  /*0d00*/  DMUL R4, R24, R6 ;  /* 0x0000000618047228 */ /* 0x000fe40000000000 */
[----:B------:R-:W-:-:S06]  /*0d10*/  FSETP.GEU.AND P1, PT, |R25|, 6.5827683646048100446e-37, PT ;  /* 0x036000001900780b */ /* 0x000fcc0003f2e200 */
[----:B------:R-:W-:-:S08]  /*0d20*/  DFMA R8, R4, -R40, R24 ;  /* 0x800000280408722b */ /* 0x000fd00000000018 */
[----:B------:R-:W-:-:S10]  /*0d30*/  DFMA R4, R6, R8, R4 ;  /* 0x000000080604722b */ /* 0x000fd40000000004 */
[----:B------:R-:W-:-:S05]  /*0d40*/  FFMA R0, RZ, R41, R5 ;  /* 0x00000029ff007223 */ /* 0x000fca0000000005 */
[----:B------:R-:W-:-:S13]  /*0d50*/  FSETP.GT.AND P0, PT, |R0|, 1.469367938527859385e-39, PT ;  /* 0x001000000000780b */ /* 0x000fda0003f04200 */
[----:B------:R-:W-:Y:S05]  /*0d60*/  @P0 BRA P1, `(.L_x_26) ;  /* 0x0000000000140947 */ /* 0x000fea0000800000 */
[----:B------:R-:W-:Y:S01]  /*0d70*/  IMAD.MOV.U32 R26, RZ, RZ, R40 ;  /* 0x000000ffff1a7224 */ /* 0x000fe200078e0028 */
[----:B------:R-:W-:Y:S01]  /*0d80*/  MOV R0, 0xdb0 ;  /* 0x00000db000007802 */ /* 0x000fe20000000f00 */
[----:B------:R-:W-:-:S07]  /*0d90*/  IMAD.MOV.U32 R27, RZ, RZ, R41 ;  /* 0x000000ffff1b7224 */ /* 0x000fce00078e0029 */
[----:B------:R-:W-:Y:S05]  /*0da0*/  CALL.REL.NOINC `($__internal_0_$__cuda_sm20_div_rn_f64_full) ;  /* 0x0000001000c87944 */ /* 0x000fea0003c00000 */
[----:B------:R-:W-:-:S07]  /*0db0*/  IMAD.MOV.U32 R4, RZ, RZ, R30 ;  /* 0x000000ffff047224 */ /* 0x000fce00078e001e */
.L_x_26:
[----:B------:R-:W-:Y:S05]  /*0dc0*/  BSYNC.RECONVERGENT B0 ;  /* 0x0000000000007941 */ /* 0x000fea0003800200 */
.L_x_25:
[----:B------:R-:W0:Y:S01]  /*0dd0*/  LDC.64 R6, c[0x0][0x380] ;  /* 0x0000e000ff067b82 */ /* 0x000e220000000a00 */
[----:B------:R-:W1:Y:S07]  /*0de0*/  MUFU.RCP64H R11, R41 ;  /* 0x00000029000b7308 */ /* 0x000e6e0000001800 */
[----:B------:R-:W2:Y:S01]  /*0df0*/  LDC.64 R14, c[0x0][0x3a0] ;  /* 0x0000e800ff0e7b82 */ /* 0x000ea20000000a00 */
[----:B0-----:R-:W-:-:S05]  /*0e00*/  IMAD.WIDE.U32 R2, R2, 0x8, R6 ;  /* 0x0000000802027825 */ /* 0x001fca00078e0006 */
[----:B------:R0:W-:Y:S04]  /*0e10*/  STG.E.64 desc[UR6][R2.64], R4 ;  /* 0x0000000402007986 */ /* 0x0001e8000c101b06 */
[----:B------:R-:W3:Y:S04]  /*0e20*/  LDG.E.64 R6, desc[UR6][R22.64] ;  /* 0x0000000616067981 */ /* 0x000ee8000c1e1b00 */
[----:B------:R-:W4:Y:S01]  /*0e30*/  LDG.E.64 R8, desc[UR6][R18.64] ;  /* 0x0000000612087981 */ /* 0x000f22000c1e1b00 */
[----:B------:R-:W-:Y:S01]  /*0e40*/  IMAD.MOV.U32 R10, RZ, RZ, 0x1 ;  /* 0x00000001ff0a7424 */ /* 0x000fe200078e00ff */
[----:B--2---:R-:W-:Y:S01]  /*0e50*/  DMUL R14, R14, 3 ;  /* 0x400800000e0e7828 */ /* 0x004fe20000000000 */
[----:B------:R-:W-:Y:S04]  /*0e60*/  BSSY.RECONVERGENT B0, `(.L_x_27) ;  /* 0x0000014000007945 */ /* 0x000fe80003800200 */
[----:B-1----:R-:W-:-:S08]  /*0e70*/  DFMA R16, R10, -R40, 1 ;  /* 0x3ff000000a10742b */ /* 0x002fd00000000828 */
[----:B------:R-:W-:-:S08]  /*0e80*/  DFMA R16, R16, R16, R16 ;  /* 0x000000101010722b */ /* 0x000fd00000000010 */
[----:B------:R-:W-:-:S08]  /*0e90*/  DFMA R16, R10, R16, R10 ;  /* 0x000000100a10722b */ /* 0x000fd0000000000a */
[----:B0-----:R-:W-:-:S08]  /*0ea0*/  DFMA R4, R16, -R40, 1 ;  /* 0x3ff000001004742b */ /* 0x001fd00000000828 */
[----:B------:R-:W-:Y:S02]  /*0eb0*/  DFMA R16, R16, R4, R16 ;  /* 0x000000041010722b */ /* 0x000fe40000000010 */
[----:B---3--:R-:W-:-:S08]  /*0ec0*/  DMUL R6, R14, R6 ;  /* 0x000000060e067228 */ /* 0x008fd00000000000 */
[----:B----4-:R-:W-:-:S08]  /*0ed0*/  DMUL R24, R6, R8 ;  /* 0x0000000806187228 */ /* 0x010fd00000000000 */
        /* <DEDUP_REMOVED lines=8> */
[----:B------:R-:W-:Y:S02]  /*0f60*/  MOV R27, R41 ;  /* 0x00000029001b7202 */ /* 0x000fe40000000f00 */
[----:B------:R-:W-:-:S07]  /*0f70*/  MOV R0, 0xf90 ;  /* 0x00000f9000007802 */ /* 0x000fce0000000f00 */
[----:B------:R-:W-:Y:S05]  /*0f80*/  CALL.REL.NOINC `($__internal_0_$__cuda_sm20_div_rn_f64_full) ;  /* 0x0000001000507944 */ /* 0x000fea0003c00000 */
[----:B------:R-:W-:-:S07]  /*0f90*/  IMAD.MOV.U32 R4, RZ, RZ, R30 ;  /* 0x000000ffff047224 */ /* 0x000fce00078e001e */
.L_x_28:
[----:B------:R-:W-:Y:S05]  /*0fa0*/  BSYNC.RECONVERGENT B0 ;  /* 0x0000000000007941 */ /* 0x000fea0003800200 */
.L_x_27:
[----:B------:R-:W0:Y:S02]  /*0fb0*/  LDC R7, c[0x0][0x390] ;  /* 0x0000e400ff077b82 */ /* 0x000e240000000800 */
[----:B0-----:R-:W-:-:S05]  /*0fc0*/  IMAD.WIDE R2, R7, 0x8, R2 ;  /* 0x0000000807027825 */ /* 0x001fca00078e0202 */
[----:B------:R0:W-:Y:S04]  /*0fd0*/  STG.E.64 desc[UR6][R2.64], R4 ;  /* 0x0000000402007986 */ /* 0x0001e8000c101b06 */
[----:B------:R-:W2:Y:S04]  /*0fe0*/  LDG.E.64 R6, desc[UR6][R22.64] ;  /* 0x0000000616067981 */ /* 0x000ea8000c1e1b00 */
[----:B------:R-:W3:Y:S01]  /*0ff0*/  LDG.E.64 R8, desc[UR6][R12.64] ;  /* 0x000000060c087981 */ /* 0x000ee2000c1e1b00 */
[----:B------:R-:W1:Y:S01]  /*1000*/  MUFU.RCP64H R11, R41 ;  /* 0x00000029000b7308 */ /* 0x000e620000001800 */
[----:B------:R-:W-:Y:S01]  /*1010*/  IMAD.MOV.U32 R10, RZ, RZ, 0x1 ;  /* 0x00000001ff0a7424 */ /* 0x000fe200078e00ff */
[----:B------:R-:W-:Y:S05]  /*1020*/  BSSY.RECONVERGENT B0, `(.L_x_29) ;  /* 0x0000015000007945 */ /* 0x000fea0003800200 */
[----:B-1----:R-:W-:-:S08]  /*1030*/  DFMA R16, R10, -R40, 1 ;  /* 0x3ff000000a10742b */ /* 0x002fd00000000828 */
[----:B------:R-:W-:-:S08]  /*1040*/  DFMA R16, R16, R16, R16 ;  /* 0x000000101010722b */ /* 0x000fd00000000010 */
[----:B------:R-:W-:-:S08]  /*1050*/  DFMA R16, R10, R16, R10 ;  /* 0x000000100a10722b */ /* 0x000fd0000000000a */
[----:B------:R-:W-:-:S08]  /*1060*/  DFMA R10, R16, -R40, 1 ;  /* 0x3ff00000100a742b */ /* 0x000fd00000000828 */
[----:B------:R-:W-:Y:S02]  /*1070*/  DFMA R10, R16, R10, R16 ;  /* 0x0000000a100a722b */ /* 0x000fe40000000010 */
[----:B--2---:R-:W-:-:S08]  /*1080*/  DMUL R6, R14, R6 ;  /* 0x000000060e067228 */ /* 0x004fd00000000000 */
[----:B---3--:R-:W-:-:S08]  /*1090*/  DMUL R24, R6, R8 ;  /* 0x0000000806187228 */ /* 0x008fd00000000000 */
[----:B------:R-:W-:Y:S02]  /*10a0*/  DMUL R6, R10, R24 ;  /* 0x000000180a067228 */ /* 0x000fe40000000000 */
[----:B------:R-:W-:-:S06]  /*10b0*/  FSETP.GEU.AND P1, PT, |R25|, 6.5827683646048100446e-37, PT ;  /* 0x036000001900780b */ /* 0x000fcc0003f2e200 */
[----:B0-----:R-:W-:-:S08]  /*10c0*/  DFMA R4, R6, -R40, R24 ;  /* 0x800000280604722b */ /* 0x001fd00000000018 */
        /* <DEDUP_REMOVED lines=8> */
[----:B------:R-:W-:Y:S02]  /*1150*/  IMAD.MOV.U32 R6, RZ, RZ, R30 ;  /* 0x000000ffff067224 */ /* 0x000fe400078e001e */
[----:B------:R-:W-:-:S07]  /*1160*/  IMAD.MOV.U32 R7, RZ, RZ, R5 ;  /* 0x000000ffff077224 */ /* 0x000fce00078e0005 */
.L_x_30:
[----:B------:R-:W-:Y:S05]  /*1170*/  BSYNC.RECONVERGENT B0 ;  /* 0x0000000000007941 */ /* 0x000fea0003800200 */
.L_x_29:
[----:B------:R-:W0:Y:S02]  /*1180*/  LDC R5, c[0x0][0x390] ;  /* 0x0000e400ff057b82 */ /* 0x000e240000000800 */
[----:B0-----:R-:W-:-:S05]  /*1190*/  IMAD.WIDE R2, R5, 0x8, R2 ;  /* 0x0000000805027825 */ /* 0x001fca00078e0202 */
[----:B------:R0:W-:Y:S04]  /*11a0*/  STG.E.64 desc[UR6][R2.64], R6 ;  /* 0x0000000602007986 */ /* 0x0001e8000c101b06 */
[----:B------:R-:W2:Y:S01]  /*11b0*/  LDG.E.64 R8, desc[UR6][R22.64] ;  /* 0x0000000616087981 */ /* 0x000ea2000c1e1b00 */
[----:B------:R-:W-:Y:S01]  /*11c0*/  BSSY.RECONVERGENT B0, `(.L_x_31) ;  /* 0x0000005000007945 */ /* 0x000fe20003800200 */
[----:B------:R-:W-:Y:S01]  /*11d0*/  IMAD.MOV.U32 R5, RZ, RZ, 0x40000000 ;  /* 0x40000000ff057424 */ /* 0x000fe200078e00ff */
[----:B------:R-:W-:Y:S01]  /*11e0*/  MOV R0, 0x1210 ;  /* 0x0000121000007802 */ /* 0x000fe20000000f00 */
[----:B0-2---:R-:W-:-:S11]  /*11f0*/  DADD R34, -RZ, |R8| ;  /* 0x00000000ff227229 */ /* 0x005fd60000000508 */
[----:B------:R-:W-:Y:S05]  /*1200*/  CALL.REL.NOINC `($_Z8dCreateAPdS_idd$__internal_accurate_pow) ;  /* 0x0000001400207944 */ /* 0x000fea0003c00000 */
[----:B------:R-:W-:Y:S05]  /*1210*/  BSYNC.RECONVERGENT B0 ;  /* 0x0000000000007941 */ /* 0x000fea0003800200 */
.L_x_31:
[----:B------:R-:W2:Y:S01]  /*1220*/  LDG.E.64 R6, desc[UR6][R12.64] ;  /* 0x000000060c067981 */ /* 0x000ea2000c1e1b00 */
[C---:B------:R-:W-:Y:S01]  /*1230*/  DADD R10, R8.reuse, 2 ;  /* 0x40000000080a7429 */ /* 0x040fe20000000000 */
[----:B------:R-:W-:Y:S01]  /*1240*/  BSSY.RECONVERGENT B0, `(.L_x_32) ;  /* 0x0000010000007945 */ /* 0x000fe20003800200 */
[C---:B------:R-:W-:Y:S01]  /*1250*/  DSETP.NEU.AND P0, PT, R8.reuse, RZ, PT ;  /* 0x000000ff0800722a */ /* 0x040fe20003f0d000 */
[----:B------:R-:W-:Y:S01]  /*1260*/  IMAD.MOV.U32 R25, RZ, RZ, R5 ;  /* 0x000000ffff197224 */ /* 0x000fe200078e0005 */
[----:B------:R-:W-:-:S06]  /*1270*/  DSETP.NEU.AND P2, PT, R8, 1, PT ;  /* 0x3ff000000800742a */ /* 0x000fcc0003f4d000 */
[----:B------:R-:W-:-:S04]  /*1280*/  LOP3.LUT R0, R11, 0x7ff00000, RZ, 0xc0, !PT ;  /* 0x7ff000000b007812 */ /* 0x000fc800078ec0ff */
        /* <DEDUP_REMOVED lines=11> */
.L_x_33:
[----:B------:R-:W-:Y:S05]  /*1340*/  BSYNC.RECONVERGENT B0 ;  /* 0x0000000000007941 */ /* 0x000fea0003800200 */
.L_x_32:
[----:B------:R-:W-:Y:S01]  /*1350*/  BSSY.RECONVERGENT B0, `(.L_x_34) ;  /* 0x0000007000007945 */ /* 0x000fe20003800200 */
[----:B------:R-:W-:Y:S01]  /*1360*/  FSEL R8, R24, RZ, P2 ;  /* 0x000000ff18087208 */ /* 0x000fe20001000000 */
[----:B------:R-:W-:Y:S01]  /*1370*/  IMAD.MOV.U32 R35, RZ, RZ, R11 ;  /* 0x000000ffff237224 */ /* 0x000fe200078e000b */
[----:B------:R-:W-:Y:S01]  /*1380*/  FSEL R9, R25, 1.875, P2 ;  /* 0x3ff0000019097808 */ /* 0x000fe20001000000 */
[----:B------:R-:W-:Y:S01]  /*1390*/  IMAD.MOV.U32 R5, RZ, RZ, 0x40000000 ;  /* 0x40000000ff057424 */ /* 0x000fe200078e00ff */
[----:B------:R-:W-:-:S07]  /*13a0*/  MOV R0, 0x13c0 ;  /* 0x000013c000007802 */ /* 0x000fce0000000f00 */
[----:B------:R-:W-:Y:S05]  /*13b0*/  CALL.REL.NOINC `($_Z8dCreateAPdS_idd$__internal_accurate_pow) ;  /* 0x0000001000b47944 */ /* 0x000fea0003c00000 */
[----:B------:R-:W-:Y:S05]  /*13c0*/  BSYNC.RECONVERGENT B0 ;  /* 0x0000000000007941 */ /* 0x000fea0003800200 */
.L_x_34:
        /* <DEDUP_REMOVED lines=10> */
[----:B------:R-:W-:Y:S05]  /*1470*/  @P1 BRA `(.L_x_36) ;  /* 0x0000000000181947 */ /* 0x000fea0003800000 */
[----:B------:R-:W-:-:S14]  /*1480*/  DSETP.NAN.AND P0, PT, R6, R6, PT ;  /* 0x000000060600722a */ /* 0x000fdc0003f08000 */
[----:B------:R-:W-:Y:S01]  /*1490*/  @P0 DADD R24, R6, 2 ;  /* 0x4000000006180429 */ /* 0x000fe20000000000 */
[----:B------:R-:W-:Y:S10]  /*14a0*/  @P0 BRA `(.L_x_36) ;  /* 0x00000000000c0947 */ /* 0x000ff40003800000 */
[----:B------:R-:W-:-:S14]  /*14b0*/  DSETP.NEU.AND P0, PT, |R6|, +INF , PT ;  /* 0x7ff000000600742a */ /* 0x000fdc0003f0d200 */
[----:B------:R-:W-:Y:S02]  /*14c0*/  @!P0 IMAD.MOV.U32 R24, RZ, RZ, 0x0 ;  /* 0x00000000ff188424 */ /* 0x000fe400078e00ff */
[----:B------:R-:W-:-:S07]  /*14d0*/  @!P0 IMAD.MOV.U32 R25, RZ, RZ, 0x7ff00000 ;  /* 0x7ff00000ff198424 */ /* 0x000fce00078e00ff */
.L_x_36:
[----:B------:R-:W-:Y:S05]  /*14e0*/  BSYNC.RECONVERGENT B0 ;  /* 0x0000000000007941 */ /* 0x000fea0003800200 */
.L_x_35:
[----:B------:R-:W-:Y:S01]  /*14f0*/  FSEL R4, R24, RZ, P2 ;  /* 0x000000ff18047208 */ /* 0x000fe20001000000 */
[----:B------:R-:W-:Y:S01]  /*1500*/  BSSY.RECONVERGENT B0, `(.L_x_37) ;  /* 0x0000006000007945 */ /* 0x000fe20003800200 */
[----:B------:R-:W-:Y:S02]  /*1510*/  FSEL R5, R25, 1.875, P2 ;  /* 0x3ff0000019057808 */ /* 0x000fe40001000000 */
[----:B------:R-:W-:-:S04]  /*1520*/  MOV R0, 0x1560 ;  /* 0x0000156000007802 */ /* 0x000fc80000000f00 */
[----:B------:R-:W-:Y:S01]  /*1530*/  DADD R8, R8, R4 ;  /* 0x0000000008087229 */ /* 0x000fe20000000004 */
[----:B------:R-:W-:-:S10]  /*1540*/  IMAD.MOV.U32 R5, RZ, RZ, 0x40000000 ;  /* 0x40000000ff057424 */ /* 0x000fd400078e00ff */
[----:B------:R-:W-:Y:S05]  /*1550*/  CALL.REL.NOINC `($_Z8dCreateAPdS_idd$__internal_accurate_pow) ;  /* 0x00000010004c7944 */ /* 0x000fea0003c00000 */
[----:B------:R-:W-:Y:S05]  /*1560*/  BSYNC.RECONVERGENT B0 ;  /* 0x0000000000007941 */ /* 0x000fea0003800200 */
.L_x_37:
[C---:B------:R-:W-:Y:S01]  /*1570*/  DADD R6, R10.reuse, 2 ;  /* 0x400000000a067429 */ /* 0x040fe20000000000 */
[----:B------:R-:W0:Y:S01]  /*1580*/  MUFU.RCP64H R17, R41 ;  /* 0x0000002900117308 */ /* 0x000e220000001800 */
[----:B------:R-:W-:Y:S01]  /*1590*/  IMAD.MOV.U32 R16, RZ, RZ, 0x1 ;  /* 0x00000001ff107424 */ /* 0x000fe200078e00ff */
[----:B------:R-:W-:Y:S01]  /*15a0*/  DSETP.NEU.AND P0, PT, R10, RZ, PT ;  /* 0x000000ff0a00722a */ /* 0x000fe20003f0d000 */
[----:B------:R-:W-:Y:S01]  /*15b0*/  BSSY.RECONVERGENT B0, `(.L_x_38) ;  /* 0x000000e000007945 */ /* 0x000fe20003800200 */
[----:B------:R-:W-:-:S05]  /*15c0*/  IMAD.MOV.U32 R25, RZ, RZ, R5 ;  /* 0x000000ffff197224 */ /* 0x000fca00078e0005 */
[----:B------:R-:W-:-:S04]  /*15d0*/  LOP3.LUT R6, R7, 0x7ff00000, RZ, 0xc0, !PT ;  /* 0x7ff0000007067812 */ /* 0x000fc800078ec0ff */
[----:B------:R-:W-:-:S03]  /*15e0*/  ISETP.NE.AND P1, PT, R6, 0x7ff00000, PT ;  /* 0x7ff000000600780c */ /* 0x000fc60003f25270 */
[----:B------:R-:W-:Y:S01]  /*15f0*/  @!P0 CS2R R24, SRZ ;  /* 0x0000000000188805 */ /* 0x000fe2000001ff00 */
[----:B0-----:R-:W-:-:S08]  /*1600*/  DFMA R20, R16, -R40, 1 ;  /* 0x3ff000001014742b */ /* 0x001fd00000000828 */
[----:B------:R-:W-:Y:S01]  /*1610*/  DFMA R20, R20, R20, R20 ;  /* 0x000000141414722b */ /* 0x000fe20000000014 */
[----:B------:R-:W-:Y:S10]  /*1620*/  @P1 BRA `(.L_x_39) ;  /* 0x0000000000181947 */ /* 0x000ff40003800000 */
[----:B------:R-:W-:-:S14]  /*1630*/  DSETP.NAN.AND P0, PT, R10, R10, PT ;  /* 0x0000000a0a00722a */ /* 0x000fdc0003f08000 */
[----:B------:R-:W-:Y:S01]  /*1640*/  @P0 DADD R24, R10, 2 ;  /* 0x400000000a180429 */ /* 0x000fe20000000000 */
[----:B------:R-:W-:Y:S10]  /*1650*/  @P0 BRA `(.L_x_39) ;  /* 0x00000000000c0947 */ /* 0x000ff40003800000 */
[----:B------:R-:W-:-:S14]  /*1660*/  DSETP.NEU.AND P0, PT, |R10|, +INF , PT ;  /* 0x7ff000000a00742a */ /* 0x000fdc0003f0d200 */
[----:B------:R-:W-:Y:S01]  /*1670*/  @!P0 IMAD.MOV.U32 R24, RZ, RZ, 0x0 ;  /* 0x00000000ff188424 */ /* 0x000fe200078e00ff */
[----:B------:R-:W-:-:S07]  /*1680*/  @!P0 MOV R25, 0x7ff00000 ;  /* 0x7ff0000000198802 */ /* 0x000fce0000000f00 */
.L_x_39:
[----:B------:R-:W-:Y:S05]  /*1690*/  BSYNC.RECONVERGENT B0 ;  /* 0x0000000000007941 */ /* 0x000fea0003800200 */
.L_x_38:
[----:B------:R-:W-:Y:S01]  /*16a0*/  DADD R24, R24, R24 ;  /* 0x0000000018187229 */ /* 0x000fe20000000018 */
[----:B------:R-:W0:Y:S01]  /*16b0*/  LDCU.64 UR8, c[0x0][0x3a0] ;  /* 0x00007400ff0877ac */ /* 0x000e220008000a00 */
[----:B------:R-:W-:Y:S01]  /*16c0*/  DSETP.NEU.AND P0, PT, R10, 1, PT ;  /* 0x3ff000000a00742a */ /* 0x000fe20003f0d000 */
[----:B------:R-:W-:Y:S01]  /*16d0*/  BSSY.RECONVERGENT B0, `(.L_x_40) ;  /* 0x0000014000007945 */ /* 0x000fe20003800200 */
[----:B------:R-:W-:-:S06]  /*16e0*/  DFMA R20, R16, R20, R16 ;  /* 0x000000141014722b */ /* 0x000fcc0000000010 */
[----:B------:R-:W-:Y:S02]  /*16f0*/  FSEL R4, R24, RZ, P0 ;  /* 0x000000ff18047208 */ /* 0x000fe40000000000 */
[----:B------:R-:W-:Y:S01]  /*1700*/  FSEL R5, R25, 2, P0 ;  /* 0x4000000019057808 */ /* 0x000fe20000000000 */
[----:B------:R-:W-:-:S05]  /*1710*/  DFMA R6, R20, -R40, 1 ;  /* 0x3ff000001406742b */ /* 0x000fca0000000828 */
[----:B------:R-:W-:-:S03]  /*1720*/  DADD R8, R8, -R4 ;  /* 0x0000000008087229 */ /* 0x000fc60000000804 */
[----:B------:R-:W-:-:S05]  /*1730*/  DFMA R20, R20, R6, R20 ;  /* 0x000000061414722b */ /* 0x000fca0000000014 */
        /* <DEDUP_REMOVED lines=13> */
.L_x_41:
[----:B------:R-:W-:Y:S05]  /*1810*/  BSYNC.RECONVERGENT B0 ;  /* 0x0000000000007941 */ /* 0x000fea0003800200 */
.L_x_40:
        /* <DEDUP_REMOVED lines=28> */
.L_x_43:
[----:B------:R-:W-:Y:S05]  /*19e0*/  BSYNC.RECONVERGENT B0 ;  /* 0x0000000000007941 */ /* 0x000fea0003800200 */
.L_x_42:
        /* <DEDUP_REMOVED lines=10> */
.L_x_44:
        /* <DEDUP_REMOVED lines=18> */
.L_x_46:
[----:B------:R-:W-:Y:S05]  /*1bb0*/  BSYNC.RECONVERGENT B0 ;  /* 0x0000000000007941 */ /* 0x000fea0003800200 */
.L_x_45:
        /* <DEDUP_REMOVED lines=8> */
.L_x_47:
        /* <DEDUP_REMOVED lines=17> */
.L_x_49:
[----:B------:R-:W-:Y:S05]  /*1d50*/  BSYNC.RECONVERGENT B0 ;  /* 0x0000000000007941 */ /* 0x000fea0003800200 */
.L_x_48:
        /* <DEDUP_REMOVED lines=8> */
.L_x_50:
[C---:B------:R-:W-:Y:S01]  /*1de0*/  DADD R8, R12.reuse, 2 ;  /* 0x400000000c087429 */ /* 0x040fe20000000000 */
[----:B------:R-:W0:Y:S01]  /*1df0*/  MUFU.RCP64H R11, R41 ;  /* 0x00000029000b7308 */ /* 0x000e220000001800 */
[----:B------:R-:W-:Y:S01]  /*1e00*/  IMAD.MOV.U32 R10, RZ, RZ, 0x1 ;  /* 0x00000001ff0a7424 */ /* 0x000fe200078e00ff */
[----:B------:R-:W-:Y:S01]  /*1e10*/  DSETP.NEU.AND P0, PT, R12, RZ, PT ;  /* 0x000000ff0c00722a */ /* 0x000fe20003f0d000 */
[----:B------:R-:W-:Y:S01]  /*1e20*/  BSSY.RECONVERGENT B0, `(.L_x_51) ;  /* 0x000000e000007945 */ /* 0x000fe20003800200 */
[----:B------:R-:W-:-:S05]  /*1e30*/  MOV R25, R5 ;  /* 0x0000000500197202 */ /* 0x000fca0000000f00 */
        /* <DEDUP_REMOVED lines=10> */
[----:B------:R-:W-:Y:S02]  /*1ee0*/  @!P0 IMAD.MOV.U32 R24, RZ, RZ, 0x0 ;  /* 0x00000000ff188424 */ /* 0x000fe400078e00ff */
[----:B------:R-:W-:-:S07]  /*1ef0*/  @!P0 IMAD.MOV.U32 R25, RZ, RZ, 0x7ff00000 ;  /* 0x7ff00000ff198424 */ /* 0x000fce00078e00ff */
.L_x_52:
[----:B------:R-:W-:Y:S05]  /*1f00*/  BSYNC.RECONVERGENT B0 ;  /* 0x0000000000007941 */ /* 0x000fea0003800200 */
.L_x_51:
        /* <DEDUP_REMOVED lines=23> */
.L_x_54:
[----:B------:R-:W-:Y:S05]  /*2080*/  BSYNC.RECONVERGENT B0 ;  /* 0x0000000000007941 */ /* 0x000fea0003800200 */
.L_x_53:
[----:B------:R-:W0:Y:S02]  /*2090*/  LDC R7, c[0x0][0x390] ;  /* 0x0000e400ff077b82 */ /* 0x000e240000000800 */
[----:B0-----:R-:W-:-:S05]  /*20a0*/  IMAD.WIDE R2, R7, 0x8, R2 ;  /* 0x0000000807027825 */ /* 0x001fca00078e0202 */
[----:B------:R-:W-:Y:S01]  /*20b0*/  STG.E.64 desc[UR6][R2.64], R4 ;  /* 0x0000000402007986 */ /* 0x000fe2000c101b06 */
[----:B------:R-:W-:Y:S05]  /*20c0*/  EXIT ;  /* 0x000000000000794d */ /* 0x000fea0003800000 */
        .weak           $__internal_0_$__cuda_sm20_div_rn_f64_full
        .type           $__internal_0_$__cuda_sm20_div_rn_f64_full,@function
        .size           $__internal_0_$__cuda_sm20_div_rn_f64_full,($_Z8dCreateAPdS_idd$__internal_accurate_pow - $__internal_0_$__cuda_sm20_div_rn_f64_full)
$__internal_0_$__cuda_sm20_div_rn_f64_full:
[C---:B------:R-:W-:Y:S01]  /*20d0*/  FSETP.GEU.AND P0, PT, |R27|.reuse, 1.469367938527859385e-39, PT ;  /* 0x001000001b00780b */ /* 0x040fe20003f0e200 */
[----:B------:R-:W-:Y:S01]  /*20e0*/  IMAD.MOV.U32 R42, RZ, RZ, 0x1 ;  /* 0x00000001ff2a7424 */ /* 0x000fe200078e00ff */
[----:B------:R-:W-:Y:S01]  /*20f0*/  LOP3.LUT R38, R27, 0x800fffff, RZ, 0xc0, !PT ;  /* 0x800fffff1b267812 */ /* 0x000fe200078ec0ff */
[----:B------:R-:W-:Y:S01]  /*2100*/  IMAD.MOV.U32 R34, RZ, RZ, 0x1ca00000 ;  /* 0x1ca00000ff227424 */ /* 0x000fe200078e00ff */
[C---:B------:R-:W-:Y:S01]  /*2110*/  FSETP.GEU.AND P5, PT, |R25|.reuse, 1.469367938527859385e-39, PT ;  /* 0x001000001900780b */ /* 0x040fe20003fae200 */
[----:B------:R-:W-:Y:S01]  /*2120*/  BSSY.RECONVERGENT B1, `(.L_x_55) ;  /* 0x0000052000017945 */ /* 0x000fe20003800200 */
[----:B------:R-:W-:Y:S01]  /*2130*/  LOP3.LUT R39, R38, 0x3ff00000, RZ, 0xfc, !PT ;  /* 0x3ff0000026277812 */ /* 0x000fe200078efcff */
[----:B------:R-:W-:Y:S01]  /*2140*/  IMAD.MOV.U32 R38, RZ, RZ, R26 ;  /* 0x000000ffff267224 */ /* 0x000fe200078e001a */
[----:B------:R-:W-:Y:S02]  /*2150*/  LOP3.LUT R5, R25, 0x7ff00000, RZ, 0xc0, !PT ;  /* 0x7ff0000019057812 */ /* 0x000fe400078ec0ff */
[----:B------:R-:W-:-:S03]  /*2160*/  LOP3.LUT R36, R27, 0x7ff00000, RZ, 0xc0, !PT ;  /* 0x7ff000001b247812 */ /* 0x000fc600078ec0ff */
[----:B------:R-:W-:Y:S01]  /*2170*/  @!P0 DMUL R38, R26, 8.98846567431157953865e+307 ;  /* 0x7fe000001a268828 */ /* 0x000fe20000000000 */
[----:B------:R-:W-:-:S03]  /*2180*/  IMAD.MOV.U32 R35, RZ, RZ, R5 ;  /* 0x000000ffff237224 */ /* 0x000fc600078e0005 */
[----:B------:R-:W-:Y:S02]  /*2190*/  @!P5 LOP3.LUT R28, R27, 0x7ff00000, RZ, 0xc0, !PT ;  /* 0x7ff000001b1cd812 */ /* 0x000fe400078ec0ff */
[----:B------:R-:W0:Y:S02]  /*21a0*/  MUFU.RCP64H R43, R39 ;  /* 0x00000027002b7308 */ /* 0x000e240000001800 */
[----:B------:R-:W-:-:S04]  /*21b0*/  @!P5 ISETP.GE.U32.AND P6, PT, R5, R28, PT ;  /* 0x0000001c0500d20c */ /* 0x000fc80003fc6070 */
[C---:B------:R-:W-:Y:S02]  /*21c0*/  @!P5 SEL R31, R34.reuse, 0x63400000, !P6 ;  /* 0x63400000221fd807 */ /* 0x040fe40007000000 */
[----:B------:R-:W-:Y:S02]  /*21d0*/  ISETP.GE.U32.AND P6, PT, R5, R36, PT ;  /* 0x000000240500720c */ /* 0x000fe40003fc6070 */
[--C-:B------:R-:W-:Y:S02]  /*21e0*/  @!P5 LOP3.LUT R28, R31, 0x80000000, R25.reuse, 0xf8, !PT ;  /* 0x800000001f1cd812 */ /* 0x100fe400078ef819 */
[----:B------:R-:W-:Y:S02]  /*21f0*/  SEL R29, R34, 0x63400000, !P6 ;  /* 0x63400000221d7807 */ /* 0x000fe40007000000 */
[----:B------:R-:W-:Y:S02]  /*2200*/  @!P0 LOP3.LUT R36, R39, 0x7ff00000, RZ, 0xc0, !PT ;  /* 0x7ff0000027248812 */ /* 0x000fe400078ec0ff */
[----:B------:R-:W-:Y:S01]  /*2210*/  LOP3.LUT R29, R29, 0x800fffff, R25, 0xf8, !PT ;  /* 0x800fffff1d1d7812 */ /* 0x000fe200078ef819 */
[----:B0-----:R-:W-:-:S08]  /*2220*/  DFMA R32, R42, -R38, 1 ;  /* 0x3ff000002a20742b */ /* 0x001fd00000000826 */
[----:B------:R-:W-:-:S08]  /*2230*/  DFMA R32, R32, R32, R32 ;  /* 0x000000202020722b */ /* 0x000fd00000000020 */
[----:B------:R-:W-:Y:S01]  /*2240*/  DFMA R32, R42, R32, R42 ;  /* 0x000000202a20722b */ /* 0x000fe2000000002a */
[----:B------:R-:W-:Y:S01]  /*2250*/  @!P5 LOP3.LUT R43, R28, 0x100000, RZ, 0xfc, !PT ;  /* 0x001000001c2bd812 */ /* 0x000fe200078efcff */
[----:B------:R-:W-:Y:S02]  /*2260*/  IMAD.MOV.U32 R28, RZ, RZ, R24 ;  /* 0x000000ffff1c7224 */ /* 0x000fe400078e0018 */
[----:B------:R-:W-:-:S04]  /*2270*/  @!P5 IMAD.MOV.U32 R42, RZ, RZ, RZ ;  /* 0x000000ffff2ad224 */ /* 0x000fc800078e00ff */
[----:B------:R-:W-:Y:S02]  /*2280*/  DFMA R30, R32, -R38, 1 ;  /* 0x3ff00000201e742b */ /* 0x000fe40000000826 */
[----:B------:R-:W-:-:S06]  /*2290*/  @!P5 DFMA R28, R28, 2, -R42 ;  /* 0x400000001c1cd82b */ /* 0x000fcc000000082a */
[----:B------:R-:W-:-:S04]  /*22a0*/  DFMA R30, R32, R30, R32 ;  /* 0x0000001e201e722b */ /* 0x000fc80000000020 */
[----:B------:R-:W-:-:S04]  /*22b0*/  @!P5 LOP3.LUT R35, R29, 0x7ff00000, RZ, 0xc0, !PT ;  /* 0x7ff000001d23d812 */ /* 0x000fc800078ec0ff */
[----:B------:R-:W-:Y:S01]  /*22c0*/  DMUL R32, R30, R28 ;  /* 0x0000001c1e207228 */ /* 0x000fe20000000000 */
[----:B------:R-:W-:-:S05]  /*22d0*/  VIADD R37, R35, 0xffffffff ;  /* 0xffffffff23257836 */ /* 0x000fca0000000000 */
[----:B------:R-:W-:Y:S01]  /*22e0*/  ISETP.GT.U32.AND P0, PT, R37, 0x7feffffe, PT ;  /* 0x7feffffe2500780c */ /* 0x000fe20003f04070 */
[----:B------:R-:W-:Y:S01]  /*22f0*/  VIADD R37, R36, 0xffffffff ;  /* 0xffffffff24257836 */ /* 0x000fe20000000000 */
[----:B------:R-:W-:-:S04]  /*2300*/  DFMA R42, R32, -R38, R28 ;  /* 0x80000026202a722b */ /* 0x000fc8000000001c */
[----:B------:R-:W-:-:S04]  /*2310*/  ISETP.GT.U32.OR P0, PT, R37, 0x7feffffe, P0 ;  /* 0x7feffffe2500780c */ /* 0x000fc80000704470 */
[----:B------:R-:W-:-:S09]  /*2320*/  DFMA R42, R30, R42, R32 ;  /* 0x0000002a1e2a722b */ /* 0x000fd20000000020 */
[----:B------:R-:W-:Y:S05]  /*2330*/  @P0 BRA `(.L_x_56) ;  /* 0x00000000006c0947 */ /* 0x000fea0003800000 */
[----:B------:R-:W-:Y:S01]  /*2340*/  LOP3.LUT R24, R27, 0x7ff00000, RZ, 0xc0, !PT ;  /* 0x7ff000001b187812 */ /* 0x000fe200078ec0ff */
[----:B------:R-:W-:-:S03]  /*2350*/  IMAD.MOV.U32 R32, RZ, RZ, RZ ;  /* 0x000000ffff207224 */ /* 0x000fc600078e00ff */
[CC--:B------:R-:W-:Y:S02]  /*2360*/  VIADDMNMX R25, R5.reuse, -R24.reuse, 0xb9600000, !PT ;  /* 0xb960000005197446 */ /* 0x0c0fe40007800918 */
[----:B------:R-:W-:Y:S02]  /*2370*/  ISETP.GE.U32.AND P0, PT, R5, R24, PT ;  /* 0x000000180500720c */ /* 0x000fe40003f06070 */
[----:B------:R-:W-:Y:S02]  /*2380*/  VIMNMX R25, PT, PT, R25, 0x46a00000, PT ;  /* 0x46a0000019197848 */ /* 0x000fe40003fe0100 */
[----:B------:R-:W-:-:S05]  /*2390*/  SEL R34, R34, 0x63400000, !P0 ;  /* 0x6340000022227807 */ /* 0x000fca0004000000 */
[----:B------:R-:W-:-:S04]  /*23a0*/  IMAD.IADD R25, R25, 0x1, -R34 ;  /* 0x0000000119197824 */ /* 0x000fc800078e0a22 */
[----:B------:R-:W-:-:S06]  /*23b0*/  VIADD R33, R25, 0x7fe00000 ;  /* 0x7fe0000019217836 */ /* 0x000fcc0000000000 */
[----:B------:R-:W-:-:S10]  /*23c0*/  DMUL R30, R42, R32 ;  /* 0x000000202a1e7228 */ /* 0x000fd40000000000 */
[----:B------:R-:W-:-:S13]  /*23d0*/  FSETP.GTU.AND P0, PT, |R31|, 1.469367938527859385e-39, PT ;  /* 0x001000001f00780b */ /* 0x000fda0003f0c200 */
[----:B------:R-:W-:Y:S05]  /*23e0*/  @P0 BRA `(.L_x_57) ;  /* 0x0000000000940947 */ /* 0x000fea0003800000 */
[----:B------:R-:W-:Y:S01]  /*23f0*/  DFMA R28, R42, -R38, R28 ;  /* 0x800000262a1c722b */ /* 0x000fe2000000001c */
[----:B------:R-:W-:-:S09]  /*2400*/  IMAD.MOV.U32 R32, RZ, RZ, RZ ;  /* 0x000000ffff207224 */ /* 0x000fd200078e00ff */
[C---:B------:R-:W-:Y:S02]  /*2410*/  FSETP.NEU.AND P0, PT, R29.reuse, RZ, PT ;  /* 0x000000ff1d00720b */ /* 0x040fe40003f0d000 */
[----:B------:R-:W-:-:S04]  /*2420*/  LOP3.LUT R27, R29, 0x80000000, R27, 0x48, !PT ;  /* 0x800000001d1b7812 */ /* 0x000fc800078e481b */
[----:B------:R-:W-:-:S07]  /*2430*/  LOP3.LUT R33, R27, R33, RZ, 0xfc, !PT ;  /* 0x000000211b217212 */ /* 0x000fce00078efcff */
[----:B------:R-:W-:Y:S05]  /*2440*/  @!P0 BRA `(.L_x_57) ;  /* 0x00000000007c8947 */ /* 0x000fea0003800000 */
[----:B------:R-:W-:Y:S01]  /*2450*/  IMAD.MOV R29, RZ, RZ, -R25 ;  /* 0x000000ffff1d7224 */ /* 0x000fe200078e0a19 */
[----:B------:R-:W-:Y:S01]  /*2460*/  DMUL.RP R32, R42, R32 ;  /* 0x000000202a207228 */ /* 0x000fe20000008000 */
[----:B------:R-:W-:Y:S01]  /*2470*/  IMAD.MOV.U32 R28, RZ, RZ, RZ ;  /* 0x000000ffff1c7224 */ /* 0x000fe200078e00ff */
[----:B------:R-:W-:-:S05]  /*2480*/  IADD3 R25, PT, PT, -R25, -0x43300000, RZ ;  /* 0xbcd0000019197810 */ /* 0x000fca0007ffe1ff */
[----:B------:R-:W-:-:S03]  /*2490*/  DFMA R28, R30, -R28, R42 ;  /* 0x8000001c1e1c722b */ /* 0x000fc6000000002a */
[----:B------:R-:W-:-:S07]  /*24a0*/  LOP3.LUT R27, R33, R27, RZ, 0x3c, !PT ;  /* 0x0000001b211b7212 */ /* 0x000fce00078e3cff */
[----:B------:R-:W-:-:S04]  /*24b0*/  FSETP.NEU.AND P0, PT, |R29|, R25, PT ;  /* 0x000000191d00720b */ /* 0x000fc80003f0d200 */
[----:B------:R-:W-:Y:S02]  /*24c0*/  FSEL R30, R32, R30, !P0 ;  /* 0x0000001e201e7208 */ /* 0x000fe40004000000 */
[----:B------:R-:W-:Y:S01]  /*24d0*/  FSEL R31, R27, R31, !P0 ;  /* 0x0000001f1b1f7208 */ /* 0x000fe20004000000 */
[----:B------:R-:W-:Y:S06]  /*24e0*/  BRA `(.L_x_57) ;  /* 0x0000000000547947 */ /* 0x000fec0003800000 */
.L_x_56:
[----:B------:R-:W-:-:S14]  /*24f0*/  DSETP.NAN.AND P0, PT, R24, R24, PT ;  /* 0x000000181800722a */ /* 0x000fdc0003f08000 */
[----:B------:R-:W-:Y:S05]  /*2500*/  @P0 BRA `(.L_x_58) ;  /* 0x0000000000440947 */ /* 0x000fea0003800000 */
[----:B------:R-:W-:-:S14]  /*2510*/  DSETP.NAN.AND P0, PT, R26, R26, PT ;  /* 0x0000001a1a00722a */ /* 0x000fdc0003f08000 */
[----:B------:R-:W-:Y:S05]  /*2520*/  @P0 BRA `(.L_x_59) ;  /* 0x0000000000300947 */ /* 0x000fea0003800000 */
[----:B------:R-:W-:Y:S01]  /*2530*/  ISETP.NE.AND P0, PT, R35, R36, PT ;  /* 0x000000242300720c */ /* 0x000fe20003f05270 */
[----:B------:R-:W-:Y:S01]  /*2540*/  IMAD.MOV.U32 R30, RZ, RZ, 0x0 ;  /* 0x00000000ff1e7424 */ /* 0x000fe200078e00ff */
[----:B------:R-:W-:-:S11]  /*2550*/  MOV R31, 0xfff80000 ;  /* 0xfff80000001f7802 */ /* 0x000fd60000000f00 */
[----:B------:R-:W-:Y:S05]  /*2560*/  @!P0 BRA `(.L_x_57) ;  /* 0x0000000000348947 */ /* 0x000fea0003800000 */
[----:B------:R-:W-:Y:S02]  /*2570*/  ISETP.NE.AND P0, PT, R35, 0x7ff00000, PT ;  /* 0x7ff000002300780c */ /* 0x000fe40003f05270 */
[----:B------:R-:W-:Y:S02]  /*2580*/  LOP3.LUT R31, R25, 0x80000000, R27, 0x48, !PT ;  /* 0x80000000191f7812 */ /* 0x000fe400078e481b */
[----:B------:R-:W-:-:S13]  /*2590*/  ISETP.EQ.OR P0, PT, R36, RZ, !P0 ;  /* 0x000000ff2400720c */ /* 0x000fda0004702670 */
[----:B------:R-:W-:Y:S01]  /*25a0*/  @P0 LOP3.LUT R5, R31, 0x7ff00000, RZ, 0xfc, !PT ;  /* 0x7ff000001f050812 */ /* 0x000fe200078efcff */
[----:B------:R-:W-:Y:S02]  /*25b0*/  @!P0 IMAD.MOV.U32 R30, RZ, RZ, RZ ;  /* 0x000000ffff1e8224 */ /* 0x000fe400078e00ff */
[----:B------:R-:W-:Y:S02]  /*25c0*/  @P0 IMAD.MOV.U32 R30, RZ, RZ, RZ ;  /* 0x000000ffff1e0224 */ /* 0x000fe400078e00ff */
[----:B------:R-:W-:Y:S01]  /*25d0*/  @P0 IMAD.MOV.U32 R31, RZ, RZ, R5 ;  /* 0x000000ffff1f0224 */ /* 0x000fe200078e0005 */
[----:B------:R-:W-:Y:S06]  /*25e0*/  BRA `(.L_x_57) ;  /* 0x0000000000147947 */ /* 0x000fec0003800000 */
.L_x_59:
[----:B------:R-:W-:Y:S01]  /*25f0*/  LOP3.LUT R31, R27, 0x80000, RZ, 0xfc, !PT ;  /* 0x000800001b1f7812 */ /* 0x000fe200078efcff */
[----:B------:R-:W-:Y:S01]  /*2600*/  IMAD.MOV.U32 R30, RZ, RZ, R26 ;  /* 0x000000ffff1e7224 */ /* 0x000fe200078e001a */
[----:B------:R-:W-:Y:S06]  /*2610*/  BRA `(.L_x_57) ;  /* 0x0000000000087947 */ /* 0x000fec0003800000 */
.L_x_58:
[----:B------:R-:W-:Y:S01]  /*2620*/  LOP3.LUT R31, R25, 0x80000, RZ, 0xfc, !PT ;  /* 0x00080000191f7812 */ /* 0x000fe200078efcff */
[----:B------:R-:W-:-:S07]  /*2630*/  IMAD.MOV.U32 R30, RZ, RZ, R24 ;  /* 0x000000ffff1e7224 */ /* 0x000fce00078e0018 */
.L_x_57:
[----:B------:R-:W-:Y:S05]  /*2640*/  BSYNC.RECONVERGENT B1 ;  /* 0x0000000000017941 */ /* 0x000fea0003800200 */
.L_x_55:
[----:B------:R-:W-:Y:S02]  /*2650*/  IMAD.MOV.U32 R24, RZ, RZ, R0 ;  /* 0x000000ffff187224 */ /* 0x000fe400078e0000 */
[----:B------:R-:W-:Y:S02]  /*2660*/  IMAD.MOV.U32 R25, RZ, RZ, 0x0 ;  /* 0x00000000ff197424 */ /* 0x000fe400078e00ff */
[----:B------:R-:W-:Y:S02]  /*2670*/  IMAD.MOV.U32 R5, RZ, RZ, R31 ;  /* 0x000000ffff057224 */ /* 0x000fe400078e001f */
[----:B------:R-:W-:Y:S05]  /*2680*/  RET.REL.NODEC R24 `(_Z8dCreateAPdS_idd) ;  /* 0xffffffd8185c7950 */ /* 0x000fea0003c3ffff */
        .type           $_Z8dCreateAPdS_idd$__internal_accurate_pow,@function
        .size           $_Z8dCreateAPdS_idd$__internal_accurate_pow,(.L_x_718 - $_Z8dCreateAPdS_idd$__internal_accurate_pow)
$_Z8dCreateAPdS_idd$__internal_accurate_pow:
[----:B------:R-:W-:Y:S01]  /*2690*/  ISETP.GT.U32.AND P4, PT, R35, 0xfffff, PT ;  /* 0x000fffff2300780c */ /* 0x000fe20003f84070 */
[----:B------:R-:W-:Y:S01]  /*26a0*/  IMAD.MOV.U32 R24, RZ, RZ, R35 ;  /* 0x000000ffff187224 */ /* 0x000fe200078e0023 */
[----:B------:R-:W-:Y:S01]  /*26b0*/  UMOV UR8, 0x7d2cafe2 ;  /* 0x7d2cafe200087882 */ /* 0x000fe20000000000 */
[----:B------:R-:W-:Y:S01]  /*26c0*/  IMAD.MOV.U32 R28, RZ, RZ, 0x41ad3b5a ;  /* 0x41ad3b5aff1c7424 */ /* 0x000fe200078e00ff */
[----:B------:R-:W-:Y:S01]  /*26d0*/  UMOV UR9, 0x3eb0f5ff ;  /* 0x3eb0f5ff00097882 */ /* 0x000fe20000000000 */
[----:B------:R-:W-:Y:S01]  /*26e0*/  IMAD.MOV.U32 R29, RZ, RZ, 0x3ed0f5d2 ;  /* 0x3ed0f5d2ff1d7424 */ /* 0x000fe200078e00ff */
[----:B------:R-:W-:Y:S01]  /*26f0*/  UMOV UR10, 0x3b39803f ;  /* 0x3b39803f000a7882 */ /* 0x000fe20000000000 */
[----:B------:R-:W-:-:S06]  /*2700*/  UMOV UR11, 0x3c7abc9e ;  /* 0x3c7abc9e000b7882 */ /* 0x000fcc0000000000 */
[----:B------:R-:W-:-:S10]  /*2710*/  @!P4 DMUL R36, R34, 1.80143985094819840000e+16 ;  /* 0x435000002224c828 */ /* 0x000fd40000000000 */
[----:B------:R-:W-:Y:S02]  /*2720*/  @!P4 IMAD.MOV.U32 R24, RZ, RZ, R37 ;  /* 0x000000ffff18c224 */ /* 0x000fe400078e0025 */
[----:B------:R-:W-:-:S03]  /*2730*/  @!P4 IMAD.MOV.U32 R34, RZ, RZ, R36 ;  /* 0x000000ffff22c224 */ /* 0x000fc600078e0024 */
[----:B------:R-:W-:Y:S01]  /*2740*/  LOP3.LUT R24, R24, 0x800fffff, RZ, 0xc0, !PT ;  /* 0x800fffff18187812 */ /* 0x000fe200078ec0ff */
[----:B------:R-:W-:-:S03]  /*2750*/  IMAD.MOV.U32 R26, RZ, RZ, R34 ;  /* 0x000000ffff1a7224 */ /* 0x000fc600078e0022 */
[----:B------:R-:W-:-:S04]  /*2760*/  LOP3.LUT R25, R24, 0x3ff00000, RZ, 0xfc, !PT ;  /* 0x3ff0000018197812 */ /* 0x000fc800078efcff */
[----:B------:R-:W-:Y:S01]  /*2770*/  ISETP.GE.U32.AND P5, PT, R25, 0x3ff6a09f, PT ;  /* 0x3ff6a09f1900780c */ /* 0x000fe20003fa6070 */
[----:B------:R-:W-:-:S12]  /*2780*/  IMAD.MOV.U32 R27, RZ, RZ, R25 ;  /* 0x000000ffff1b7224 */ /* 0x000fd800078e0019 */
[----:B------:R-:W-:-:S04]  /*2790*/  @P5 VIADD R24, R27, 0xfff00000 ;  /* 0xfff000001b185836 */ /* 0x000fc80000000000 */
[----:B------:R-:W-:Y:S02]  /*27a0*/  @P5 IMAD.MOV.U32 R27, RZ, RZ, R24 ;  /* 0x000000ffff1b5224 */ /* 0x000fe400078e0018 */
[----:B------:R-:W-:-:S04]  /*27b0*/  IMAD.MOV.U32 R24, RZ, RZ, RZ ;  /* 0x000000ffff187224 */ /* 0x000fc800078e00ff */
[C---:B------:R-:W-:Y:S02]  /*27c0*/  DADD R32, R26.reuse, 1 ;  /* 0x3ff000001a207429 */ /* 0x040fe40000000000 */
[----:B------:R-:W-:-:S04]  /*27d0*/  DADD R26, R26, -1 ;  /* 0xbff000001a1a7429 */ /* 0x000fc80000000000 */
[----:B------:R-:W0:Y:S02]  /*27e0*/  MUFU.RCP64H R25, R33 ;  /* 0x0000002100197308 */ /* 0x000e240000001800 */
[----:B0-----:R-:W-:-:S08]  /*27f0*/  DFMA R30, -R32, R24, 1 ;  /* 0x3ff00000201e742b */ /* 0x001fd00000000118 */
[----:B------:R-:W-:-:S08]  /*2800*/  DFMA R30, R30, R30, R30 ;  /* 0x0000001e1e1e722b */ /* 0x000fd0000000001e */
[----:B------:R-:W-:-:S08]  /*2810*/  DFMA R30, R24, R30, R24 ;  /* 0x0000001e181e722b */ /* 0x000fd00000000018 */
[----:B------:R-:W-:-:S08]  /*2820*/  DMUL R24, R26, R30 ;  /* 0x0000001e1a187228 */ /* 0x000fd00000000000 */
[----:B------:R-:W-:-:S08]  /*2830*/  DFMA R24, R26, R30, R24 ;  /* 0x0000001e1a18722b */ /* 0x000fd00000000018 */
[----:B------:R-:W-:-:S08]  /*2840*/  DMUL R42, R24, R24 ;  /* 0x00000018182a7228 */ /* 0x000fd00000000000 */
[----:B------:R-:W-:Y:S01]  /*2850*/  DFMA R28, R42, UR8, R28 ;  /* 0x000000082a1c7c2b */ /* 0x000fe2000800001c */
[----:B------:R-:W-:Y:S01]  /*2860*/  UMOV UR8, 0x75488a3f ;  /* 0x75488a3f00087882 */ /* 0x000fe20000000000 */
[----:B------:R-:W-:-:S06]  /*2870*/  UMOV UR9, 0x3ef3b20a ;  /* 0x3ef3b20a00097882 */ /* 0x000fcc0000000000 */
[----:B------:R-:W-:Y:S01]  /*2880*/  DFMA R38, R42, R28, UR8 ;  /* 0x000000082a267e2b */ /* 0x000fe2000800001c */
[----:B------:R-:W-:Y:S01]  /*2890*/  UMOV UR8, 0xe4faecd5 ;  /* 0xe4faecd500087882 */ /* 0x000fe20000000000 */
[----:B------:R-:W-:Y:S01]  /*28a0*/  UMOV UR9, 0x3f1745cd ;  /* 0x3f1745cd00097882 */ /* 0x000fe20000000000 */
[----:B------:R-:W-:-:S05]  /*28b0*/  DADD R28, R26, -R24 ;  /* 0x000000001a1c7229 */ /* 0x000fca0000000818 */
[----:B------:R-:W-:Y:S01]  /*28c0*/  DFMA R38, R42, R38, UR8 ;  /* 0x000000082a267e2b */ /* 0x000fe20008000026 */
[----:B------:R-:W-:Y:S01]  /*28d0*/  UMOV UR8, 0x258a578b ;  /* 0x258a578b00087882 */ /* 0x000fe20000000000 */
[----:B------:R-:W-:Y:S01]  /*28e0*/  UMOV UR9, 0x3f3c71c7 ;  /* 0x3f3c71c700097882 */ /* 0x000fe20000000000 */
[----:B------:R-:W-:-:S05]  /*28f0*/  DADD R28, R28, R28 ;  /* 0x000000001c1c7229 */ /* 0x000fca000000001c */
[----:B------:R-:W-:Y:S01]  /*2900*/  DFMA R38, R42, R38, UR8 ;  /* 0x000000082a267e2b */ /* 0x000fe20008000026 */
[----:B------:R-:W-:Y:S01]  /*2910*/  UMOV UR8, 0x9242b910 ;  /* 0x9242b91000087882 */ /* 0x000fe20000000000 */
[----:B------:R-:W-:Y:S01]  /*2920*/  UMOV UR9, 0x3f624924 ;  /* 0x3f62492400097882 */ /* 0x000fe20000000000 */
[----:B------:R-:W-:-:S05]  /*2930*/  DFMA R28, R26, -R24, R28 ;  /* 0x800000181a1c722b */ /* 0x000fca000000001c */
[----:B------:R-:W-:Y:S01]  /*2940*/  DFMA R38, R42, R38, UR8 ;  /* 0x000000082a267e2b */ /* 0x000fe20008000026 */
[----:B------:R-:W-:Y:S01]  /*2950*/  UMOV UR8, 0x99999dfb ;  /* 0x99999dfb00087882 */ /* 0x000fe20000000000 */
[----:B------:R-:W-:Y:S01]  /*2960*/  UMOV UR9, 0x3f899999 ;  /* 0x3f89999900097882 */ /* 0x000fe20000000000 */
[----:B------:R-:W-:Y:S02]  /*2970*/  DMUL R28, R30, R28 ;  /* 0x0000001c1e1c7228 */ /* 0x000fe40000000000 */
[----:B------:R-:W-:-:S03]  /*2980*/  DMUL R30, R24, R24 ;  /* 0x00000018181e7228 */ /* 0x000fc60000000000 */
[----:B------:R-:W-:Y:S01]  /*2990*/  DFMA R38, R42, R38, UR8 ;  /* 0x000000082a267e2b */ /* 0x000fe20008000026 */
[----:B------:R-:W-:Y:S01]  /*29a0*/  UMOV UR8, 0x55555555 ;  /* 0x5555555500087882 */ /* 0x000fe20000000000 */
[----:B------:R-:W-:-:S03]  /*29b0*/  UMOV UR9, 0x3fb55555 ;  /* 0x3fb5555500097882 */ /* 0x000fc60000000000 */
[----:B------:R-:W-:-:S03]  /*29c0*/  MOV R36, R28 ;  /* 0x0000001c00247202 */ /* 0x000fc60000000f00 */
[----:B------:R-:W-:-:S08]  /*29d0*/  DFMA R26, R42, R38, UR8 ;  /* 0x000000082a1a7e2b */ /* 0x000fd00008000026 */
[----:B------:R-:W-:Y:S01]  /*29e0*/  DADD R32, -R26, UR8 ;  /* 0x000000081a207e29 */ /* 0x000fe20008000100 */
[----:B------:R-:W-:Y:S01]  /*29f0*/  UMOV UR8, 0xb9e7b0 ;  /* 0x00b9e7b000087882 */ /* 0x000fe20000000000 */
[----:B------:R-:W-:-:S06]  /*2a00*/  UMOV UR9, 0x3c46a4cb ;  /* 0x3c46a4cb00097882 */ /* 0x000fcc0000000000 */
[----:B------:R-:W-:Y:S01]  /*2a10*/  DFMA R32, R42, R38, R32 ;  /* 0x000000262a20722b */ /* 0x000fe20000000020 */
[----:B------:R-:W-:Y:S01]  /*2a20*/  SHF.R.U32.HI R42, RZ, 0x14, R35 ;  /* 0x00000014ff2a7819 */ /* 0x000fe20000011623 */
[C---:B------:R-:W-:Y:S01]  /*2a30*/  DFMA R34, R24.reuse, R24, -R30 ;  /* 0x000000181822722b */ /* 0x040fe2000000081e */
[----:B------:R-:W-:Y:S01]  /*2a40*/  @!P4 LEA.HI R42, R37, 0xffffffca, RZ, 0xc ;  /* 0xffffffca252ac811 */ /* 0x000fe200078f60ff */
[----:B------:R-:W-:Y:S01]  /*2a50*/  VIADD R37, R29, 0x100000 ;  /* 0x001000001d257836 */ /* 0x000fe20000000000 */
[----:B------:R-:W-:-:S05]  /*2a60*/  DMUL R38, R24, R30 ;  /* 0x0000001e18267228 */ /* 0x000fca0000000000 */
[----:B------:R-:W-:Y:S02]  /*2a70*/  DFMA R34, R24, R36, R34 ;  /* 0x000000241822722b */ /* 0x000fe40000000022 */
[----:B------:R-:W-:Y:S01]  /*2a80*/  DADD R36, R32, -UR8 ;  /* 0x8000000820247e29 */ /* 0x000fe20008000000 */
[----:B------:R-:W-:Y:S01]  /*2a90*/  UMOV UR8, 0x80000000 ;  /* 0x8000000000087882 */ /* 0x000fe20000000000 */
[----:B------:R-:W-:Y:S01]  /*2aa0*/  DFMA R32, R24, R30, -R38 ;  /* 0x0000001e1820722b */ /* 0x000fe20000000826 */
[----:B------:R-:W-:-:S07]  /*2ab0*/  UMOV UR9, 0x43300000 ;  /* 0x4330000000097882 */ /* 0x000fce0000000000 */
[----:B------:R-:W-:Y:S02]  /*2ac0*/  DFMA R32, R28, R30, R32 ;  /* 0x0000001e1c20722b */ /* 0x000fe40000000020 */
[----:B------:R-:W-:-:S06]  /*2ad0*/  DADD R30, R26, R36 ;  /* 0x000000001a1e7229 */ /* 0x000fcc0000000024 */
[----:B------:R-:W-:Y:S02]  /*2ae0*/  DFMA R32, R24, R34, R32 ;  /* 0x000000221820722b */ /* 0x000fe40000000020 */
[----:B------:R-:W-:Y:S02]  /*2af0*/  DADD R34, R26, -R30 ;  /* 0x000000001a227229 */ /* 0x000fe4000000081e */
[----:B------:R-:W-:-:S06]  /*2b00*/  DMUL R26, R30, R38 ;  /* 0x000000261e1a7228 */ /* 0x000fcc0000000000 */
[----:B------:R-:W-:Y:S02]  /*2b10*/  DADD R36, R36, R34 ;  /* 0x0000000024247229 */ /* 0x000fe40000000022 */
[----:B------:R-:W-:-:S08]  /*2b20*/  DFMA R34, R30, R38, -R26 ;  /* 0x000000261e22722b */ /* 0x000fd0000000081a */
[----:B------:R-:W-:-:S08]  /*2b30*/  DFMA R32, R30, R32, R34 ;  /* 0x000000201e20722b */ /* 0x000fd00000000022 */
[----:B------:R-:W-:-:S08]  /*2b40*/  DFMA R36, R36, R38, R32 ;  /* 0x000000262424722b */ /* 0x000fd00000000020 */
[----:B------:R-:W-:-:S08]  /*2b50*/  DADD R32, R26, R36 ;  /* 0x000000001a207229 */ /* 0x000fd00000000024 */
[--C-:B------:R-:W-:Y:S02]  /*2b60*/  DADD R30, R24, R32.reuse ;  /* 0x00000000181e7229 */ /* 0x100fe40000000020 */
[----:B------:R-:W-:-:S06]  /*2b70*/  DADD R26, R26, -R32 ;  /* 0x000000001a1a7229 */ /* 0x000fcc0000000820 */
[----:B------:R-:W-:Y:S02]  /*2b80*/  DADD R24, R24, -R30 ;  /* 0x0000000018187229 */ /* 0x000fe4000000081e */
[----:B------:R-:W-:-:S06]  /*2b90*/  DADD R26, R36, R26 ;  /* 0x00000000241a7229 */ /* 0x000fcc000000001a */
[----:B------:R-:W-:-:S08]  /*2ba0*/  DADD R24, R32, R24 ;  /* 0x0000000020187229 */ /* 0x000fd00000000018 */
[----:B------:R-:W-:Y:S01]  /*2bb0*/  DADD R26, R26, R24 ;  /* 0x000000001a1a7229 */ /* 0x000fe20000000018 */
[C---:B------:R-:W-:Y:S02]  /*2bc0*/  VIADD R24, R42.reuse, 0xfffffc01 ;  /* 0xfffffc012a187836 */ /* 0x040fe40000000000 */
[----:B------:R-:W-:Y:S02]  /*2bd0*/  @P5 VIADD R24, R42, 0xfffffc02 ;  /* 0xfffffc022a185836 */ /* 0x000fe40000000000 */
[----:B------:R-:W-:-:S03]  /*2be0*/  IMAD.MOV.U32 R25, RZ, RZ, 0x43300000 ;  /* 0x43300000ff197424 */ /* 0x000fc600078e00ff */
[----:B------:R-:W-:Y:S01]  /*2bf0*/  DADD R28, R28, R26 ;  /* 0x000000001c1c7229 */ /* 0x000fe2000000001a */
[----:B------:R-:W-:-:S06]  /*2c00*/  LOP3.LUT R24, R24, 0x80000000, RZ, 0x3c, !PT ;  /* 0x8000000018187812 */ /* 0x000fcc00078e3cff */
[----:B------:R-:W-:Y:S01]  /*2c10*/  DADD R24, R24, -UR8 ;  /* 0x8000000818187e29 */ /* 0x000fe20008000000 */
[----:B------:R-:W-:Y:S01]  /*2c20*/  UMOV UR8, 0xfefa39ef ;  /* 0xfefa39ef00087882 */ /* 0x000fe20000000000 */
[----:B------:R-:W-:Y:S01]  /*2c30*/  DADD R32, R30, R28 ;  /* 0x000000001e207229 */ /* 0x000fe2000000001c */
[----:B------:R-:W-:-:S07]  /*2c40*/  UMOV UR9, 0x3fe62e42 ;  /* 0x3fe62e4200097882 */ /* 0x000fce0000000000 */
[--C-:B------:R-:W-:Y:S02]  /*2c50*/  DFMA R26, R24, UR8, R32.reuse ;  /* 0x00000008181a7c2b */ /* 0x100fe40008000020 */
[----:B------:R-:W-:-:S06]  /*2c60*/  DADD R34, R30, -R32 ;  /* 0x000000001e227229 */ /* 0x000fcc0000000820 */
[----:B------:R-:W-:Y:S02]  /*2c70*/  DFMA R30, R24, -UR8, R26 ;  /* 0x80000008181e7c2b */ /* 0x000fe4000800001a */
[----:B------:R-:W-:Y:S01]  /*2c80*/  DADD R34, R28, R34 ;  /* 0x000000001c227229 */ /* 0x000fe20000000022 */
[----:B------:R-:W-:Y:S02]  /*2c90*/  IMAD.MOV.U32 R29, RZ, RZ, R5 ;  /* 0x000000ffff1d7224 */ /* 0x000fe400078e0005 */
[----:B------:R-:W-:-:S03]  /*2ca0*/  IMAD.U32 R28, RZ, RZ, UR4 ;  /* 0x00000004ff1c7e24 */ /* 0x000fc6000f8e00ff */
[----:B------:R-:W-:Y:S01]  /*2cb0*/  DADD R30, -R32, R30 ;  /* 0x00000000201e7229 */ /* 0x000fe2000000011e */
[----:B------:R-:W-:-:S05]  /*2cc0*/  IMAD.SHL.U32 R5, R29, 0x2, RZ ;  /* 0x000000021d057824 */ /* 0x000fca00078e00ff */
[----:B------:R-:W-:Y:S02]  /*2cd0*/  ISETP.GT.U32.AND P4, PT, R5, -0x2000001, PT ;  /* 0xfdffffff0500780c */ /* 0x000fe40003f84070 */
[----:B------:R-:W-:-:S08]  /*2ce0*/  DADD R30, R34, -R30 ;  /* 0x00000000221e7229 */ /* 0x000fd0000000081e */
[----:B------:R-:W-:Y:S01]  /*2cf0*/  DFMA R30, R24, UR10, R30 ;  /* 0x0000000a181e7c2b */ /* 0x000fe2000800001e */
[----:B------:R-:W-:-:S04]  /*2d00*/  LOP3.LUT R24, R29, 0xff0fffff, RZ, 0xc0, !PT ;  /* 0xff0fffff1d187812 */ /* 0x000fc800078ec0ff */
[----:B------:R-:W-:Y:S01]  /*2d10*/  SEL R25, R24, R29, P4 ;  /* 0x0000001d18197207 */ /* 0x000fe20002000000 */
[----:B------:R-:W-:Y:S02]  /*2d20*/  IMAD.MOV.U32 R24, RZ, RZ, R28 ;  /* 0x000000ffff187224 */ /* 0x000fe400078e001c */
[----:B------:R-:W-:-:S08]  /*2d30*/  DADD R32, R26, R30 ;  /* 0x000000001a207229 */ /* 0x000fd0000000001e */
[----:B------:R-:W-:Y:S02]  /*2d40*/  DADD R26, R26, -R32 ;  /* 0x000000001a1a7229 */ /* 0x000fe40000000820 */
[----:B------:R-:W-:-:S06]  /*2d50*/  DMUL R28, R32, R24 ;  /* 0x00000018201c7228 */ /* 0x000fcc0000000000 */
[----:B------:R-:W-:Y:S02]  /*2d60*/  DADD R30, R30, R26 ;  /* 0x000000001e1e7229 */ /* 0x000fe4000000001a */
[----:B------:R-:W-:-:S08]  /*2d70*/  DFMA R32, R32, R24, -R28 ;  /* 0x000000182020722b */ /* 0x000fd0000000081c */
[----:B------:R-:W-:Y:S01]  /*2d80*/  DFMA R30, R30, R24, R32 ;  /* 0x000000181e1e722b */ /* 0x000fe20000000020 */
[----:B------:R-:W-:Y:S02]  /*2d90*/  IMAD.MOV.U32 R24, RZ, RZ, 0x652b82fe ;  /* 0x652b82feff187424 */ /* 0x000fe400078e00ff */
[----:B------:R-:W-:-:S05]  /*2da0*/  IMAD.MOV.U32 R25, RZ, RZ, 0x3ff71547 ;  /* 0x3ff71547ff197424 */ /* 0x000fca00078e00ff */
[----:B------:R-:W-:-:S08]  /*2db0*/  DADD R32, R28, R30 ;  /* 0x000000001c207229 */ /* 0x000fd0000000001e */
[----:B------:R-:W-:Y:S02]  /*2dc0*/  DFMA R24, R32, R24, 6.75539944105574400000e+15 ;  /* 0x433800002018742b */ /* 0x000fe40000000018 */
[----:B------:R-:W-:Y:S01]  /*2dd0*/  FSETP.GEU.AND P4, PT, |R33|, 4.1917929649353027344, PT ;  /* 0x4086232b2100780b */ /* 0x000fe20003f8e200 */
[----:B------:R-:W-:-:S05]  /*2de0*/  DADD R28, R28, -R32 ;  /* 0x000000001c1c7229 */ /* 0x000fca0000000820 */
[----:B------:R-:W-:-:S03]  /*2df0*/  DADD R26, R24, -6.75539944105574400000e+15 ;  /* 0xc3380000181a7429 */ /* 0x000fc60000000000 */
[----:B------:R-:W-:-:S05]  /*2e00*/  DADD R28, R30, R28 ;  /* 0x000000001e1c7229 */ /* 0x000fca000000001c */
[----:B------:R-:W-:Y:S01]  /*2e10*/  DFMA R34, R26, -UR8, R32 ;  /* 0x800000081a227c2b */ /* 0x000fe20008000020 */
[----:B------:R-:W-:Y:S01]  /*2e20*/  UMOV UR8, 0x3b39803f ;  /* 0x3b39803f00087882 */ /* 0x000fe20000000000 */
[----:B------:R-:W-:-:S06]  /*2e30*/  UMOV UR9, 0x3c7abc9e ;  /* 0x3c7abc9e00097882 */ /* 0x000fcc0000000000 */
[----:B------:R-:W-:Y:S01]  /*2e40*/  DFMA R34, R26, -UR8, R34 ;  /* 0x800000081a227c2b */ /* 0x000fe20008000022 */
[----:B------:R-:W-:Y:S01]  /*2e50*/  UMOV UR8, 0x69ce2bdf ;  /* 0x69ce2bdf00087882 */ /* 0x000fe20000000000 */
[----:B------:R-:W-:Y:S01]  /*2e60*/  IMAD.MOV.U32 R26, RZ, RZ, -0x35dec16 ;  /* 0xfca213eaff1a7424 */ /* 0x000fe200078e00ff */
[----:B------:R-:W-:Y:S01]  /*2e70*/  UMOV UR9, 0x3e5ade15 ;  /* 0x3e5ade1500097882 */ /* 0x000fe20000000000 */
[----:B------:R-:W-:-:S06]  /*2e80*/  IMAD.MOV.U32 R27, RZ, RZ, 0x3e928af3 ;  /* 0x3e928af3ff1b7424 */ /* 0x000fcc00078e00ff */
[----:B------:R-:W-:Y:S01]  /*2e90*/  DFMA R26, R34, UR8, R26 ;  /* 0x00000008221a7c2b */ /* 0x000fe2000800001a */
[----:B------:R-:W-:Y:S01]  /*2ea0*/  UMOV UR8, 0x62401315 ;  /* 0x6240131500087882 */ /* 0x000fe20000000000 */
[----:B------:R-:W-:-:S06]  /*2eb0*/  UMOV UR9, 0x3ec71dee ;  /* 0x3ec71dee00097882 */ /* 0x000fcc0000000000 */
[----:B------:R-:W-:Y:S01]  /*2ec0*/  DFMA R26, R34, R26, UR8 ;  /* 0x00000008221a7e2b */ /* 0x000fe2000800001a */
        /* <DEDUP_REMOVED lines=20> */
[----:B------:R-:W-:-:S08]  /*3010*/  DFMA R26, R34, R26, UR8 ;  /* 0x00000008221a7e2b */ /* 0x000fd0000800001a */
[----:B------:R-:W-:-:S08]  /*3020*/  DFMA R26, R34, R26, 1 ;  /* 0x3ff00000221a742b */ /* 0x000fd0000000001a */
[----:B------:R-:W-:-:S10]  /*3030*/  DFMA R26, R34, R26, 1 ;  /* 0x3ff00000221a742b */ /* 0x000fd4000000001a */
[----:B------:R-:W-:Y:S02]  /*3040*/  IMAD R31, R24, 0x100000, R27 ;  /* 0x00100000181f7824 */ /* 0x000fe400078e021b */
[----:B------:R-:W-:Y:S01]  /*3050*/  IMAD.MOV.U32 R30, RZ, RZ, R26 ;  /* 0x000000ffff1e7224 */ /* 0x000fe200078e001a */
[----:B------:R-:W-:Y:S06]  /*3060*/  @!P4 BRA `(.L_x_60) ;  /* 0x000000000030c947 */ /* 0x000fec0003800000 */
[----:B------:R-:W-:Y:S01]  /*3070*/  FSETP.GEU.AND P5, PT, |R33|, 4.2275390625, PT ;  /* 0x408748002100780b */ /* 0x000fe20003fae200 */
[C---:B------:R-:W-:Y:S02]  /*3080*/  DADD R30, R32.reuse, +INF ;  /* 0x7ff00000201e7429 */ /* 0x040fe40000000000 */
[----:B------:R-:W-:-:S08]  /*3090*/  DSETP.GEU.AND P4, PT, R32, RZ, PT ;  /* 0x000000ff2000722a */ /* 0x000fd00003f8e000 */
[----:B------:R-:W-:Y:S02]  /*30a0*/  FSEL R30, R30, RZ, P4 ;  /* 0x000000ff1e1e7208 */ /* 0x000fe40002000000 */
[----:B------:R-:W-:Y:S02]  /*30b0*/  @!P5 LEA.HI R5, R24, R24, RZ, 0x1 ;  /* 0x000000181805d211 */ /* 0x000fe400078f08ff */
[----:B------:R-:W-:Y:S02]  /*30c0*/  FSEL R31, R31, RZ, P4 ;  /* 0x000000ff1f1f7208 */ /* 0x000fe40002000000 */
[----:B------:R-:W-:-:S05]  /*30d0*/  @!P5 SHF.R.S32.HI R5, RZ, 0x1, R5 ;  /* 0x00000001ff05d819 */ /* 0x000fca0000011405 */
[----:B------:R-:W-:Y:S02]  /*30e0*/  @!P5 IMAD.IADD R24, R24, 0x1, -R5 ;  /* 0x000000011818d824 */ /* 0x000fe400078e0a05 */
[----:B------:R-:W-:-:S03]  /*30f0*/  @!P5 IMAD R27, R5, 0x100000, R27 ;  /* 0x00100000051bd824 */ /* 0x000fc600078e021b */
[----:B------:R-:W-:Y:S01]  /*3100*/  @!P5 LEA R25, R24, 0x3ff00000, 0x14 ;  /* 0x3ff000001819d811 */ /* 0x000fe200078ea0ff */
[----:B------:R-:W-:-:S06]  /*3110*/  @!P5 IMAD.MOV.U32 R24, RZ, RZ, RZ ;  /* 0x000000ffff18d224 */ /* 0x000fcc00078e00ff */
[----:B------:R-:W-:-:S11]  /*3120*/  @!P5 DMUL R30, R26, R24 ;  /* 0x000000181a1ed228 */ /* 0x000fd60000000000 */
.L_x_60:
[----:B------:R-:W-:Y:S01]  /*3130*/  DFMA R28, R28, R30, R30 ;  /* 0x0000001e1c1c722b */ /* 0x000fe2000000001e */
[----:B------:R-:W-:Y:S01]  /*3140*/  IMAD.MOV.U32 R26, RZ, RZ, R0 ;  /* 0x000000ffff1a7224 */ /* 0x000fe200078e0000 */
[----:B------:R-:W-:Y:S01]  /*3150*/  DSETP.NEU.AND P4, PT, |R30|, +INF , PT ;  /* 0x7ff000001e00742a */ /* 0x000fe20003f8d200 */
[----:B------:R-:W-:-:S07]  /*3160*/  IMAD.MOV.U32 R27, RZ, RZ, 0x0 ;  /* 0x00000000ff1b7424 */ /* 0x000fce00078e00ff */
[----:B------:R-:W-:Y:S02]  /*3170*/  FSEL R24, R30, R28, !P4 ;  /* 0x0000001c1e187208 */ /* 0x000fe40006000000 */
[----:B------:R-:W-:Y:S01]  /*3180*/  FSEL R5, R31, R29, !P4 ;  /* 0x0000001d1f057208 */ /* 0x000fe20006000000 */
[----:B------:R-:W-:Y:S06]  /*3190*/  RET.REL.NODEC R26 `(_Z8dCreateAPdS_idd) ;  /* 0xffffffcc1a987950 */ /* 0x000fec0003c3ffff */
.L_x_61:
        /* <DEDUP_REMOVED lines=14> */
.L_x_718:


//--------------------- .text._Z10dCreateGvAPdS_S_diddS_S_S_ --------------------------
	.section	.text._Z10dCreateGvAPdS_S_diddS_S_S_,"ax",@progbits
	.align	128
        .global         _Z10dCreateGvAPdS_S_diddS_S_S_
        .type           _Z10dCreateGvAPdS_S_diddS_S_S_,@function
        .size           _Z10dCreateGvAPdS_S_diddS_S_S_,(.L_x_722 - _Z10dCreateGvAPdS_S_diddS_S_S_)
        .other          _Z10dCreateGvAPdS_S_diddS_S_S_,@"STO_CUDA_ENTRY STV_DEFAULT"
_Z10dCreateGvAPdS_S_diddS_S_S_:
.text._Z10dCreateGvAPdS_S_diddS_S_S_:
[----:B------:R-:W0:Y:S01]  /*0000*/  LDC R1, c[0x0][0x37c] ;  /* 0x0000df00ff017b82 */ /* 0x000e220000000800 */
[----:B------:R-:W1:Y:S07]  /*0010*/  S2R R14, SR_TID.X ;  /* 0x00000000000e7919 */ /* 0x000e6e0000002100 */
[----:B------:R-:W1:Y:S01]  /*0020*/  LDC.64 R22, c[0x0][0x390] ;  /* 0x0000e400ff167b82 */ /* 0x000e620000000a00 */
[----:B------:R-:W2:Y:S01]  /*0030*/  LDCU.64 UR14, c[0x0][0x358] ;  /* 0x00006b00ff0e77ac */ /* 0x000ea20008000a00 */
[----:B0-----:R-:W-:-:S06]  /*0040*/  VIADD R1, R1, 0xffff9800 ;  /* 0xffff980001017836 */ /* 0x001fcc0000000000 */
[----:B------:R-:W0:Y:S01]  /*0050*/  LDC R21, c[0x0][0x3a0] ;  /* 0x0000e800ff157b82 */ /* 0x000e220000000800 */
[----:B-1----:R-:W-:-:S04]  /*0060*/  IMAD.WIDE.U32 R22, R14, 0x8, R22 ;  /* 0x000000080e167825 */ /* 0x002fc800078e0016 */
[C---:B0-----:R-:W-:Y:S02]  /*0070*/  IMAD.WIDE R4, R21.reuse, 0x8, R22 ;  /* 0x0000000815047825 */ /* 0x041fe400078e0216 */
[----:B--2---:R-:W2:Y:S04]  /*0080*/  LDG.E.64 R22, desc[UR14][R22.64] ;  /* 0x0000000e16167981 */ /* 0x004ea8000c1e1b00 */
[----:B------:R-:W3:Y:S01]  /*0090*/  LDG.E.64 R24, desc[UR14][R4.64] ;  /* 0x0000000e04187981 */ /* 0x000ee2000c1e1b00 */
[----:B------:R-:W-:-:S06]  /*00a0*/  IMAD.WIDE R20, R21, 0x8, R4 ;  /* 0x0000000815147825 */ /* 0x000fcc00078e0204 */
[----:B------:R-:W4:Y:S01]  /*00b0*/  LDG.E.64 R20, desc[UR14][R20.64] ;  /* 0x0000000e14147981 */ /* 0x000f22000c1e1b00 */
[C---:B------:R-:W-:Y:S02]  /*00c0*/  R2UR UR6, R1.reuse ;  /* 0x00000000010672ca */ /* 0x040fe400000e0000 */
[----:B------:R-:W-:Y:S01]  /*00d0*/  R2UR UR24, R1 ;  /* 0x00000000011872ca */ /* 0x000fe200000e0000 */
[----:B------:R-:W-:Y:S01]  /*00e0*/  BSSY.RECONVERGENT B0, `(.L_x_62) ;  /* 0x0000009000007945 */ /* 0x000fe20003800200 */
[----:B------:R-:W-:Y:S01]  /*00f0*/  IMAD.MOV.U32 R10, RZ, RZ, RZ ;  /* 0x000000ffff0a7224 */ /* 0x000fe200078e00ff */
[----:B------:R-:W-:Y:S01]  /*0100*/  MOV R0, 0x170 ;  /* 0x0000017000007802 */ /* 0x000fe20000000f00 */
[----:B------:R-:W-:Y:S01]  /*0110*/  IMAD.MOV.U32 R11, RZ, RZ, 0x3fe00000 ;  /* 0x3fe00000ff0b7424 */ /* 0x000fe200078e00ff */
[----:B---3--:R-:W-:-:S08]  /*0120*/  DMUL R34, R24, R24 ;  /* 0x0000001818227228 */ /* 0x008fd00000000000 */
[----:B--2---:R-:W-:-:S08]  /*0130*/  DFMA R34, R22, R22, R34 ;  /* 0x000000161622722b */ /* 0x004fd00000000022 */
[----:B----4-:R-:W-:-:S08]  /*0140*/  DFMA R2, R20, R20, R34 ;  /* 0x000000141402722b */ /* 0x010fd00000000022 */
[----:B------:R-:W-:-:S11]  /*0150*/  DADD R12, -RZ, |R2| ;  /* 0x00000000ff0c7229 */ /* 0x000fd60000000502 */
[----:B------:R-:W-:Y:S05]  /*0160*/  CALL.REL.NOINC `($_Z10dCreateGvAPdS_S_diddS_S_S_$__internal_accurate_pow) ;  /* 0x000000a0002c7944 */ /* 0x000fea0003c00000 */
[----:B------:R-:W-:Y:S05]  /*0170*/  BSYNC.RECONVERGENT B0 ;  /* 0x0000000000007941 */ /* 0x000fea0003800200 */
.L_x_62:
[C---:B------:R-:W-:Y:S01]  /*0180*/  DADD R4, R2.reuse, 0.5 ;  /* 0x3fe0000002047429 */ /* 0x040fe20000000000 */
[----:B------:R-:W-:Y:S01]  /*0190*/  ISETP.GE.AND P1, PT, R3, RZ, PT ;  /* 0x000000ff0300720c */ /* 0x000fe20003f26270 */
[----:B------:R-:W-:Y:S01]  /*01a0*/  DSETP.NEU.AND P0, PT, R2, RZ, PT ;  /* 0x000000ff0200722a */ /* 0x000fe20003f0d000 */
[----:B------:R-:W-:Y:S02]  /*01b0*/  BSSY.RECONVERGENT B0, `(.L_x_63) ;  /* 0x000000f000007945 */ /* 0x000fe40003800200 */
[----:B------:R-:W-:-:S05]  /*01c0*/  FSEL R11, R11, -QNAN , P1 ;  /* 0xfff800000b0b7808 */ /* 0x000fca0000800000 */
[----:B------:R-:W-:Y:S02]  /*01d0*/  LOP3.LUT R4, R5, 0x7ff00000, RZ, 0xc0, !PT ;  /* 0x7ff0000005047812 */ /* 0x000fe400078ec0ff */
[----:B------:R-:W-:Y:S01]  /*01e0*/  FSEL R5, R10, RZ, P1 ;  /* 0x000000ff0a057208 */ /* 0x000fe20000800000 */
[----:B------:R-:W-:Y:S01]  /*01f0*/  DSETP.NEU.AND P1, PT, R2, 1, PT ;  /* 0x3ff000000200742a */ /* 0x000fe20003f2d000 */
[----:B------:R-:W-:Y:S02]  /*0200*/  ISETP.NE.AND P2, PT, R4, 0x7ff00000, PT ;  /* 0x7ff000000400780c */ /* 0x000fe40003f45270 */
[----:B------:R-:W-:Y:S02]  /*0210*/  FSEL R4, R5, RZ, P0 ;  /* 0x000000ff05047208 */ /* 0x000fe40000000000 */
[----:B------:R-:W-:-:S09]  /*0220*/  FSEL R5, R11, RZ, P0 ;  /* 0x000000ff0b057208 */ /* 0x000fd20000000000 */
[----:B------:R-:W-:Y:S05]  /*0230*/  @P2 BRA `(.L_x_64) ;  /* 0x0000000000182947 */ /* 0x000fea0003800000 */
[----:B------:R-:W-:-:S14]  /*0240*/  DSETP.NAN.AND P0, PT, R2, R2, PT ;  /* 0x000000020200722a */ /* 0x000fdc0003f08000 */
[----:B------:R-:W-:Y:S01]  /*0250*/  @P0 DADD R4, R2, 0.5 ;  /* 0x3fe0000002040429 */ /* 0x000fe20000000000 */
[----:B------:R-:W-:Y:S10]  /*0260*/  @P0 BRA `(.L_x_64) ;  /* 0x00000000000c0947 */ /* 0x000ff40003800000 */
[----:B------:R-:W-:-:S14]  /*0270*/  DSETP.NEU.AND P0, PT, |R2|, +INF , PT ;  /* 0x7ff000000200742a */ /* 0x000fdc0003f0d200 */
[----:B------:R-:W-:Y:S02]  /*0280*/  @!P0 IMAD.MOV.U32 R4, RZ, RZ, 0x0 ;  /* 0x00000000ff048424 */ /* 0x000fe400078e00ff */
[----:B------:R-:W-:-:S07]  /*0290*/  @!P0 IMAD.MOV.U32 R5, RZ, RZ, 0x7ff00000 ;  /* 0x7ff00000ff058424 */ /* 0x000fce00078e00ff */
.L_x_64:
[----:B------:R-:W-:Y:S05]  /*02a0*/  BSYNC.RECONVERGENT B0 ;  /* 0x0000000000007941 */ /* 0x000fea0003800200 */
.L_x_63:
[----:B------:R-:W-:Y:S01]  /*02b0*/  FSEL R33, R5, 1.875, P1 ;  /* 0x3ff0000005217808 */ /* 0x000fe20000800000 */
[----:B------:R-:W-:Y:S01]  /*02c0*/  IMAD.MOV.U32 R2, RZ, RZ, 0x1 ;  /* 0x00000001ff027424 */ /* 0x000fe200078e00ff */
[----:B------:R-:W-:Y:S01]  /*02d0*/  FSEL R32, R4, RZ, P1 ;  /* 0x000000ff04207208 */ /* 0x000fe20000800000 */
[----:B------:R-:W-:Y:S01]  /*02e0*/  BSSY.RECONVERGENT B1, `(.L_x_65) ;  /* 0x0000016000017945 */ /* 0x000fe20003800200 */
[----:B------:R-:W0:Y:S01]  /*02f0*/  MUFU.RCP64H R3, R33 ;  /* 0x0000002100037308 */ /* 0x000e220000001800 */
[----:B------:R-:W-:-:S03]  /*0300*/  FSETP.GEU.AND P1, PT, |R21|, 6.5827683646048100446e-37, PT ;  /* 0x036000001500780b */ /* 0x000fc60003f2e200 */
[----:B0-----:R-:W-:-:S08]  /*0310*/  DFMA R4, -R32, R2, 1 ;  /* 0x3ff000002004742b */ /* 0x001fd00000000102 */
[----:B------:R-:W-:-:S08]  /*0320*/  DFMA R4, R4, R4, R4 ;  /* 0x000000040404722b */ /* 0x000fd00000000004 */
[----:B------:R-:W-:-:S08]  /*0330*/  DFMA R4, R2, R4, R2 ;  /* 0x000000040204722b */ /* 0x000fd00000000002 */
[----:B------:R-:W-:-:S08]  /*0340*/  DFMA R2, -R32, R4, 1 ;  /* 0x3ff000002002742b */ /* 0x000fd00000000104 */
[----:B------:R-:W-:-:S08]  /*0350*/  DFMA R2, R4, R2, R4 ;  /* 0x000000020402722b */ /* 0x000fd00000000004 */
[----:B------:R-:W-:-:S08]  /*0360*/  DMUL R4, R20, R2 ;  /* 0x0000000214047228 */ /* 0x000fd00000000000 */
[----:B------:R-:W-:-:S08]  /*0370*/  DFMA R6, -R32, R4, R20 ;  /* 0x000000042006722b */ /* 0x000fd00000000114 */
[----:B------:R-:W-:-:S10]  /*0380*/  DFMA R2, R2, R6, R4 ;  /* 0x000000060202722b */ /* 0x000fd40000000004 */
[----:B------:R-:W-:-:S05]  /*0390*/  FFMA R0, RZ, R33, R3 ;  /* 0x00000021ff007223 */ /* 0x000fca0000000003 */
[----:B------:R-:W-:-:S13]  /*03a0*/  FSETP.GT.AND P0, PT, |R0|, 1.469367938527859385e-39, PT ;  /* 0x001000000000780b */ /* 0x000fda0003f04200 */
[----:B------:R-:W-:Y:S05]  /*03b0*/  @P0 BRA P1, `(.L_x_66) ;  /* 0x0000000000200947 */ /* 0x000fea0000800000 */
[----:B------:R-:W-:Y:S01]  /*03c0*/  IMAD.MOV.U32 R12, RZ, RZ, R20 ;  /* 0x000000ffff0c7224 */ /* 0x000fe200078e0014 */
[----:B------:R-:W-:Y:S01]  /*03d0*/  MOV R0, 0x420 ;  /* 0x0000042000007802 */ /* 0x000fe20000000f00 */
[----:B------:R-:W-:Y:S02]  /*03e0*/  IMAD.MOV.U32 R13, RZ, RZ, R21 ;  /* 0x000000ffff0d7224 */ /* 0x000fe400078e0015 */
[----:B------:R-:W-:Y:S02]  /*03f0*/  IMAD.MOV.U32 R10, RZ, RZ, R32 ;  /* 0x000000ffff0a7224 */ /* 0x000fe400078e0020 */
[----:B------:R-:W-:-:S07]  /*0400*/  IMAD.MOV.U32 R11, RZ, RZ, R33 ;  /* 0x000000ffff0b7224 */ /* 0x000fce00078e0021 */
[----:B------:R-:W-:Y:S05]  /*0410*/  CALL.REL.NOINC `($__internal_2_$__cuda_sm20_div_rn_f64_full) ;  /* 0x0000009400e87944 */ /* 0x000fea0003c00000 */
[----:B------:R-:W-:Y:S02]  /*0420*/  IMAD.MOV.U32 R2, RZ, RZ, R10 ;  /* 0x000000ffff027224 */ /* 0x000fe400078e000a */
[----:B------:R-:W-:-:S07]  /*0430*/  IMAD.MOV.U32 R3, RZ, RZ, R11 ;  /* 0x000000ffff037224 */ /* 0x000fce00078e000b */
.L_x_66:
[----:B------:R-:W-:Y:S05]  /*0440*/  BSYNC.RECONVERGENT B1 ;  /* 0x0000000000017941 */ /* 0x000fea0003800200 */
.L_x_65:
[----:B------:R-:W-:Y:S01]  /*0450*/  DADD R12, -RZ, |R34| ;  /* 0x00000000ff0c7229 */ /* 0x000fe20000000522 */
[----:B------:R-:W-:Y:S01]  /*0460*/  BSSY.RECONVERGENT B0, `(.L_x_67) ;  /* 0x0000005000007945 */ /* 0x000fe20003800200 */
[----:B------:R-:W-:Y:S01]  /*0470*/  IMAD.MOV.U32 R10, RZ, RZ, RZ ;  /* 0x000000ffff0a7224 */ /* 0x000fe200078e00ff */
[----:B------:R-:W-:Y:S01]  /*0480*/  MOV R0, 0x4b0 ;  /* 0x000004b000007802 */ /* 0x000fe20000000f00 */
[----:B------:R-:W-:-:S07]  /*0490*/  IMAD.MOV.U32 R11, RZ, RZ, 0x3fe00000 ;  /* 0x3fe00000ff0b7424 */ /* 0x000fce00078e00ff */
[----:B------:R-:W-:Y:S05]  /*04a0*/  CALL.REL.NOINC `($_Z10dCreateGvAPdS_S_diddS_S_S_$__internal_accurate_pow) ;  /* 0x0000009c005c7944 */ /* 0x000fea0003c00000 */
[----:B------:R-:W-:Y:S05]  /*04b0*/  BSYNC.RECONVERGENT B0 ;  /* 0x0000000000007941 */ /* 0x000fea0003800200 */
.L_x_67:
        /* <DEDUP_REMOVED lines=18> */
.L_x_69:
[----:B------:R-:W-:Y:S05]  /*05e0*/  BSYNC.RECONVERGENT B0 ;  /* 0x0000000000007941 */ /* 0x000fea0003800200 */
.L_x_68:
        /* <DEDUP_REMOVED lines=23> */
.L_x_71:
[----:B------:R-:W-:Y:S05]  /*0760*/  BSYNC.RECONVERGENT B1 ;  /* 0x0000000000017941 */ /* 0x000fea0003800200 */
.L_x_70:
[----:B------:R-:W-:Y:S01]  /*0770*/  DADD R4, -RZ, |R10| ;  /* 0x00000000ff047229 */ /* 0x000fe2000000050a */
[----:B------:R-:W-:Y:S09]  /*0780*/  BSSY.RECONVERGENT B0, `(.L_x_72) ;  /* 0x0000080000007945 */ /* 0x000ff20003800200 */
[----:B------:R-:W-:-:S13]  /*0790*/  ISETP.GT.AND P0, PT, R5, 0x3fe26665, PT ;  /* 0x3fe266650500780c */ /* 0x000fda0003f04270 */
[----:B------:R-:W-:Y:S05]  /*07a0*/  @P0 BRA `(.L_x_73) ;  /* 0x0000000000d40947 */ /* 0x000fea0003800000 */
[----:B------:R-:W-:Y:S01]  /*07b0*/  DMUL R4, R10, R10 ;  /* 0x0000000a0a047228 */ /* 0x000fe20000000000 */
[----:B------:R-:W-:Y:S01]  /*07c0*/  MOV R6, 0x180754af ;  /* 0x180754af00067802 */ /* 0x000fe20000000f00 */
[----:B------:R-:W-:Y:S01]  /*07d0*/  IMAD.MOV.U32 R7, RZ, RZ, 0x3fb3823b ;  /* 0x3fb3823bff077424 */ /* 0x000fe200078e00ff */
[----:B------:R-:W-:Y:S01]  /*07e0*/  UMOV UR4, 0xdc1895e9 ;  /* 0xdc1895e900047882 */ /* 0x000fe20000000000 */
[----:B------:R-:W-:Y:S01]  /*07f0*/  UMOV UR5, 0x3fb0066b ;  /* 0x3fb0066b00057882 */ /* 0x000fe20000000000 */
[----:B------:R-:W-:-:S03]  /*0800*/  ISETP.GT.AND P0, PT, R11, -0x1, PT ;  /* 0xffffffff0b00780c */ /* 0x000fc60003f04270 */
[----:B------:R-:W-:Y:S01]  /*0810*/  DFMA R6, R4, UR4, -R6 ;  /* 0x0000000404067c2b */ /* 0x000fe20008000806 */
[----:B------:R-:W-:Y:S01]  /*0820*/  UMOV UR4, 0xcc2f79ae ;  /* 0xcc2f79ae00047882 */ /* 0x000fe20000000000 */
[----:B------:R-:W-:-:S06]  /*0830*/  UMOV UR5, 0x3fb11e52 ;  /* 0x3fb11e5200057882 */ /* 0x000fcc0000000000 */
[----:B------:R-:W-:Y:S01]  /*0840*/  DFMA R6, R4, R6, UR4 ;  /* 0x0000000404067e2b */ /* 0x000fe20008000006 */
[----:B------:R-:W-:Y:S01]  /*0850*/  UMOV UR4, 0x3526861b ;  /* 0x3526861b00047882 */ /* 0x000fe20000000000 */
[----:B------:R-:W-:-:S06]  /*0860*/  UMOV UR5, 0x3f924eaf ;  /* 0x3f924eaf00057882 */ /* 0x000fcc0000000000 */
[----:B------:R-:W-:Y:S01]  /*0870*/  DFMA R6, R4, R6, -UR4 ;  /* 0x8000000404067e2b */ /* 0x000fe20008000006 */
        /* <DEDUP_REMOVED lines=29> */
[----:B------:R-:W-:Y:S01]  /*0a50*/  DMUL R6, R4, R6 ;  /* 0x0000000604067228 */ /* 0x000fe20000000000 */
[----:B------:R-:W-:Y:S02]  /*0a60*/  @P0 IMAD.MOV.U32 R4, RZ, RZ, 0x33145c07 ;  /* 0x33145c07ff040424 */ /* 0x000fe400078e00ff */
[----:B------:R-:W-:-:S05]  /*0a70*/  @P0 IMAD.MOV.U32 R5, RZ, RZ, 0x3c91a626 ;  /* 0x3c91a626ff050424 */ /* 0x000fca00078e00ff */
[----:B------:R-:W-:Y:S01]  /*0a80*/  DFMA R10, R6, |R10|, |R10| ;  /* 0x4000000a060a722b */ /* 0x000fe2000000040a */
[----:B------:R-:W-:Y:S02]  /*0a90*/  @!P0 IMAD.MOV.U32 R6, RZ, RZ, 0x33145c07 ;  /* 0x33145c07ff068424 */ /* 0x000fe400078e00ff */
[----:B------:R-:W-:-:S05]  /*0aa0*/  @!P0 IMAD.MOV.U32 R7, RZ, RZ, 0x3c91a626 ;  /* 0x3c91a626ff078424 */ /* 0x000fca00078e00ff */
[C---:B------:R-:W-:Y:S02]  /*0ab0*/  @P0 DADD R4, R10.reuse, -R4 ;  /* 0x000000000a040229 */ /* 0x040fe40000000804 */
[----:B------:R-:W-:-:S08]  /*0ac0*/  @!P0 DADD R6, R10, R6 ;  /* 0x000000000a068229 */ /* 0x000fd00000000006 */
[----:B------:R-:W-:Y:S02]  /*0ad0*/  @!P0 DADD R6, R6, UR4 ;  /* 0x0000000406068e29 */ /* 0x000fe40008000000 */
[----:B------:R-:W-:Y:S01]  /*0ae0*/  @P0 DADD R6, -R4, UR4 ;  /* 0x0000000404060e29 */ /* 0x000fe20008000100 */
[----:B------:R-:W-:Y:S10]  /*0af0*/  BRA `(.L_x_74) ;  /* 0x0000000400207947 */ /* 0x000ff40003800000 */
.L_x_73:
[----:B------:R-:W-:Y:S01]  /*0b00*/  DADD R4, -|R10|, 1 ;  /* 0x3ff000000a047429 */ /* 0x000fe20000000300 */
[----:B------:R-:W-:Y:S01]  /*0b10*/  IMAD.MOV.U32 R6, RZ, RZ, 0x66faac4b ;  /* 0x66faac4bff067424 */ /* 0x000fe200078e00ff */
[----:B------:R-:W-:Y:S01]  /*0b20*/  UMOV UR4, 0x71155f70 ;  /* 0x71155f7000047882 */ /* 0x000fe20000000000 */
[----:B------:R-:W-:Y:S01]  /*0b30*/  IMAD.MOV.U32 R7, RZ, RZ, 0x3ebac2fe ;  /* 0x3ebac2feff077424 */ /* 0x000fe200078e00ff */
[----:B------:R-:W-:-:S05]  /*0b40*/  UMOV UR5, 0x3ec715b3 ;  /* 0x3ec715b300057882 */ /* 0x000fca0000000000 */
[----:B------:R-:W-:Y:S01]  /*0b50*/  DFMA R6, R4, UR4, -R6 ;  /* 0x0000000404067c2b */ /* 0x000fe20008000806 */
[----:B------:R-:W-:Y:S01]  /*0b60*/  UMOV UR4, 0x8efcd9b8 ;  /* 0x8efcd9b800047882 */ /* 0x000fe20000000000 */
[----:B------:R-:W-:Y:S01]  /*0b70*/  UMOV UR5, 0x3ed9a9b8 ;  /* 0x3ed9a9b800057882 */ /* 0x000fe20000000000 */
[----:B------:R-:W-:-:S05]  /*0b80*/  ISETP.GE.AND P0, PT, R5, 0x1, PT ;  /* 0x000000010500780c */ /* 0x000fca0003f06270 */
[----:B------:R-:W-:Y:S01]  /*0b90*/  DFMA R6, R4, R6, UR4 ;  /* 0x0000000404067e2b */ /* 0x000fe20008000006 */
[----:B------:R-:W-:Y:S01]  /*0ba0*/  UMOV UR4, 0xa8a0c4c3 ;  /* 0xa8a0c4c300047882 */ /* 0x000fe20000000000 */
[----:B------:R-:W-:-:S06]  /*0bb0*/  UMOV UR5, 0x3edd0f40 ;  /* 0x3edd0f4000057882 */ /* 0x000fcc0000000000 */
[----:B------:R-:W-:Y:S01]  /*0bc0*/  DFMA R8, R4, R6, UR4 ;  /* 0x0000000404087e2b */ /* 0x000fe20008000006 */
[----:B------:R-:W-:Y:S01]  /*0bd0*/  UMOV UR4, 0xfa9e0e1f ;  /* 0xfa9e0e1f00047882 */ /* 0x000fe20000000000 */
[----:B------:R-:W-:Y:S01]  /*0be0*/  UMOV UR5, 0x3ef46d4c ;  /* 0x3ef46d4c00057882 */ /* 0x000fe20000000000 */
[----:B------:R-:W-:Y:S02]  /*0bf0*/  VIADD R7, R5, 0xfff00000 ;  /* 0xfff0000005077836 */ /* 0x000fe40000000000 */
[----:B------:R-:W-:-:S03]  /*0c00*/  IMAD.MOV.U32 R6, RZ, RZ, R4 ;  /* 0x000000ffff067224 */ /* 0x000fc600078e0004 */
[----:B------:R-:W-:Y:S01]  /*0c10*/  DFMA R12, R4, R8, UR4 ;  /* 0x00000004040c7e2b */ /* 0x000fe20008000008 */
[----:B------:R-:W-:Y:S01]  /*0c20*/  UMOV UR4, 0x8d1e2422 ;  /* 0x8d1e242200047882 */ /* 0x000fe20000000000 */
[----:B------:R-:W-:Y:S01]  /*0c30*/  UMOV UR5, 0x3f079c16 ;  /* 0x3f079c1600057882 */ /* 0x000fe20000000000 */
[----:B------:R-:W0:Y:S01]  /*0c40*/  MUFU.RSQ64H R9, R7 ;  /* 0x0000000700097308 */ /* 0x000e220000001c00 */
[----:B------:R-:W-:-:S04]  /*0c50*/  IMAD.MOV.U32 R8, RZ, RZ, RZ ;  /* 0x000000ffff087224 */ /* 0x000fc800078e00ff */
[----:B------:R-:W-:Y:S01]  /*0c60*/  DFMA R12, R4, R12, UR4 ;  /* 0x00000004040c7e2b */ /* 0x000fe2000800000c */
[----:B------:R-:W-:Y:S01]  /*0c70*/  UMOV UR4, 0xc3bca540 ;  /* 0xc3bca54000047882 */ /* 0x000fe20000000000 */
[----:B------:R-:W-:-:S06]  /*0c80*/  UMOV UR5, 0x3f1c9a88 ;  /* 0x3f1c9a8800057882 */ /* 0x000fcc0000000000 */
[----:B------:R-:W-:Y:S01]  /*0c90*/  DFMA R12, R4, R12, UR4 ;  /* 0x00000004040c7e2b */ /* 0x000fe2000800000c */
[----:B------:R-:W-:Y:S01]  /*0ca0*/  UMOV UR4, 0x4bd476df ;  /* 0x4bd476df00047882 */ /* 0x000fe20000000000 */
[----:B------:R-:W-:Y:S01]  /*0cb0*/  UMOV UR5, 0x3f31c4e6 ;  /* 0x3f31c4e600057882 */ /* 0x000fe20000000000 */
[----:B0-----:R-:W-:-:S05]  /*0cc0*/  DMUL R16, R6, R8 ;  /* 0x0000000806107228 */ /* 0x001fca0000000000 */
[----:B------:R-:W-:Y:S01]  /*0cd0*/  DFMA R26, R4, R12, UR4 ;  /* 0x00000004041a7e2b */ /* 0x000fe2000800000c */
[----:B------:R-:W-:Y:S01]  /*0ce0*/  UMOV UR4, 0x60009c8f ;  /* 0x60009c8f00047882 */ /* 0x000fe20000000000 */
[----:B------:R-:W-:Y:S01]  /*0cf0*/  UMOV UR5, 0x3f46e8ba ;  /* 0x3f46e8ba00057882 */ /* 0x000fe20000000000 */
[----:B------:R-:W-:Y:S01]  /*0d00*/  VIADD R13, R9, 0xfff00000 ;  /* 0xfff00000090d7836 */ /* 0x000fe20000000000 */
[----:B------:R-:W-:Y:S01]  /*0d10*/  DFMA R18, R16, -R16, R6 ;  /* 0x800000101012722b */ /* 0x000fe20000000006 */
[----:B------:R-:W-:-:S03]  /*0d20*/  IMAD.MOV.U32 R12, RZ, RZ, RZ ;  /* 0x000000ffff0c7224 */ /* 0x000fc600078e00ff */
[----:B------:R-:W-:Y:S01]  /*0d30*/  DFMA R26, R4, R26, UR4 ;  /* 0x00000004041a7e2b */ /* 0x000fe2000800001a */
[----:B------:R-:W-:Y:S01]  /*0d40*/  UMOV UR4, 0xc62b05a2 ;  /* 0xc62b05a200047882 */ /* 0x000fe20000000000 */
[----:B------:R-:W-:Y:S02]  /*0d50*/  UMOV UR5, 0x3f5f1c71 ;  /* 0x3f5f1c7100057882 */ /* 0x000fe40000000000 */
[----:B------:R-:W-:-:S04]  /*0d60*/  DFMA R18, R12, R18, R16 ;  /* 0x000000120c12722b */ /* 0x000fc80000000010 */
[----:B------:R-:W-:Y:S01]  /*0d70*/  DFMA R26, R4, R26, UR4 ;  /* 0x00000004041a7e2b */ /* 0x000fe2000800001a */
[----:B------:R-:W-:Y:S01]  /*0d80*/  UMOV UR4, 0xb6dc9f2c ;  /* 0xb6dc9f2c00047882 */ /* 0x000fe20000000000 */
[----:B------:R-:W-:Y:S02]  /*0d90*/  UMOV UR5, 0x3f76db6d ;  /* 0x3f76db6d00057882 */ /* 0x000fe40000000000 */
[-C--:B------:R-:W-:Y:S02]  /*0da0*/  DFMA R8, R8, -R18.reuse, 1 ;  /* 0x3ff000000808742b */ /* 0x080fe40000000812 */
[----:B------:R-:W-:Y:S02]  /*0db0*/  DFMA R6, R18, -R18, R6 ;  /* 0x800000121206722b */ /* 0x000fe40000000006 */
[----:B------:R-:W-:Y:S01]  /*0dc0*/  DFMA R26, R4, R26, UR4 ;  /* 0x00000004041a7e2b */ /* 0x000fe2000800001a */
[----:B------:R-:W-:Y:S01]  /*0dd0*/  UMOV UR4, 0x3333329c ;  /* 0x3333329c00047882 */ /* 0x000fe20000000000 */
[----:B------:R-:W-:-:S02]  /*0de0*/  UMOV UR5, 0x3f933333 ;  /* 0x3f93333300057882 */ /* 0x000fc40000000000 */
[----:B------:R-:W-:-:S04]  /*0df0*/  DFMA R8, R12, R8, R12 ;  /* 0x000000080c08722b */ /* 0x000fc8000000000c */
[----:B------:R-:W-:Y:S01]  /*0e00*/  DFMA R26, R4, R26, UR4 ;  /* 0x00000004041a7e2b */ /* 0x000fe2000800001a */
[----:B------:R-:W-:Y:S01]  /*0e10*/  UMOV UR4, 0x55555555 ;  /* 0x5555555500047882 */ /* 0x000fe20000000000 */
[----:B------:R-:W-:Y:S02]  /*0e20*/  UMOV UR5, 0x3fb55555 ;  /* 0x3fb5555500057882 */ /* 0x000fe40000000000 */
[----:B------:R-:W-:Y:S02]  /*0e30*/  DFMA R6, R8, R6, R18 ;  /* 0x000000060806722b */ /* 0x000fe40000000012 */
[----:B------:R-:W-:Y:S02]  /*0e40*/  DMUL R8, RZ, |R10| ;  /* 0x4000000aff087228 */ /* 0x000fe40000000000 */
[----:B------:R-:W-:Y:S01]  /*0e50*/  DFMA R26, R4, R26, UR4 ;  /* 0x00000004041a7e2b */ /* 0x000fe2000800001a */
[----:B------:R-:W-:Y:S01]  /*0e60*/  UMOV UR4, 0x33145c07 ;  /* 0x33145c0700047882 */ /* 0x000fe20000000000 */
[----:B------:R-:W-:-:S04]  /*0e70*/  UMOV UR5, 0x3ca1a626 ;  /* 0x3ca1a62600057882 */ /* 0x000fc80000000000 */
[----:B------:R-:W-:Y:S02]  /*0e80*/  VIADD R7, R7, 0x100000 ;  /* 0x0010000007077836 */ /* 0x000fe40000000000 */
[----:B------:R-:W-:-:S08]  /*0e90*/  DMUL R26, R4, R26 ;  /* 0x0000001a041a7228 */ /* 0x000fd00000000000 */
[----:B------:R-:W-:-:S10]  /*0ea0*/  DFMA R26, R6, R26, R6 ;  /* 0x0000001a061a722b */ /* 0x000fd40000000006 */
[----:B------:R-:W-:Y:S02]  /*0eb0*/  FSEL R8, R8, R26, !P0 ;  /* 0x0000001a08087208 */ /* 0x000fe40004000000 */
[----:B------:R-:W-:Y:S02]  /*0ec0*/  FSEL R9, R9, R27, !P0 ;  /* 0x0000001b09097208 */ /* 0x000fe40004000000 */
[----:B------:R-:W-:-:S04]  /*0ed0*/  ISETP.GE.AND P0, PT, R5, RZ, PT ;  /* 0x000000ff0500720c */ /* 0x000fc80003f06270 */
[----:B------:R-:W-:-:S10]  /*0ee0*/  DMUL R6, R8, +INF ;  /* 0x7ff0000008067828 */ /* 0x000fd40000000000 */
[----:B------:R-:W-:Y:S02]  /*0ef0*/  FSEL R6, R6, R8, !P0 ;  /* 0x0000000806067208 */ /* 0x000fe40004000000 */
[----:B------:R-:W-:Y:S02]  /*0f00*/  FSEL R7, R7, R9, !P0 ;  /* 0x0000000907077208 */ /* 0x000fe40004000000 */
[----:B------:R-:W-:-:S04]  /*0f10*/  ISETP.GE.AND P0, PT, R11, RZ, PT ;  /* 0x000000ff0b00720c */ /* 0x000fc80003f06270 */
[----:B------:R-:W-:Y:S01]  /*0f20*/  DADD R4, R6, -UR4 ;  /* 0x8000000406047e29 */ /* 0x000fe20008000000 */
[----:B------:R-:W-:Y:S01]  /*0f30*/  UMOV UR4, 0x54442d18 ;  /* 0x54442d1800047882 */ /* 0x000fe20000000000 */
[----:B------:R-:W-:-:S06]  /*0f40*/  UMOV UR5, 0x400921fb ;  /* 0x400921fb00057882 */ /* 0x000fcc0000000000 */
[----:B------:R-:W-:-:S10]  /*0f50*/  DADD R4, -R4, UR4 ;  /* 0x0000000404047e29 */ /* 0x000fd40008000100 */
[----:B------:R-:W-:Y:S02]  /*0f60*/  FSEL R6, R4, R6, !P0 ;  /* 0x0000000604067208 */ /* 0x000fe40004000000 */
[----:B------:R-:W-:-:S07]  /*0f70*/  FSEL R7, R5, R7, !P0 ;  /* 0x0000000705077208 */ /* 0x000fce0004000000 */
.L_x_74:
[----:B------:R-:W-:Y:S05]  /*0f80*/  BSYNC.RECONVERGENT B0 ;  /* 0x0000000000007941 */ /* 0x000fea0003800200 */
.L_x_72:
[----:B------:R-:W-:Y:S01]  /*0f90*/  DSETP.GEU.AND P0, PT, R24, RZ, PT ;  /* 0x000000ff1800722a */ /* 0x000fe20003f0e000 */
[----:B------:R-:W-:Y:S01]  /*0fa0*/  BSSY.RECONVERGENT B0, `(.L_x_75) ;  /* 0x0000008000007945 */ /* 0x000fe20003800200 */
[----:B------:R-:W-:Y:S01]  /*0fb0*/  IMAD.MOV.U32 R12, RZ, RZ, RZ ;  /* 0x000000ffff0c7224 */ /* 0x000fe200078e00ff */
[----:B------:R-:W-:Y:S01]  /*0fc0*/  MOV R0, 0x1020 ;  /* 0x0000102000007802 */ /* 0x000fe20000000f00 */
[----:B------:R-:W-:Y:S02]  /*0fd0*/  IMAD.MOV.U32 R13, RZ, RZ, 0x3ff00000 ;  /* 0x3ff00000ff0d7424 */ /* 0x000fe400078e00ff */
[----:B------:R-:W-:Y:S01]  /*0fe0*/  FSEL R5, RZ, 1.875, P0 ;  /* 0x3ff00000ff057808 */ /* 0x000fe20000000000 */
[----:B------:R-:W-:-:S04]  /*0ff0*/  IMAD.MOV.U32 R10, RZ, RZ, RZ ;  /* 0x000000ffff0a7224 */ /* 0x000fc800078e00ff */
[----:B------:R-:W-:-:S07]  /*1000*/  IMAD.MOV.U32 R11, RZ, RZ, R5 ;  /* 0x000000ffff0b7224 */ /* 0x000fce00078e0005 */
[----:B------:R-:W-:Y:S05]  /*1010*/  CALL.REL.NOINC `($_Z10dCreateGvAPdS_S_diddS_S_S_$__internal_accurate_pow) ;  /* 0x0000009000807944 */ /* 0x000fea0003c00000 */
[----:B------:R-:W-:Y:S05]  /*1020*/  BSYNC.RECONVERGENT B0 ;  /* 0x0000000000007941 */ /* 0x000fea0003800200 */
.L_x_75:
[----:B------:R-:W-:Y:S01]  /*1030*/  SHF.R.U32.HI R0, RZ, 0x14, R5 ;  /* 0x00000014ff007819 */ /* 0x000fe20000011605 */
[----:B------:R-:W-:Y:S01]  /*1040*/  DADD R8, -RZ, -R10 ;  /* 0x00000000ff087229 */ /* 0x000fe2000000090a */
[----:B------:R0:W-:Y:S01]  /*1050*/  STL.64 [R1], RZ ;  /* 0x000000ff01007387 */ /* 0x0001e20000100a00 */
[----:B------:R-:W-:Y:S01]  /*1060*/  UMOV UR4, 0x54442d18 ;  /* 0x54442d1800047882 */ /* 0x000fe20000000000 */
[----:B------:R-:W-:Y:S01]  /*1070*/  LOP3.LUT R0, R0, 0x7ff, RZ, 0xc0, !PT ;  /* 0x000007ff00007812 */ /* 0x000fe200078ec0ff */
[----:B------:R-:W-:-:S04]  /*1080*/  UMOV UR5, 0x401921fb ;  /* 0x401921fb00057882 */ /* 0x000fc80000000000 */
[----:B------:R-:W-:Y:S02]  /*1090*/  VIADD R4, R0, 0xfffffc0c ;  /* 0xfffffc0c00047836 */ /* 0x000fe40000000000 */
[----:B------:R-:W-:-:S03]  /*10a0*/  VIADD R0, R1, 0x8 ;  /* 0x0000000801007836 */ /* 0x000fc60000000000 */
[----:B------:R-:W-:-:S04]  /*10b0*/  SHF.L.U64.HI R4, RZ, R4, R5 ;  /* 0x00000004ff047219 */ /* 0x000fc80000010205 */
[----:B------:R-:W-:Y:S01]  /*10c0*/  ISETP.NE.AND.EX P1, PT, R4, -0x80000000, PT, !PT ;  /* 0x800000000400780c */ /* 0x000fe20003f253f0 */
[----:B------:R-:W-:-:S03]  /*10d0*/  IMAD.MOV.U32 R4, RZ, RZ, RZ ;  /* 0x000000ffff047224 */ /* 0x000fc600078e00ff */
[----:B------:R-:W-:Y:S02]  /*10e0*/  FSEL R8, R8, R10, !P1 ;  /* 0x0000000a08087208 */ /* 0x000fe40004800000 */
[----:B------:R-:W-:Y:S02]  /*10f0*/  FSEL R9, R9, R11, !P1 ;  /* 0x0000000b09097208 */ /* 0x000fe40004800000 */
[----:B------:R-:W-:Y:S02]  /*1100*/  FSEL R8, R8, RZ, !P0 ;  /* 0x000000ff08087208 */ /* 0x000fe40004000000 */
[----:B------:R-:W-:-:S06]  /*1110*/  FSEL R9, R9, 1.875, !P0 ;  /* 0x3ff0000009097808 */ /* 0x000fcc0004000000 */
[----:B------:R-:W-:-:S08]  /*1120*/  DMUL R6, R6, R8 ;  /* 0x0000000806067228 */ /* 0x000fd00000000000 */
[----:B------:R-:W-:Y:S01]  /*1130*/  DFMA R4, R4, UR4, R6 ;  /* 0x0000000404047c2b */ /* 0x000fe20008000006 */
[----:B------:R-:W-:Y:S01]  /*1140*/  UMOV UR4, URZ ;  /* 0x000000ff00047c82 */ /* 0x000fe20008000000 */
[----:B0-----:R-:W-:-:S09]  /*1150*/  UMOV UR5, URZ ;  /* 0x000000ff00057c82 */ /* 0x001fd20008000000 */
.L_x_76:
[----:B------:R-:W-:Y:S01]  /*1160*/  UIADD3 UR4, UP0, UPT, UR4, 0xa8, URZ ;  /* 0x000000a804047890 */ /* 0x000fe2000ff1e0ff */
[----:B------:R-:W-:Y:S03]  /*1170*/  STL.64 [R0], RZ ;  /* 0x000000ff00007387 */ /* 0x000fe60000100a00 */
[----:B------:R-:W-:Y:S01]  /*1180*/  UIADD3.X UR5, UPT, UPT, URZ, UR5, URZ, UP0, !UPT ;  /* 0x00000005ff057290 */ /* 0x000fe200087fe4ff */
[----:B------:R-:W-:Y:S01]  /*1190*/  STL.64 [R0+0x8], RZ ;  /* 0x000008ff00007387 */ /* 0x000fe20000100a00 */
[----:B------:R-:W-:-:S03]  /*11a0*/  UISETP.GE.U32.AND UP0, UPT, UR4, 0x690, UPT ;  /* 0x000006900400788c */ /* 0x000fc6000bf06070 */
[----:B------:R-:W-:Y:S01]  /*11b0*/  STL.64 [R0+0x10], RZ ;  /* 0x000010ff00007387 */ /* 0x000fe20000100a00 */
[----:B------:R-:W-:-:S03]  /*11c0*/  UISETP.GE.U32.AND.EX UP0, UPT, UR5, URZ, UPT, UP0 ;  /* 0x000000ff0500728c */ /* 0x000fc6000bf06100 */
[----:B------:R-:W-:Y:S04]  /*11d0*/  STL.64 [R0+0x18], RZ ;  /* 0x000018ff00007387 */ /* 0x000fe80000100a00 */
        /* <DEDUP_REMOVED lines=163> */
[----:B------:R0:W-:Y:S02]  /*1c10*/  STL.64 [R0+0x538], RZ ;  /* 0x000538ff00007387 */ /* 0x0001e40000100a00 */
[----:B0-----:R-:W-:Y:S01]  /*1c20*/  IADD3 R0, PT, PT, R0, 0x540, RZ ;  /* 0x0000054000007810 */ /* 0x001fe20007ffe0ff */
[----:B------:R-:W-:Y:S06]  /*1c30*/  BRA.U !UP0, `(.L_x_76) ;  /* 0xfffffff508487547 */ /* 0x000fec000b83ffff */
[----:B------:R-:W-:Y:S01]  /*1c40*/  IMAD.MOV.U32 R6, RZ, RZ, 0x0 ;  /* 0x00000000ff067424 */ /* 0x000fe200078e00ff */
[----:B------:R0:W-:Y:S01]  /*1c50*/  STL.64 [R1+0x148], R2 ;  /* 0x0001480201007387 */ /* 0x0001e20000100a00 */
[----:B------:R-:W-:Y:S01]  /*1c60*/  IMAD.MOV.U32 R7, RZ, RZ, 0x3ff00000 ;  /* 0x3ff00000ff077424 */ /* 0x000fe200078e00ff */
[----:B------:R-:W-:Y:S01]  /*1c70*/  DMUL R38, R2, R2 ;  /* 0x0000000202267228 */ /* 0x000fe20000000000 */
[----:B------:R-:W-:Y:S01]  /*1c80*/  BSSY.RECONVERGENT B0, `(.L_x_77) ;  /* 0x0000008000007945 */ /* 0x000fe20003800200 */
[----:B------:R-:W-:Y:S01]  /*1c90*/  IMAD.MOV.U32 R10, RZ, RZ, RZ ;  /* 0x000000ffff0a7224 */ /* 0x000fe200078e00ff */
[----:B------:R-:W-:Y:S01]  /*1ca0*/  MOV R0, 0x1d00 ;  /* 0x00001d0000007802 */ /* 0x000fe20000000f00 */
[----:B------:R0:W-:Y:S01]  /*1cb0*/  STL.64 [R1], R6 ;  /* 0x0000000601007387 */ /* 0x0001e20000100a00 */
[----:B------:R-:W-:-:S03]  /*1cc0*/  IMAD.MOV.U32 R11, RZ, RZ, 0x3fe00000 ;  /* 0x3fe00000ff0b7424 */ /* 0x000fc600078e00ff */
[----:B------:R-:W-:-:S08]  /*1cd0*/  DADD R36, -R38, 1 ;  /* 0x3ff0000026247429 */ /* 0x000fd00000000100 */
[----:B0-----:R-:W-:-:S11]  /*1ce0*/  DADD R12, -RZ, |R36| ;  /* 0x00000000ff0c7229 */ /* 0x001fd60000000524 */
[----:B------:R-:W-:Y:S05]  /*1cf0*/  CALL.REL.NOINC `($_Z10dCreateGvAPdS_S_diddS_S_S_$__internal_accurate_pow) ;  /* 0x0000008400487944 */ /* 0x000fea0003c00000 */
[----:B------:R-:W-:Y:S05]  /*1d00*/  BSYNC.RECONVERGENT B0 ;  /* 0x0000000000007941 */ /* 0x000fea0003800200 */
.L_x_77:
        /* <DEDUP_REMOVED lines=18> */
.L_x_79:
[----:B------:R-:W-:Y:S05]  /*1e30*/  BSYNC.RECONVERGENT B0 ;  /* 0x0000000000007941 */ /* 0x000fea0003800200 */
.L_x_78:
[----:B------:R-:W-:Y:S01]  /*1e40*/  FSEL R6, R6, RZ, P1 ;  /* 0x000000ff06067208 */ /* 0x000fe20000800000 */
[----:B------:R0:W-:Y:S01]  /*1e50*/  STL.128 [R1+0x3490], RZ ;  /* 0x003490ff01007387 */ /* 0x0001e20000100c00 */
[----:B------:R-:W-:Y:S01]  /*1e60*/  FSEL R7, R7, 1.875, P1 ;  /* 0x3ff0000007077808 */ /* 0x000fe20000800000 */
[----:B------:R-:W-:Y:S02]  /*1e70*/  IMAD.MOV.U32 R0, RZ, RZ, 0x5 ;  /* 0x00000005ff007424 */ /* 0x000fe400078e00ff */
[----:B------:R0:W-:Y:S01]  /*1e80*/  STL.128 [R1+0x34a0], RZ ;  /* 0x0034a0ff01007387 */ /* 0x0001e20000100c00 */
[----:B------:R-:W-:-:S03]  /*1e90*/  IMAD.MOV.U32 R8, RZ, RZ, RZ ;  /* 0x000000ffff087224 */ /* 0x000fc600078e00ff */
[----:B------:R0:W-:Y:S04]  /*1ea0*/  STL.64 [R1+0x34b0], RZ ;  /* 0x0034b0ff01007387 */ /* 0x0001e80000100a00 */
[----:B------:R0:W-:Y:S02]  /*1eb0*/  STL.64 [R1+0x150], R6 ;  /* 0x0001500601007387 */ /* 0x0001e40000100a00 */
.L_x_80:
[C---:B-1----:R-:W-:Y:S01]  /*1ec0*/  IMAD.U32 R9, R0.reuse, 0x8, R1 ;  /* 0x0000000800097824 */ /* 0x042fe200078e0001 */
[----:B------:R-:W-:-:S04]  /*1ed0*/  IADD3 R0, P0, PT, R0, 0x6d, RZ ;  /* 0x0000006d00007810 */ /* 0x000fc80007f1e0ff */
[----:B------:R1:W-:Y:S01]  /*1ee0*/  STL.64 [R9+0x3490], RZ ;  /* 0x003490ff09007387 */ /* 0x0003e20000100a00 */
[----:B------:R-:W-:Y:S01]  /*1ef0*/  IMAD.X R8, RZ, RZ, R8, P0 ;  /* 0x000000ffff087224 */ /* 0x000fe200000e0608 */
[----:B------:R-:W-:Y:S02]  /*1f00*/  ISETP.GE.U32.AND P0, PT, R0, 0x668, PT ;  /* 0x000006680000780c */ /* 0x000fe40003f06070 */
[----:B------:R1:W-:Y:S02]  /*1f10*/  STL.64 [R9+0x3498], RZ ;  /* 0x003498ff09007387 */ /* 0x0003e40000100a00 */
[----:B------:R-:W-:Y:S02]  /*1f20*/  ISETP.GE.U32.AND.EX P0, PT, R8, RZ, PT, P0 ;  /* 0x000000ff0800720c */ /* 0x000fe40003f06100 */
[----:B------:R1:W-:Y:S04]  /*1f30*/  STL.64 [R9+0x34a0], RZ ;  /* 0x0034a0ff09007387 */ /* 0x0003e80000100a00 */
        /* <DEDUP_REMOVED lines=105> */
[----:B------:R1:W-:Y:S01]  /*25d0*/  STL.64 [R9+0x37f0], RZ ;  /* 0x0037f0ff09007387 */ /* 0x0003e20000100a00 */
[----:B------:R-:W-:Y:S05]  /*25e0*/  @!P0 BRA `(.L_x_80) ;  /* 0xfffffff800348947 */ /* 0x000fea000383ffff */
[----:B-1----:R-:W1:Y:S01]  /*25f0*/  MUFU.RCP64H R9, R33 ;  /* 0x0000002100097308 */ /* 0x002e620000001800 */
[----:B------:R-:W-:Y:S01]  /*2600*/  IMAD.MOV.U32 R8, RZ, RZ, 0x1 ;  /* 0x00000001ff087424 */ /* 0x000fe200078e00ff */
[----:B------:R-:W2:Y:S01]  /*2610*/  LDCU.64 UR4, c[0x0][0x3b0] ;  /* 0x00007600ff0477ac */ /* 0x000ea20008000a00 */
[----:B------:R-:W3:Y:S01]  /*2620*/  LDC R0, c[0x0][0x3b4] ;  /* 0x0000ed00ff007b82 */ /* 0x000ee20000000800 */
[----:B------:R-:W-:Y:S01]  /*2630*/  DADD R38, R38, -1 ;  /* 0xbff0000026267429 */ /* 0x000fe20000000000 */
[----:B------:R-:W-:Y:S02]  /*2640*/  BSSY.RECONVERGENT B1, `(.L_x_81) ;  /* 0x0000018000017945 */ /* 0x000fe40003800200 */
[----:B-1----:R-:W-:-:S08]  /*2650*/  DFMA R10, -R32, R8, 1 ;  /* 0x3ff00000200a742b */ /* 0x002fd00000000108 */
[----:B------:R-:W-:Y:S01]  /*2660*/  DFMA R10, R10, R10, R10 ;  /* 0x0000000a0a0a722b */ /* 0x000fe2000000000a */
[----:B---3--:R-:W-:-:S07]  /*2670*/  FSETP.GEU.AND P1, PT, |R0|, 6.5827683646048100446e-37, PT ;  /* 0x036000000000780b */ /* 0x008fce0003f2e200 */
[----:B------:R-:W-:-:S08]  /*2680*/  DFMA R10, R8, R10, R8 ;  /* 0x0000000a080a722b */ /* 0x000fd00000000008 */
[----:B------:R-:W-:-:S08]  /*2690*/  DFMA R8, -R32, R10, 1 ;  /* 0x3ff000002008742b */ /* 0x000fd0000000010a */
[----:B------:R-:W-:-:S08]  /*26a0*/  DFMA R12, R10, R8, R10 ;  /* 0x000000080a0c722b */ /* 0x000fd0000000000a */
[----:B--2---:R-:W-:-:S08]  /*26b0*/  DMUL R8, R12, UR4 ;  /* 0x000000040c087c28 */ /* 0x004fd00008000000 */
[----:B------:R-:W-:-:S08]  /*26c0*/  DFMA R10, -R32, R8, UR4 ;  /* 0x00000004200a7e2b */ /* 0x000fd00008000108 */
[----:B------:R-:W-:Y:S02]  /*26d0*/  DFMA R8, R12, R10, R8 ;  /* 0x0000000a0c08722b */ /* 0x000fe40000000008 */
[----:B------:R-:W-:-:S08]  /*26e0*/  DADD R10, R38, 2 ;  /* 0x40000000260a7429 */ /* 0x000fd00000000000 */
[----:B------:R-:W-:Y:S02]  /*26f0*/  FFMA R12, RZ, R33, R9 ;  /* 0x00000021ff0c7223 */ /* 0x000fe40000000009 */
[----:B------:R-:W-:-:S03]  /*2700*/  LOP3.LUT R17, R11, 0x7ff00000, RZ, 0xc0, !PT ;  /* 0x7ff000000b117812 */ /* 0x000fc600078ec0ff */
[----:B------:R-:W-:-:S13]  /*2710*/  FSETP.GT.AND P0, PT, |R12|, 1.469367938527859385e-39, PT ;  /* 0x001000000c00780b */ /* 0x000fda0003f04200 */
[----:B------:R-:W-:Y:S05]  /*2720*/  @P0 BRA P1, `(.L_x_82) ;  /* 0x0000000000240947 */ /* 0x000fea0000800000 */
[----:B------:R-:W1:Y:S01]  /*2730*/  LDCU.64 UR4, c[0x0][0x3b0] ;  /* 0x00007600ff0477ac */ /* 0x000e620008000a00 */
[----:B------:R-:W-:Y:S01]  /*2740*/  IMAD.MOV.U32 R10, RZ, RZ, R32 ;  /* 0x000000ffff0a7224 */ /* 0x000fe200078e0020 */
[----:B------:R-:W-:Y:S01]  /*2750*/  MOV R0, 0x27a0 ;  /* 0x000027a000007802 */ /* 0x000fe20000000f00 */
[----:B------:R-:W-:Y:S02]  /*2760*/  IMAD.MOV.U32 R11, RZ, RZ, R33 ;  /* 0x000000ffff0b7224 */ /* 0x000fe400078e0021 */
[----:B-1----:R-:W-:Y:S02]  /*2770*/  IMAD.U32 R12, RZ, RZ, UR4 ;  /* 0x00000004ff0c7e24 */ /* 0x002fe4000f8e00ff */
[----:B------:R-:W-:-:S07]  /*2780*/  IMAD.U32 R13, RZ, RZ, UR5 ;  /* 0x00000005ff0d7e24 */ /* 0x000fce000f8e00ff */
[----:B0-----:R-:W-:Y:S05]  /*2790*/  CALL.REL.NOINC `($__internal_2_$__cuda_sm20_div_rn_f64_full) ;  /* 0x0000007400087944 */ /* 0x001fea0003c00000 */
[----:B------:R-:W-:Y:S02]  /*27a0*/  IMAD.MOV.U32 R8, RZ, RZ, R10 ;  /* 0x000000ffff087224 */ /* 0x000fe400078e000a */
[----:B------:R-:W-:-:S07]  /*27b0*/  IMAD.MOV.U32 R9, RZ, RZ, R11 ;  /* 0x000000ffff097224 */ /* 0x000fce00078e000b */
.L_x_82:
[----:B------:R-:W-:Y:S05]  /*27c0*/  BSYNC.RECONVERGENT B1 ;  /* 0x0000000000017941 */ /* 0x000fea0003800200 */
.L_x_81:
[----:B------:R-:W-:Y:S02]  /*27d0*/  CS2R R30, SRZ ;  /* 0x00000000001e7805 */ /* 0x000fe4000001ff00 */
[----:B------:R-:W-:Y:S02]  /*27e0*/  CS2R R28, SRZ ;  /* 0x00000000001c7805 */ /* 0x000fe4000001ff00 */
[----:B------:R-:W-:Y:S02]  /*27f0*/  CS2R R26, SRZ ;  /* 0x00000000001a7805 */ /* 0x000fe4000001ff00 */
[----:B------:R-:W-:Y:S02]  /*2800*/  CS2R R40, SRZ ;  /* 0x0000000000287805 */ /* 0x000fe4000001ff00 */
[----:B------:R-:W-:Y:S02]  /*2810*/  CS2R R42, SRZ ;  /* 0x00000000002a7805 */ /* 0x000fe4000001ff00 */
[----:B------:R-:W-:Y:S01]  /*2820*/  CS2R R44, SRZ ;  /* 0x00000000002c7805 */ /* 0x000fe2000001ff00 */
[----:B------:R-:W-:Y:S01]  /*2830*/  UIADD3 UR6, UPT, UPT, UR6, 0x3348, URZ ;  /* 0x0000334806067890 */ /* 0x000fe2000fffe0ff */
[----:B------:R-:W-:Y:S01]  /*2840*/  UMOV UR4, 0x2 ;  /* 0x0000000200047882 */ /* 0x000fe20000000000 */
[----:B------:R-:W-:-:S10]  /*2850*/  UMOV UR7, 0x3 ;  /* 0x0000000300077882 */ /* 0x000fd40000000000 */
.L_x_113:
[----:B------:R-:W-:Y:S01]  /*2860*/  ULEA UR11, UR4, 0xffffffff, 0x1 ;  /* 0xffffffff040b7891 */ /* 0x000fe2000f8e08ff */
[----:B01234-:R-:W-:Y:S01]  /*2870*/  DADD R10, R2, R2 ;  /* 0x00000000020a7229 */ /* 0x01ffe20000000002 */
[----:B------:R-:W-:Y:S01]  /*2880*/  UMOV UR8, 0x3 ;  /* 0x0000000300087882 */ /* 0x000fe20000000000 */
[----:B------:R-:W-:Y:S01]  /*2890*/  DSETP.NEU.AND P3, PT, R8, RZ, PT ;  /* 0x000000ff0800722a */ /* 0x000fe20003f6d000 */
[----:B------:R-:W-:Y:S01]  /*28a0*/  UIADD3 UR5, UPT, UPT, UR11, -UR4, URZ ;  /* 0x800000040b057290 */ /* 0x000fe2000fffe0ff */
[----:B------:R-:W-:Y:S01]  /*28b0*/  ISETP.GE.AND P4, PT, R9, RZ, PT ;  /* 0x000000ff0900720c */ /* 0x000fe20003f86270 */
[----:B------:R-:W-:Y:S02]  /*28c0*/  UIMAD UR8, UR4, UR8, -0x6 ;  /* 0xfffffffa040874a4 */ /* 0x000fe4000f8e0208 */
[----:B------:R-:W-:Y:S01]  /*28d0*/  I2F.F64.U32 R50, UR4 ;  /* 0x0000000400327d12 */ /* 0x000fe20008201800 */
[----:B------:R-:W-:Y:S01]  /*28e0*/  UIADD3 UR25, UPT, UPT, UR5, -0x1, URZ ;  /* 0xffffffff05197890 */ /* 0x000fe2000fffe0ff */
[----:B------:R-:W-:Y:S01]  /*28f0*/  CS2R R68, SRZ ;  /* 0x0000000000447805 */ /* 0x000fe2000001ff00 */
[----:B------:R-:W-:Y:S01]  /*2900*/  UIMAD UR26, UR4, 0x148, UR24 ;  /* 0x00000148041a78a4 */ /* 0x000fe2000f8e0218 */
[----:B------:R-:W-:Y:S01]  /*2910*/  IMAD.MOV.U32 R70, RZ, RZ, RZ ;  /* 0x000000ffff467224 */ /* 0x000fe200078e00ff */
[----:B------:R-:W-:-:S02]  /*2920*/  UIMAD UR10, UR25, UR25, URZ ;  /* 0x00000019190a72a4 */ /* 0x000fc4000f8e02ff */
[----:B------:R-:W-:Y:S01]  /*2930*/  UIMAD UR27, UR4, 0x148, UR6 ;  /* 0x00000148041b78a4 */ /* 0x000fe2000f8e0206 */
[----:B------:R-:W1:Y:S01]  /*2940*/  I2F.F64 R46, UR5 ;  /* 0x00000005002e7d12 */ /* 0x000e620008201c00 */
[----:B------:R-:W-:Y:S02]  /*2950*/  UIADD3 UR7, UPT, UPT, -UR7, URZ, URZ ;  /* 0x000000ff07077290 */ /* 0x000fe4000fffe1ff */
[----:B------:R-:W-:Y:S01]  /*2960*/  UIADD3 UR28, UPT, UPT, -UR4, URZ, URZ ;  /* 0x000000ff041c7290 */ /* 0x000fe2000fffe1ff */
[----:B------:R-:W2:Y:S04]  /*2970*/  LDCU.64 UR16, c[0x0][0x3c8] ;  /* 0x00007900ff1077ac */ /* 0x000ea80008000a00 */
[----:B------:R-:W3:Y:S01]  /*2980*/  I2F.F64 R48, UR25 ;  /* 0x0000001900307d12 */ /* 0x000ee20008201c00 */
[----:B------:R-:W4:Y:S01]  /*2990*/  LDCU.64 UR18, c[0x0][0x3b8] ;  /* 0x00007700ff1277ac */ /* 0x000f220008000a00 */
[----:B------:R-:W0:Y:S01]  /*29a0*/  LDCU.64 UR20, c[0x0][0x3c0] ;  /* 0x00007800ff1477ac */ /* 0x000e220008000a00 */
[----:B-1----:R-:W-:-:S05]  /*29b0*/  DFMA R10, R10, R2, R46 ;  /* 0x000000020a0a722b */ /* 0x002fca000000002e */
[----:B------:R-:W1:Y:S01]  /*29c0*/  I2F.F64.U32 R12, UR8 ;  /* 0x00000008000c7d12 */ /* 0x000e620008201800 */
[----:B------:R-:W5:Y:S01]  /*29d0*/  LDCU.64 UR8, c[0x0][0x3c8] ;  /* 0x00007900ff0877ac */ /* 0x000f620008000a00 */
[----:B------:R-:W0:Y:S01]  /*29e0*/  LDCU.64 UR22, c[0x4][0x8] ;  /* 0x01000100ff1677ac */ /* 0x000e220008000a00 */
[----:B---3--:R-:W-:-:S05]  /*29f0*/  SHF.R.U32.HI R0, RZ, 0x14, R49 ;  /* 0x00000014ff007819 */ /* 0x008fca0000011631 */
[----:B------:R-:W-:Y:S01]  /*2a00*/  I2F.F64.U32 R18, UR10 ;  /* 0x0000000a00127d12 */ /* 0x000fe20008201800 */
[----:B------:R-:W-:Y:S01]  /*2a10*/  ISETP.GE.AND P2, PT, R49, RZ, PT ;  /* 0x000000ff3100720c */ /* 0x000fe20003f46270 */
[----:B------:R-:W-:Y:S01]  /*2a20*/  UIMAD UR10, UR25, 0x5, UR10 ;  /* 0x00000005190a78a4 */ /* 0x000fe2000f8e020a */
[----:B------:R-:W-:Y:S01]  /*2a30*/  LOP3.LUT R0, R0, 0x7ff, RZ, 0xc0, !PT ;  /* 0x000007ff00007812 */ /* 0x000fe200078ec0ff */
[----:B------:R-:W-:Y:S01]  /*2a40*/  UIADD3 UR29, UPT, UPT, UR26, -0x148, URZ ;  /* 0xfffffeb81a1d7890 */ /* 0x000fe2000fffe0ff */
[----:B------:R-:W-:Y:S01]  /*2a50*/  SEL R71, RZ, 0x7ff00000, !P2 ;  /* 0x7ff00000ff477807 */ /* 0x000fe20005000000 */
[----:B------:R-:W-:Y:S01]  /*2a60*/  ULEA.HI UR10, UR10, UR10, URZ, 0x1 ;  /* 0x0000000a0a0a7291 */ /* 0x000fe2000f8f08ff */
[----:B-1----:R-:W-:Y:S01]  /*2a70*/  DMUL R12, R12, R2 ;  /* 0x000000020c0c7228 */ /* 0x002fe20000000000 */
[----:B------:R-:W-:Y:S01]  /*2a80*/  VIADD R15, R0, 0xfffffc0c ;  /* 0xfffffc0c000f7836 */ /* 0x000fe20000000000 */
[----:B------:R-:W1:Y:S01]  /*2a90*/  I2F.F64 R54, UR11 ;  /* 0x0000000b00367d12 */ /* 0x000e620008201c00 */
[----:B------:R-:W-:Y:S01]  /*2aa0*/  UMOV UR31, 0x1 ;  /* 0x00000001001f7882 */ /* 0x000fe20000000000 */
[----:B-----5:R-:W-:-:S02]  /*2ab0*/  UIMAD.WIDE UR8, UR4, 0x8, UR8 ;  /* 0x00000008040878a5 */ /* 0x020fc4000f8e0208 */
[CC--:B------:R-:W-:Y:S01]  /*2ac0*/  SHF.L.U32 R0, R48.reuse, R15.reuse, RZ ;  /* 0x0000000f30007219 */ /* 0x0c0fe200000006ff */
[----:B------:R-:W-:Y:S01]  /*2ad0*/  UMOV UR11, UR5 ;  /* 0x00000005000b7c82 */ /* 0x000fe20008000000 */
[----:B------:R-:W-:Y:S01]  /*2ae0*/  SHF.L.U64.HI R15, R48, R15, R49 ;  /* 0x0000000f300f7219 */ /* 0x000fe20000010231 */
[-C--:B------:R-:W-:Y:S01]  /*2af0*/  DFMA R10, R12, R2.reuse, R10 ;  /* 0x000000020c0a722b */ /* 0x080fe2000000000a */
[----:B------:R-:W-:Y:S01]  /*2b00*/  ISETP.NE.U32.AND P0, PT, R0, RZ, PT ;  /* 0x000000ff0000720c */ /* 0x000fe20003f05070 */
[----:B------:R-:W-:Y:S01]  /*2b10*/  DADD R12, R48, R8 ;  /* 0x00000000300c7229 */ /* 0x000fe20000000008 */
[----:B------:R-:W-:Y:S01]  /*2b20*/  LOP3.LUT R0, R49, 0x7fffffff, RZ, 0xc0, !PT ;  /* 0x7fffffff31007812 */ /* 0x000fe200078ec0ff */
[----:B------:R-:W-:Y:S01]  /*2b30*/  UIADD3 UR30, UP0, UPT, UR8, -0x10, URZ ;  /* 0xfffffff0081e7890 */ /* 0x000fe2000ff1e0ff */
[----:B------:R-:W-:Y:S01]  /*2b40*/  ISETP.NE.AND.EX P0, PT, R15, -0x80000000, PT, P0 ;  /* 0x800000000f00780c */ /* 0x000fe20003f05300 */
[----:B-1----:R-:W-:-:S03]  /*2b50*/  DMUL R52, R54, R2 ;  /* 0x0000000236347228 */ /* 0x002fc60000000000 */
[----:B------:R-:W-:Y:S01]  /*2b60*/  SEL R12, RZ, 0xffffffff, P0 ;  /* 0xffffffffff0c7807 */ /* 0x000fe20000000000 */
[----:B------:R-:W-:Y:S01]  /*2b70*/  DMUL R54, R6, R54 ;  /* 0x0000003606367228 */ /* 0x000fe20000000000 */
[----:B------:R-:W-:Y:S02]  /*2b80*/  UIADD3.X UR8, UPT, UPT, UR9, -0x1, URZ, UP0, !UPT ;  /* 0xffffffff09087890 */ /* 0x000fe400087fe4ff */
[----:B------:R-:W-:-:S03]  /*2b90*/  USHF.R.S32.HI UR9, URZ, 0x1, UR10 ;  /* 0x00000001ff097899 */ /* 0x000fc6000801140a */
[----:B------:R-:W-:Y:S02]  /*2ba0*/  UMOV UR10, UR4 ;  /* 0x00000004000a7c82 */ /* 0x000fe40008000000 */
[----:B------:R-:W-:Y:S01]  /*2bb0*/  DSETP.NEU.AND P1, PT, |R48|, 0.5, !P0 ;  /* 0x3fe000003000742a */ /* 0x000fe2000472d200 */
[----:B------:R-:W-:Y:S01]  /*2bc0*/  ISETP.LT.AND P0, PT, R9, RZ, !P0 ;  /* 0x000000ff0900720c */ /* 0x000fe20004701270 */
[----:B------:R-:W-:Y:S01]  /*2bd0*/  DMUL R48, R18, R2 ;  /* 0x0000000212307228 */ /* 0x000fe20000000000 */
[----:B------:R-:W-:-:S03]  /*2be0*/  LOP3.LUT R18, R13, 0x7ff00000, RZ, 0xc0, !PT ;  /* 0x7ff000000d127812 */ /* 0x000fc600078ec0ff */
[----:B------:R-:W-:Y:S02]  /*2bf0*/  @!P3 SEL R12, RZ, 0xffffffff, !P1 ;  /* 0xffffffffff0cb807 */ /* 0x000fe40004800000 */
[----:B------:R-:W-:Y:S01]  /*2c00*/  ISETP.NE.AND P3, PT, R0, 0x3fe00000, PT ;  /* 0x3fe000000000780c */ /* 0x000fe20003f65270 */
[----:B------:R-:W-:Y:S01]  /*2c10*/  VIADD R0, R71, 0x80000000 ;  /* 0x8000000047007836 */ /* 0x000fe20000000000 */
[----:B------:R-:W-:Y:S01]  /*2c20*/  LOP3.LUT R12, R12, 0x1, RZ, 0xc0, !PT ;  /* 0x000000010c0c7812 */ /* 0x000fe200078ec0ff */
[----:B------:R-:W-:Y:S01]  /*2c30*/  DFMA R48, R48, R2, R10 ;  /* 0x000000023030722b */ /* 0x000fe2000000000a */
[----:B------:R-:W-:Y:S02]  /*2c40*/  SEL R19, R9, RZ, P1 ;  /* 0x000000ff09137207 */ /* 0x000fe40000800000 */
[----:B------:R-:W-:Y:S02]  /*2c50*/  ISETP.NE.U32.AND P5, PT, R12, 0x1, PT ;  /* 0x000000010c00780c */ /* 0x000fe40003fa5070 */
[----:B------:R-:W-:-:S02]  /*2c60*/  SEL R0, R0, R71, P3 ;  /* 0x0000004700007207 */ /* 0x000fc40001800000 */
[----:B------:R-:W-:Y:S02]  /*2c70*/  @!P2 LOP3.LUT R19, R19, 0x7ff00000, RZ, 0xfc, !PT ;  /* 0x7ff000001313a812 */ /* 0x000fe400078efcff */
[----:B0-2-4-:R-:W-:-:S07]  /*2c80*/  @!P4 SEL R71, R0, R71, !P5 ;  /* 0x000000470047c207 */ /* 0x015fce0006800000 */
.L_x_112:
[----:B------:R-:W-:-:S09]  /*2c90*/  UISETP.NE.AND UP0, UPT, UR31, 0x1, UPT ;  /* 0x000000011f00788c */ /* 0x000fd2000bf05270 */
[----:B01234-:R-:W-:Y:S05]  /*2ca0*/  BRA.U UP0, `(.L_x_83) ;  /* 0x00000001006c7547 */ /* 0x01ffea000b800000 */
[----:B------:R-:W2:Y:S04]  /*2cb0*/  LDL.64 R12, [UR26+-0x290] ;  /* 0xfffd701aff0c7983 */ /* 0x000ea80008100a00 */
[----:B------:R-:W3:Y:S01]  /*2cc0*/  LDL.64 R10, [UR26+-0x148] ;  /* 0xfffeb81aff0a7983 */ /* 0x000ee20008100a00 */
[----:B------:R-:W0:Y:S01]  /*2cd0*/  MUFU.RCP64H R57, R51 ;  /* 0x0000003300397308 */ /* 0x000e220000001800 */
[----:B------:R-:W-:Y:S01]  /*2ce0*/  HFMA2 R56, -RZ, RZ, 0, 5.9604644775390625e-08 ;  /* 0x00000001ff387431 */ /* 0x000fe200000001ff */
[----:B------:R-:W-:Y:S05]  /*2cf0*/  BSSY.RECONVERGENT B1, `(.L_x_84) ;  /* 0x0000015000017945 */ /* 0x000fea0003800200 */
[----:B0-----:R-:W-:-:S08]  /*2d00*/  DFMA R58, -R50, R56, 1 ;  /* 0x3ff00000323a742b */ /* 0x001fd00000000138 */
[----:B------:R-:W-:-:S08]  /*2d10*/  DFMA R58, R58, R58, R58 ;  /* 0x0000003a3a3a722b */ /* 0x000fd0000000003a */
[----:B------:R-:W-:-:S08]  /*2d20*/  DFMA R58, R56, R58, R56 ;  /* 0x0000003a383a722b */ /* 0x000fd00000000038 */
[----:B------:R-:W-:-:S08]  /*2d30*/  DFMA R56, -R50, R58, 1 ;  /* 0x3ff000003238742b */ /* 0x000fd0000000013a */
[----:B------:R-:W-:Y:S02]  /*2d40*/  DFMA R56, R58, R56, R58 ;  /* 0x000000383a38722b */ /* 0x000fe4000000003a */
[----:B--2---:R-:W-:-:S08]  /*2d50*/  DMUL R12, R46, R12 ;  /* 0x0000000c2e0c7228 */ /* 0x004fd00000000000 */
[----:B---3--:R-:W-:-:S08]  /*2d60*/  DFMA R60, R52, R10, -R12 ;  /* 0x0000000a343c722b */ /* 0x008fd0000000080c */
[----:B------:R-:W-:Y:S02]  /*2d70*/  DMUL R10, R60, R56 ;  /* 0x000000383c0a7228 */ /* 0x000fe40000000000 */
[----:B------:R-:W-:-:S06]  /*2d80*/  FSETP.GEU.AND P2, PT, |R61|, 6.5827683646048100446e-37, PT ;  /* 0x036000003d00780b */ /* 0x000fcc0003f4e200 */
        /* <DEDUP_REMOVED lines=11> */
.L_x_85:
[----:B------:R-:W-:Y:S05]  /*2e40*/  BSYNC.RECONVERGENT B1 ;  /* 0x0000000000017941 */ /* 0x000fea0003800200 */
.L_x_84:
[----:B------:R0:W-:Y:S02]  /*2e50*/  STL.64 [UR26], R10 ;  /* 0x0000000aff007987 */ /* 0x0001e40008100a1a */
.L_x_83:
[----:B------:R-:W-:Y:S02]  /*2e60*/  UISETP.NE.AND UP2, UPT, UR28, URZ, UPT ;  /* 0x000000ff1c00728c */ /* 0x000fe4000bf45270 */
[----:B------:R-:W-:Y:S02]  /*2e70*/  UISETP.NE.AND UP0, UPT, UR28, -0x1, UPT ;  /* 0xffffffff1c00788c */ /* 0x000fe4000bf05270 */
[----:B------:R-:W-:Y:S02]  /*2e80*/  UISETP.NE.AND UP1, UPT, UR28, -0x1, UPT ;  /* 0xffffffff1c00788c */ /* 0x000fe4000bf25270 */
[----:B------:R-:W-:Y:S02]  /*2e90*/  UISETP.EQ.OR UP0, UPT, UR28, URZ, !UP0 ;  /* 0x000000ff1c00728c */ /* 0x000fe4000c702670 */
[----:B------:R-:W-:Y:S02]  /*2ea0*/  ULEA UR12, UR4, UR26, 0x3 ;  /* 0x0000001a040c7291 */ /* 0x000fe4000f8e18ff */
[----:B------:R-:W-:Y:S01]  /*2eb0*/  UISETP.EQ.OR UP0, UPT, UR31, 0x1, UP0 ;  /* 0x000000011f00788c */ /* 0x000fe20008702670 */
[----:B------:R-:W-:Y:S10]  /*2ec0*/  BRA.U UP2, `(.L_x_86) ;  /* 0x00000001020c7547 */ /* 0x000ff4000b800000 */
[----:B0-----:R-:W2:Y:S02]  /*2ed0*/  LDL.64 R10, [UR12+-0x150] ;  /* 0xfffeb00cff0a7983 */ /* 0x001ea40008100a00 */
[----:B--2---:R-:W-:-:S07]  /*2ee0*/  DMUL R10, R54, R10 ;  /* 0x0000000a360a7228 */ /* 0x004fce0000000000 */
[----:B------:R1:W-:Y:S04]  /*2ef0*/  STL.64 [UR12], R10 ;  /* 0x0000000aff007987 */ /* 0x0003e80008100a0c */
.L_x_86:
[----:B------:R-:W-:Y:S05]  /*2f00*/  BRA.U UP1, `(.L_x_87) ;  /* 0x00000001010c7547 */ /* 0x000fea000b800000 */
[----:B01----:R-:W2:Y:S02]  /*2f10*/  LDL.64 R10, [UR12+-0x150] ;  /* 0xfffeb00cff0a7983 */ /* 0x003ea40008100a00 */
[----:B--2---:R-:W-:-:S07]  /*2f20*/  DMUL R10, R52, R10 ;  /* 0x0000000a340a7228 */ /* 0x004fce0000000000 */
[----:B------:R2:W-:Y:S04]  /*2f30*/  STL.64 [UR12+-0x8], R10 ;  /* 0xfffff80aff007987 */ /* 0x0005e80008100a0c */
.L_x_87:
[----:B------:R-:W-:Y:S05]  /*2f40*/  BRA.U UP0, `(.L_x_88) ;  /* 0x0000000100e07547 */ /* 0x000fea000b800000 */
[----:B012---:R-:W2:Y:S01]  /*2f50*/  LDL.64 R10, [UR29] ;  /* 0x0000001dff0a7983 */ /* 0x007ea20008100a00 */
[----:B------:R-:W-:Y:S01]  /*2f60*/  UIADD3 UR12, UPT, UPT, UR11, 0x1, URZ ;  /* 0x000000010b0c7890 */ /* 0x000fe2000fffe0ff */
[----:B------:R-:W-:Y:S01]  /*2f70*/  IMAD.MOV.U32 R12, RZ, RZ, 0x1 ;  /* 0x00000001ff0c7424 */ /* 0x000fe200078e00ff */
[----:B------:R-:W-:Y:S07]  /*2f80*/  BSSY.RECONVERGENT B1, `(.L_x_89) ;  /* 0x0000018000017945 */ /* 0x000fee0003800200 */
[----:B------:R-:W0:Y:S08]  /*2f90*/  I2F.F64 R60, UR12 ;  /* 0x0000000c003c7d12 */ /* 0x000e300008201c00 */
[----:B0-----:R-:W0:Y:S02]  /*2fa0*/  MUFU.RCP64H R13, R61 ;  /* 0x0000003d000d7308 */ /* 0x001e240000001800 */
[----:B0-----:R-:W-:-:S08]  /*2fb0*/  DFMA R56, -R60, R12, 1 ;  /* 0x3ff000003c38742b */ /* 0x001fd0000000010c */
[----:B------:R-:W-:-:S08]  /*2fc0*/  DFMA R56, R56, R56, R56 ;  /* 0x000000383838722b */ /* 0x000fd00000000038 */
[----:B------:R-:W-:-:S08]  /*2fd0*/  DFMA R56, R12, R56, R12 ;  /* 0x000000380c38722b */ /* 0x000fd0000000000c */
[----:B------:R-:W-:-:S08]  /*2fe0*/  DFMA R12, -R60, R56, 1 ;  /* 0x3ff000003c0c742b */ /* 0x000fd00000000138 */
[----:B------:R-:W-:Y:S02]  /*2ff0*/  DFMA R12, R56, R12, R56 ;  /* 0x0000000c380c722b */ /* 0x000fe40000000038 */
[----:B--2---:R-:W-:-:S08]  /*3000*/  DMUL R58, R52, R10 ;  /* 0x0000000a343a7228 */ /* 0x004fd00000000000 */
        /* <DEDUP_REMOVED lines=15> */
.L_x_90:
[----:B------:R-:W-:Y:S05]  /*3100*/  BSYNC.RECONVERGENT B1 ;  /* 0x0000000000017941 */ /* 0x000fea0003800200 */
.L_x_89:
[----:B------:R-:W2:Y:S01]  /*3110*/  LDL.64 R12, [UR29+-0x148] ;  /* 0xfffeb81dff0c7983 */ /* 0x000ea20008100a00 */
[----:B------:R-:W0:Y:S01]  /*3120*/  MUFU.RCP64H R57, R61 ;  /* 0x0000003d00397308 */ /* 0x000e220000001800 */
[----:B------:R-:W-:Y:S01]  /*3130*/  IMAD.MOV.U32 R56, RZ, RZ, 0x1 ;  /* 0x00000001ff387424 */ /* 0x000fe200078e00ff */
[----:B------:R-:W-:Y:S01]  /*3140*/  UIADD3 UR12, UPT, UPT, UR10, -0x1, URZ ;  /* 0xffffffff0a0c7890 */ /* 0x000fe2000fffe0ff */
[----:B------:R-:W-:Y:S04]  /*3150*/  BSSY.RECONVERGENT B1, `(.L_x_91) ;  /* 0x0000015000017945 */ /* 0x000fe80003800200 */
[----:B0-----:R-:W-:-:S08]  /*3160*/  DFMA R10, -R60, R56, 1 ;  /* 0x3ff000003c0a742b */ /* 0x001fd00000000138 */
[----:B------:R-:W-:Y:S02]  /*3170*/  DFMA R58, R10, R10, R10 ;  /* 0x0000000a0a3a722b */ /* 0x000fe4000000000a */
[----:B------:R-:W2:Y:S06]  /*3180*/  I2F.F64 R10, UR12 ;  /* 0x0000000c000a7d12 */ /* 0x000eac0008201c00 */
        /* <DEDUP_REMOVED lines=17> */
.L_x_92:
[----:B------:R-:W-:Y:S05]  /*32a0*/  BSYNC.RECONVERGENT B1 ;  /* 0x0000000000017941 */ /* 0x000fea0003800200 */
.L_x_91:
[----:B------:R-:W-:-:S07]  /*32b0*/  DADD R10, -R10, R62 ;  /* 0x000000000a0a7229 */ /* 0x000fce000000013e */
[----:B------:R3:W-:Y:S04]  /*32c0*/  STL.64 [UR29+0x148], R10 ;  /* 0x0001480aff007987 */ /* 0x0007e80008100a1d */
.L_x_88:
[----:B------:R-:W-:-:S09]  /*32d0*/  UISETP.GE.U32.AND UP0, UPT, UR4, 0x3, UPT ;  /* 0x000000030400788c */ /* 0x000fd2000bf06070 */
[----:B------:R-:W-:Y:S05]  /*32e0*/  BRA.U !UP0, `(.L_x_93) ;  /* 0x0000001508347547 */ /* 0x000fea000b800000 */
[----:B------:R-:W4:Y:S04]  /*32f0*/  LDL.64 R56, [UR29+0x148] ;  /* 0x0001481dff387983 */ /* 0x000f280008100a00 */
[----:B------:R-:W5:Y:S01]  /*3300*/  LDL.64 R60, [UR29] ;  /* 0x0000001dff3c7983 */ /* 0x000f620008100a00 */
[----:B0123--:R-:W0:Y:S01]  /*3310*/  MUFU.RCP64H R11, R37 ;  /* 0x00000025000b7308 */ /* 0x00fe220000001800 */
[----:B------:R-:W-:Y:S01]  /*3320*/  IMAD.MOV.U32 R10, RZ, RZ, 0x1 ;  /* 0x00000001ff0a7424 */ /* 0x000fe200078e00ff */
[----:B------:R-:W-:Y:S01]  /*3330*/  UISETP.NE.AND UP0, UPT, UR4, 0x3, UPT ;  /* 0x000000030400788c */ /* 0x000fe2000bf05270 */
[----:B------:R-:W-:Y:S05]  /*3340*/  BSSY.RECONVERGENT B1, `(.L_x_94) ;  /* 0x0000017000017945 */ /* 0x000fea0003800200 */
[----:B------:R-:W4:Y:S01]  /*3350*/  I2F.F64 R62, UR28 ;  /* 0x0000001c003e7d12 */ /* 0x000f220008201c00 */
[----:B0-----:R-:W-:-:S08]  /*3360*/  DFMA R12, -R36, R10, 1 ;  /* 0x3ff00000240c742b */ /* 0x001fd0000000010a */
[----:B------:R-:W-:-:S08]  /*3370*/  DFMA R12, R12, R12, R12 ;  /* 0x0000000c0c0c722b */ /* 0x000fd0000000000c */
[----:B------:R-:W-:Y:S02]  /*3380*/  DFMA R12, R10, R12, R10 ;  /* 0x0000000c0a0c722b */ /* 0x000fe4000000000a */
[----:B------:R-:W-:Y:S02]  /*3390*/  DMUL R10, R50, R2 ;  /* 0x00000002320a7228 */ /* 0x000fe40000000000 */
[----:B----4-:R-:W-:-:S04]  /*33a0*/  DMUL R62, R62, R56 ;  /* 0x000000383e3e7228 */ /* 0x010fc80000000000 */
[----:B------:R-:W-:-:S04]  /*33b0*/  DFMA R56, -R36, R12, 1 ;  /* 0x3ff000002438742b */ /* 0x000fc8000000010c */
[----:B-----5:R-:W-:-:S04]  /*33c0*/  DFMA R58, R60, R10, R62 ;  /* 0x0000000a3c3a722b */ /* 0x020fc8000000003e */
[----:B------:R-:W-:-:S08]  /*33d0*/  DFMA R56, R12, R56, R12 ;  /* 0x000000380c38722b */ /* 0x000fd0000000000c */
[----:B------:R-:W-:Y:S01]  /*33e0*/  DMUL R10, R58, R56 ;  /* 0x000000383a0a7228 */ /* 0x000fe20000000000 */
[----:B------:R-:W-:-:S07]  /*33f0*/  FSETP.GEU.AND P2, PT, |R59|, 6.5827683646048100446e-37, PT ;  /* 0x036000003b00780b */ /* 0x000fce0003f4e200 */
[----:B------:R-:W-:-:S08]  /*3400*/  DFMA R12, -R36, R10, R58 ;  /* 0x0000000a240c722b */ /* 0x000fd0000000013a */
[----:B------:R-:W-:-:S10]  /*3410*/  DFMA R10, R56, R12, R10 ;  /* 0x0000000c380a722b */ /* 0x000fd4000000000a */
[----:B------:R-:W-:-:S05]  /*3420*/  FFMA R0, RZ, R37, R11 ;  /* 0x00000025ff007223 */ /* 0x000fca000000000b */
[----:B------:R-:W-:-:S13]  /*3430*/  FSETP.GT.AND P1, PT, |R0|, 1.469367938527859385e-39, PT ;  /* 0x001000000000780b */ /* 0x000fda0003f24200 */
[----:B------:R-:W-:Y:S05]  /*3440*/  @P1 BRA P2, `(.L_x_95) ;  /* 0x0000000000181947 */ /* 0x000fea0001000000 */
[----:B------:R-:W-:Y:S01]  /*3450*/  IMAD.MOV.U32 R12, RZ, RZ, R58 ;  /* 0x000000ffff0c7224 */ /* 0x000fe200078e003a */
[----:B------:R-:W-:Y:S01]  /*3460*/  MOV R11, R37 ;  /* 0x00000025000b7202 */ /* 0x000fe20000000f00 */
[----:B------:R-:W-:Y:S01]  /*3470*/  IMAD.MOV.U32 R13, RZ, RZ, R59 ;  /* 0x000000ffff0d7224 */ /* 0x000fe200078e003b */
[----:B------:R-:W-:Y:S01]  /*3480*/  MOV R0, 0x34b0 ;  /* 0x000034b000007802 */ /* 0x000fe20000000f00 */
[----:B------:R-:W-:-:S07]  /*3490*/  IMAD.MOV.U32 R10, RZ, RZ, R36 ;  /* 0x000000ffff0a7224 */ /* 0x000fce00078e0024 */
[----:B------:R-:W-:Y:S05]  /*34a0*/  CALL.REL.NOINC `($__internal_2_$__cuda_sm20_div_rn_f64_full) ;  /* 0x0000006400c47944 */ /* 0x000fea0003c00000 */
.L_x_95:
[----:B------:R-:W-:Y:S05]  /*34b0*/  BSYNC.RECONVERGENT B1 ;  /* 0x0000000000017941 */ /* 0x000fea0003800200 */
.L_x_94:
[----:B------:R4:W-:Y:S01]  /*34c0*/  STL.64 [UR27], R10 ;  /* 0x0000000aff007987 */ /* 0x0009e20008100a1b */
[----:B------:R-:W-:Y:S05]  /*34d0*/  BRA.U !UP0, `(.L_x_93) ;  /* 0x0000001108b87547 */ /* 0x000fea000b800000 */
[----:B------:R-:W-:-:S04]  /*34e0*/  UIADD3 UR13, UPT, UPT, UR5, -0x1, URZ ;  /* 0xffffffff050d7890 */ /* 0x000fc8000fffe0ff */
[----:B------:R-:W-:-:S09]  /*34f0*/  ULEA UR12, UR13, 0x5, 0x1 ;  /* 0x000000050d0c7891 */ /* 0x000fd2000f8e08ff */
[----:B----4-:R-:W0:Y:S01]  /*3500*/  I2F.F64 R10, UR12 ;  /* 0x0000000c000a7d12 */ /* 0x010e220008201c00 */
[----:B------:R-:W-:Y:S01]  /*3510*/  UIADD3 UR12, UPT, UPT, UR28, 0x1, URZ ;  /* 0x000000011c0c7890 */ /* 0x000fe2000fffe0ff */
[----:B0-----:R-:W-:-:S08]  /*3520*/  DMUL R12, R10, R2 ;  /* 0x000000020a0c7228 */ /* 0x001fd00000000000 */
[----:B------:R-:W0:Y:S01]  /*3530*/  I2F.F64 R10, UR12 ;  /* 0x0000000c000a7d12 */ /* 0x000e220008201c00 */
[----:B------:R-:W-:-:S04]  /*3540*/  UIADD3 UR12, UPT, UPT, UR31, -0x1, URZ ;  /* 0xffffffff1f0c7890 */ /* 0x000fc8000fffe0ff */
[----:B------:R-:W-:Y:S01]  /*3550*/  UISETP.GT.U32.AND UP0, UPT, UR12, UR13, UPT ;  /* 0x0000000d0c00728c */ /* 0x000fe2000bf04070 */
[----:B------:R-:W-:-:S08]  /*3560*/  DFMA R12, R60, R12, R62 ;  /* 0x0000000c3c0c722b */ /* 0x000fd0000000003e */
[----:B0-----:R-:W-:Y:S01]  /*3570*/  DMUL R10, R10, R12 ;  /* 0x0000000c0a0a7228 */ /* 0x001fe20000000000 */
[----:B------:R-:W-:Y:S10]  /*3580*/  BRA.U UP0, `(.L_x_93) ;  /* 0x00000011008c7547 */ /* 0x000ff4000b800000 */
[----:B------:R-:W-:Y:S02]  /*3590*/  IMAD.U32 R60, RZ, RZ, UR30 ;  /* 0x0000001eff3c7e24 */ /* 0x000fe4000f8e00ff */
[----:B------:R-:W-:Y:S01]  /*35a0*/  IMAD.U32 R61, RZ, RZ, UR8 ;  /* 0x00000008ff3d7e24 */ /* 0x000fe2000f8e00ff */
[----:B------:R-:W-:Y:S01]  /*35b0*/  UIMAD.WIDE UR12, UR25, 0x8, UR16 ;  /* 0x00000008190c78a5 */ /* 0x000fe2000f8e0210 */
[----:B------:R-:W2:Y:S04]  /*35c0*/  LDL.64 R72, [UR29+-0x148] ;  /* 0xfffeb81dff487983 */ /* 0x000ea80008100a00 */
[----:B------:R-:W3:Y:S01]  /*35d0*/  LDG.E.64 R64, desc[UR14][R60.64] ;  /* 0x0000000e3c407981 */ /* 0x000ee2000c1e1b00 */
[----:B------:R-:W-:Y:S02]  /*35e0*/  IMAD.U32 R56, RZ, RZ, UR12 ;  /* 0x0000000cff387e24 */ /* 0x000fe4000f8e00ff */
[----:B------:R-:W-:-:S06]  /*35f0*/  IMAD.U32 R57, RZ, RZ, UR13 ;  /* 0x0000000dff397e24 */ /* 0x000fcc000f8e00ff */
[----:B------:R-:W4:Y:S01]  /*3600*/  LDG.E.64 R56, desc[UR14][R56.64] ;  /* 0x0000000e38387981 */ /* 0x000f22000c1e1b00 */
[----:B------:R-:W-:Y:S01]  /*3610*/  IMAD.MOV.U32 R12, RZ, RZ, 0x1 ;  /* 0x00000001ff0c7424 */ /* 0x000fe200078e00ff */
[----:B------:R-:W-:Y:S02]  /*3620*/  UISETP.NE.AND UP0, UPT, UR31, 0x1, UPT ;  /* 0x000000011f00788c */ /* 0x000fe4000bf05270 */
[----:B------:R-:W-:Y:S02]  /*3630*/  ULEA UR13, UR4, 0xfffffffd, 0x1 ;  /* 0xfffffffd040d7891 */ /* 0x000fe4000f8e08ff */
[----:B------:R-:W-:-:S04]  /*3640*/  USEL UR12, URZ, 0x1, !UP0 ;  /* 0x00000001ff0c7887 */ /* 0x000fc8000c000000 */
[----:B------:R-:W-:Y:S01]  /*3650*/  USHF.L.U32 UR12, UR13, UR12, URZ ;  /* 0x0000000c0d0c7299 */ /* 0x000fe200080006ff */
[----:B---3--:R-:W0:Y:S02]  /*3660*/  MUFU.RCP64H R13, R65 ;  /* 0x00000041000d7308 */ /* 0x008e240000001800 */
[----:B0-----:R-:W-:-:S08]  /*3670*/  DFMA R58, -R64, R12, 1 ;  /* 0x3ff00000403a742b */ /* 0x001fd0000000010c */
[----:B------:R-:W-:-:S08]  /*3680*/  DFMA R58, R58, R58, R58 ;  /* 0x0000003a3a3a722b */ /* 0x000fd0000000003a */
[----:B------:R-:W-:Y:S01]  /*3690*/  DFMA R58, R12, R58, R12 ;  /* 0x0000003a0c3a722b */ /* 0x000fe2000000000c */
[----:B------:R-:W4:Y:S07]  /*36a0*/  I2F.F64 R12, UR12 ;  /* 0x0000000c000c7d12 */ /* 0x000f2e0008201c00 */
[----:B------:R-:W-:-:S08]  /*36b0*/  DFMA R60, -R64, R58, 1 ;  /* 0x3ff00000403c742b */ /* 0x000fd0000000013a */
[----:B------:R-:W-:Y:S02]  /*36c0*/  DFMA R60, R58, R60, R58 ;  /* 0x0000003c3a3c722b */ /* 0x000fe4000000003a */
[----:B----4-:R-:W-:-:S08]  /*36d0*/  DMUL R56, R12, R56 ;  /* 0x000000380c387228 */ /* 0x010fd00000000000 */
[----:B------:R-:W-:-:S08]  /*36e0*/  DMUL R62, R56, R60 ;  /* 0x0000003c383e7228 */ /* 0x000fd00000000000 */
[----:B------:R-:W-:-:S08]  /*36f0*/  DFMA R12, -R64, R62, R56 ;  /* 0x0000003e400c722b */ /* 0x000fd00000000138 */
[----:B------:R-:W-:Y:S01]  /*3700*/  DFMA R62, R60, R12, R62 ;  /* 0x0000000c3c3e722b */ /* 0x000fe2000000003e */
[----:B------:R-:W-:-:S09]  /*3710*/  FSETP.GEU.AND P2, PT, |R57|, 6.5827683646048100446e-37, PT ;  /* 0x036000003900780b */ /* 0x000fd20003f4e200 */
[----:B------:R-:W-:-:S05]  /*3720*/  FFMA R0, RZ, R65, R63 ;  /* 0x00000041ff007223 */ /* 0x000fca000000003f */
[----:B------:R-:W-:Y:S01]  /*3730*/  FSETP.GT.AND P1, PT, |R0|, 1.469367938527859385e-39, PT ;  /* 0x001000000000780b */ /* 0x000fe20003f24200 */
[----:B--2---:R-:W-:-:S12]  /*3740*/  DFMA R74, R48, R72, R10 ;  /* 0x00000048304a722b */ /* 0x004fd8000000000a */
        /* <DEDUP_REMOVED lines=9> */
.L_x_96:
[----:B------:R-:W-:Y:S01]  /*37e0*/  DADD R12, -RZ, |R62| ;  /* 0x00000000ff0c7229 */ /* 0x000fe2000000053e */
[----:B------:R-:W-:Y:S01]  /*37f0*/  BSSY.RECONVERGENT B0, `(.L_x_97) ;  /* 0x0000005000007945 */ /* 0x000fe20003800200 */
[----:B------:R-:W-:Y:S01]  /*3800*/  IMAD.MOV.U32 R10, RZ, RZ, RZ ;  /* 0x000000ffff0a7224 */ /* 0x000fe200078e00ff */
[----:B------:R-:W-:Y:S01]  /*3810*/  MOV R0, 0x3840 ;  /* 0x0000384000007802 */ /* 0x000fe20000000f00 */
[----:B------:R-:W-:-:S07]  /*3820*/  IMAD.MOV.U32 R11, RZ, RZ, 0x3fe00000 ;  /* 0x3fe00000ff0b7424 */ /* 0x000fce00078e00ff */
[----:B------:R-:W-:Y:S05]  /*3830*/  CALL.REL.NOINC `($_Z10dCreateGvAPdS_S_diddS_S_S_$__internal_accurate_pow) ;  /* 0x0000006800787944 */ /* 0x000fea0003c00000 */
[----:B------:R-:W-:Y:S05]  /*3840*/  BSYNC.RECONVERGENT B0 ;  /* 0x0000000000007941 */ /* 0x000fea0003800200 */
.L_x_97:
[C---:B------:R-:W-:Y:S01]  /*3850*/  DADD R12, R62.reuse, 0.5 ;  /* 0x3fe000003e0c7429 */ /* 0x040fe20000000000 */
[----:B------:R-:W-:Y:S01]  /*3860*/  ISETP.GE.AND P2, PT, R63, RZ, PT ;  /* 0x000000ff3f00720c */ /* 0x000fe20003f46270 */
[----:B------:R-:W-:Y:S01]  /*3870*/  DSETP.NEU.AND P1, PT, R62, RZ, PT ;  /* 0x000000ff3e00722a */ /* 0x000fe20003f2d000 */
[----:B------:R-:W-:Y:S02]  /*3880*/  BSSY.RECONVERGENT B0, `(.L_x_98) ;  /* 0x000000e000007945 */ /* 0x000fe40003800200 */
[----:B------:R-:W-:Y:S02]  /*3890*/  FSEL R10, R10, RZ, P2 ;  /* 0x000000ff0a0a7208 */ /* 0x000fe40001000000 */
[----:B------:R-:W-:Y:S02]  /*38a0*/  FSEL R11, R11, -QNAN , P2 ;  /* 0xfff800000b0b7808 */ /* 0x000fe40001000000 */
[----:B------:R-:W-:Y:S02]  /*38b0*/  FSEL R10, R10, RZ, P1 ;  /* 0x000000ff0a0a7208 */ /* 0x000fe40000800000 */
[----:B------:R-:W-:-:S02]  /*38c0*/  LOP3.LUT R12, R13, 0x7ff00000, RZ, 0xc0, !PT ;  /* 0x7ff000000d0c7812 */ /* 0x000fc400078ec0ff */
[----:B------:R-:W-:Y:S02]  /*38d0*/  FSEL R11, R11, RZ, P1 ;  /* 0x000000ff0b0b7208 */ /* 0x000fe40000800000 */
[----:B------:R-:W-:-:S13]  /*38e0*/  ISETP.NE.AND P2, PT, R12, 0x7ff00000, PT ;  /* 0x7ff000000c00780c */ /* 0x000fda0003f45270 */
[----:B------:R-:W-:Y:S05]  /*38f0*/  @P2 BRA `(.L_x_99) ;  /* 0x0000000000182947 */ /* 0x000fea0003800000 */
[----:B------:R-:W-:-:S14]  /*3900*/  DSETP.NAN.AND P1, PT, R62, R62, PT ;  /* 0x0000003e3e00722a */ /* 0x000fdc0003f28000 */
[----:B------:R-:W-:Y:S01]  /*3910*/  @P1 DADD R10, R62, 0.5 ;  /* 0x3fe000003e0a1429 */ /* 0x000fe20000000000 */
[----:B------:R-:W-:Y:S10]  /*3920*/  @P1 BRA `(.L_x_99) ;  /* 0x00000000000c1947 */ /* 0x000ff40003800000 */
[----:B------:R-:W-:-:S14]  /*3930*/  DSETP.NEU.AND P1, PT, |R62|, +INF , PT ;  /* 0x7ff000003e00742a */ /* 0x000fdc0003f2d200 */
[----:B------:R-:W-:Y:S02]  /*3940*/  @!P1 IMAD.MOV.U32 R10, RZ, RZ, 0x0 ;  /* 0x00000000ff0a9424 */ /* 0x000fe400078e00ff */
[----:B------:R-:W-:-:S07]  /*3950*/  @!P1 IMAD.MOV.U32 R11, RZ, RZ, 0x7ff00000 ;  /* 0x7ff00000ff0b9424 */ /* 0x000fce00078e00ff */
.L_x_99:
[----:B------:R-:W-:Y:S05]  /*3960*/  BSYNC.RECONVERGENT B0 ;  /* 0x0000000000007941 */ /* 0x000fea0003800200 */
.L_x_98:
[----:B------:R-:W-:Y:S01]  /*3970*/  UIADD3 UR12, UPT, UPT, UR5, -0x1, URZ ;  /* 0xffffffff050c7890 */ /* 0x000fe2000fffe0ff */
[----:B------:R-:W-:Y:S01]  /*3980*/  DSETP.NEU.AND P3, PT, R62, 1, PT ;  /* 0x3ff000003e00742a */ /* 0x000fe20003f6d000 */
[----:B------:R-:W-:Y:S01]  /*3990*/  BSSY.RECONVERGENT B0, `(.L_x_100) ;  /* 0x000000b000007945 */ /* 0x000fe20003800200 */
[----:B------:R-:W-:Y:S01]  /*39a0*/  DADD R12, -RZ, |R8| ;  /* 0x00000000ff0c7229 */ /* 0x000fe20000000508 */
[----:B------:R-:W-:Y:S01]  /*39b0*/  ISETP.NE.AND P2, PT, R18, 0x7ff00000, PT ;  /* 0x7ff000001200780c */ /* 0x000fe20003f45270 */
[----:B------:R-:W-:Y:S01]  /*39c0*/  DSETP.NEU.AND P1, PT, R8, RZ, PT ;  /* 0x000000ff0800722a */ /* 0x000fe20003f2d000 */
[----:B------:R-:W-:Y:S02]  /*39d0*/  MOV R0, 0x3a40 ;  /* 0x00003a4000007802 */ /* 0x000fe40000000f00 */
[----:B------:R-:W-:Y:S01]  /*39e0*/  FSEL R104, R10, RZ, P3 ;  /* 0x000000ff0a687208 */ /* 0x000fe20001800000 */
[----:B------:R-:W0:Y:S01]  /*39f0*/  I2F.F64 R60, UR12 ;  /* 0x0000000c003c7d12 */ /* 0x000e220008201c00 */
[----:B------:R-:W-:Y:S01]  /*3a00*/  FSEL R105, R11, 1.875, P3 ;  /* 0x3ff000000b697808 */ /* 0x000fe20001800000 */
[----:B0-----:R-:W-:-:S02]  /*3a10*/  IMAD.MOV.U32 R10, RZ, RZ, R60 ;  /* 0x000000ffff0a7224 */ /* 0x001fc400078e003c */
[----:B------:R-:W-:-:S07]  /*3a20*/  IMAD.MOV.U32 R11, RZ, RZ, R61 ;  /* 0x000000ffff0b7224 */ /* 0x000fce00078e003d */
[----:B------:R-:W-:Y:S05]  /*3a30*/  CALL.REL.NOINC `($_Z10dCreateGvAPdS_S_diddS_S_S_$__internal_accurate_pow) ;  /* 0x0000006400f87944 */ /* 0x000fea0003c00000 */
[----:B------:R-:W-:Y:S05]  /*3a40*/  BSYNC.RECONVERGENT B0 ;  /* 0x0000000000007941 */ /* 0x000fea0003800200 */
.L_x_100:
[----:B------:R-:W-:Y:S01]  /*3a50*/  DADD R12, -RZ, -R10 ;  /* 0x00000000ff0c7229 */ /* 0x000fe2000000090a */
[----:B------:R-:W-:Y:S09]  /*3a60*/  BSSY.RECONVERGENT B0, `(.L_x_101) ;  /* 0x000000d000007945 */ /* 0x000ff20003800200 */
[----:B------:R-:W-:-:S02]  /*3a70*/  FSEL R10, R12, R10, P0 ;  /* 0x0000000a0c0a7208 */ /* 0x000fc40000000000 */
[----:B------:R-:W-:Y:S02]  /*3a80*/  FSEL R12, R13, R11, P0 ;  /* 0x0000000b0d0c7208 */ /* 0x000fe40000000000 */
[----:B------:R-:W-:Y:S02]  /*3a90*/  FSEL R80, R10, RZ, P1 ;  /* 0x000000ff0a507208 */ /* 0x000fe40000800000 */
[----:B------:R-:W-:Y:S01]  /*3aa0*/  FSEL R81, R19, R12, !P1 ;  /* 0x0000000c13517208 */ /* 0x000fe20004800000 */
[----:B------:R-:W-:Y:S06]  /*3ab0*/  @P2 BRA `(.L_x_102) ;  /* 0x00000000001c2947 */ /* 0x000fec0003800000 */
[----:B------:R-:W-:Y:S02]  /*3ac0*/  DSETP.NEU.AND P2, PT, |R8|, +INF , PT ;  /* 0x7ff000000800742a */ /* 0x000fe40003f4d200 */
[--C-:B------:R-:W-:Y:S02]  /*3ad0*/  DADD R60, R60, R8.reuse ;  /* 0x000000003c3c7229 */ /* 0x100fe40000000008 */
[----:B------:R-:W-:-:S08]  /*3ae0*/  DSETP.NAN.AND P1, PT, R8, R8, PT ;  /* 0x000000080800722a */ /* 0x000fd00003f28000 */
[----:B------:R-:W-:Y:S02]  /*3af0*/  FSEL R80, R60, R80, P1 ;  /* 0x000000503c507208 */ /* 0x000fe40000800000 */
[----:B------:R-:W-:Y:S01]  /*3b00*/  FSEL R81, R61, R81, P1 ;  /* 0x000000513d517208 */ /* 0x000fe20000800000 */
[----:B------:R-:W-:Y:S02]  /*3b10*/  @!P2 IMAD.MOV.U32 R80, RZ, RZ, R70 ;  /* 0x000000ffff50a224 */ /* 0x000fe400078e0046 */
[----:B------:R-:W-:-:S07]  /*3b20*/  @!P2 IMAD.MOV.U32 R81, RZ, RZ, R71 ;  /* 0x000000ffff51a224 */ /* 0x000fce00078e0047 */
.L_x_102:
[----:B------:R-:W-:Y:S05]  /*3b30*/  BSYNC.RECONVERGENT B0 ;  /* 0x0000000000007941 */ /* 0x000fea0003800200 */
.L_x_101:
[----:B------:R-:W-:-:S06]  /*3b40*/  UIMAD.WIDE UR12, UR9, 0x8, UR18 ;  /* 0x00000008090c78a5 */ /* 0x000fcc000f8e0212 */
[----:B------:R-:W-:Y:S01]  /*3b50*/  IMAD.U32 R76, RZ, RZ, UR12 ;  /* 0x0000000cff4c7e24 */ /* 0x000fe2000f8e00ff */
[----:B------:R-:W-:-:S06]  /*3b60*/  MOV R77, UR13 ;  /* 0x0000000d004d7c02 */ /* 0x000fcc0008000f00 */
[----:B------:R-:W5:Y:S01]  /*3b70*/  LDG.E.64 R76, desc[UR14][R76.64] ;  /* 0x0000000e4c4c7981 */ /* 0x000f62000c1e1b00 */
[----:B------:R-:W-:Y:S01]  /*3b80*/  DMUL R82, R4, R68 ;  /* 0x0000004404527228 */ /* 0x000fe20000000000 */
[----:B------:R-:W-:Y:S07]  /*3b90*/  BSSY.RECONVERGENT B0, `(.L_x_103) ;  /* 0x000001c000007945 */ /* 0x000fee0003800200 */
[----:B------:R-:W-:-:S14]  /*3ba0*/  DSETP.NEU.AND P3, PT, |R82|, +INF , PT ;  /* 0x7ff000005200742a */ /* 0x000fdc0003f6d200 */
[----:B------:R-:W-:Y:S01]  /*3bb0*/  @!P3 DMUL R10, RZ, R82 ;  /* 0x00000052ff0ab228 */ /* 0x000fe20000000000 */
[----:B------:R-:W-:Y:S01]  /*3bc0*/  @!P3 IMAD.MOV.U32 R0, RZ, RZ, 0x1 ;  /* 0x00000001ff00b424 */ /* 0x000fe200078e00ff */
[----:B------:R-:W-:Y:S09]  /*3bd0*/  @!P3 BRA `(.L_x_104) ;  /* 0x00000000005cb947 */ /* 0x000ff20003800000 */
[----:B------:R-:W-:Y:S01]  /*3be0*/  UMOV UR12, 0x6dc9c883 ;  /* 0x6dc9c883000c7882 */ /* 0x000fe20000000000 */
[----:B------:R-:W-:Y:S01]  /*3bf0*/  UMOV UR13, 0x3fe45f30 ;  /* 0x3fe45f30000d7882 */ /* 0x000fe20000000000 */
[C---:B------:R-:W-:Y:S01]  /*3c00*/  DSETP.GE.AND P1, PT, |R82|.reuse, 2.14748364800000000000e+09, PT ;  /* 0x41e000005200742a */ /* 0x040fe20003f26200 */
[----:B------:R-:W-:Y:S01]  /*3c10*/  BSSY.RECONVERGENT B1, `(.L_x_105) ;  /* 0x0000012000017945 */ /* 0x000fe20003800200 */
[----:B------:R-:W-:Y:S01]  /*3c20*/  DMUL R12, R82, UR12 ;  /* 0x0000000c520c7c28 */ /* 0x000fe20008000000 */
[----:B------:R-:W-:Y:S01]  /*3c30*/  UMOV UR12, 0x54442d18 ;  /* 0x54442d18000c7882 */ /* 0x000fe20000000000 */
[----:B------:R-:W-:-:S04]  /*3c40*/  UMOV UR13, 0x3ff921fb ;  /* 0x3ff921fb000d7882 */ /* 0x000fc80000000000 */
[----:B------:R-:W0:Y:S08]  /*3c50*/  F2I.F64 R0, R12 ;  /* 0x0000000c00007311 */ /* 0x000e300000301100 */
[----:B0-----:R-:W0:Y:S02]  /*3c60*/  I2F.F64 R10, R0 ;  /* 0x00000000000a7312 */ /* 0x001e240000201c00 */
[----:B0-----:R-:W-:Y:S01]  /*3c70*/  DFMA R56, R10, -UR12, R82 ;  /* 0x8000000c0a387c2b */ /* 0x001fe20008000052 */
[----:B------:R-:W-:Y:S01]  /*3c80*/  UMOV UR12, 0x33145c00 ;  /* 0x33145c00000c7882 */ /* 0x000fe20000000000 */
[----:B------:R-:W-:-:S06]  /*3c90*/  UMOV UR13, 0x3c91a626 ;  /* 0x3c91a626000d7882 */ /* 0x000fcc0000000000 */
[----:B------:R-:W-:Y:S01]  /*3ca0*/  DFMA R56, R10, -UR12, R56 ;  /* 0x8000000c0a387c2b */ /* 0x000fe20008000038 */
[----:B------:R-:W-:Y:S01]  /*3cb0*/  UMOV UR12, 0x252049c0 ;  /* 0x252049c0000c7882 */ /* 0x000fe20000000000 */
[----:B------:R-:W-:-:S06]  /*3cc0*/  UMOV UR13, 0x397b839a ;  /* 0x397b839a000d7882 */ /* 0x000fcc0000000000 */
[----:B------:R-:W-:Y:S01]  /*3cd0*/  DFMA R10, R10, -UR12, R56 ;  /* 0x8000000c0a0a7c2b */ /* 0x000fe20008000038 */
[----:B------:R-:W-:Y:S10]  /*3ce0*/  @!P1 BRA `(.L_x_106) ;  /* 0x0000000000109947 */ /* 0x000ff40003800000 */
[----:B------:R-:W-:Y:S01]  /*3cf0*/  IMAD.MOV.U32 R0, RZ, RZ, R82 ;  /* 0x000000ffff007224 */ /* 0x000fe200078e0052 */
[----:B------:R-:W-:Y:S01]  /*3d00*/  MOV R56, 0x3d30 ;  /* 0x00003d3000387802 */ /* 0x000fe20000000f00 */
[----:B------:R-:W-:-:S07]  /*3d10*/  IMAD.MOV.U32 R58, RZ, RZ, R83 ;  /* 0x000000ffff3a7224 */ /* 0x000fce00078e0053 */
[----:B-----5:R-:W-:Y:S05]  /*3d20*/  CALL.REL.NOINC `($_Z10dCreateGvAPdS_S_diddS_S_S_$__internal_trig_reduction_slowpathd) ;  /* 0x0000006c00fc7944 */ /* 0x020fea0003c00000 */
.L_x_106:
[----:B------:R-:W-:Y:S05]  /*3d30*/  BSYNC.RECONVERGENT B1 ;  /* 0x0000000000017941 */ /* 0x000fea0003800200 */
.L_x_105:
[----:B------:R-:W-:-:S07]  /*3d40*/  VIADD R0, R0, 0x1 ;  /* 0x0000000100007836 */ /* 0x000fce0000000000 */
.L_x_104:
[----:B------:R-:W-:Y:S05]  /*3d50*/  BSYNC.RECONVERGENT B0 ;  /* 0x0000000000007941 */ /* 0x000fea0003800200 */
.L_x_103:
[----:B------:R-:W-:-:S05]  /*3d60*/  IMAD.SHL.U32 R12, R0, 0x40, RZ ;  /* 0x00000040000c7824 */ /* 0x000fca00078e00ff */
[----:B------:R-:W-:-:S04]  /*3d70*/  LOP3.LUT R12, R12, 0x40, RZ, 0xc0, !PT ;  /* 0x000000400c0c7812 */ /* 0x000fc800078ec0ff */
[----:B------:R-:W-:-:S05]  /*3d80*/  IADD3 R12, P1, PT, R12, UR22, RZ ;  /* 0x000000160c0c7c10 */ /* 0x000fca000ff3e0ff */
[----:B------:R-:W-:-:S05]  /*3d90*/  IMAD.X R13, RZ, RZ, UR23, P1 ;  /* 0x00000017ff0d7e24 */ /* 0x000fca00088e06ff */
[----:B------:R-:W2:Y:S04]  /*3da0*/  LDG.E.128.CONSTANT R56, desc[UR14][R12.64] ;  /* 0x0000000e0c387981 */ /* 0x000ea8000c1e9d00 */
[----:B------:R-:W3:Y:S04]  /*3db0*/  LDG.E.128.CONSTANT R60, desc[UR14][R12.64+0x10] ;  /* 0x0000100e0c3c7981 */ /* 0x000ee8000c1e9d00 */
[----:B------:R-:W4:Y:S01]  /*3dc0*/  LDG.E.128.CONSTANT R64, desc[UR14][R12.64+0x20] ;  /* 0x0000200e0c407981 */ /* 0x000f22000c1e9d00 */
[----:B------:R-:W-:-:S06]  /*3dd0*/  UIMAD.WIDE UR12, UR9, 0x8, UR20 ;  /* 0x00000008090c78a5 */ /* 0x000fcc000f8e0214 */
[----:B------:R-:W-:Y:S02]  /*3de0*/  IMAD.U32 R102, RZ, RZ, UR12 ;  /* 0x0000000cff667e24 */ /* 0x000fe4000f8e00ff */
[----:B------:R-:W-:-:S06]  /*3df0*/  IMAD.U32 R103, RZ, RZ, UR13 ;  /* 0x0000000dff677e24 */ /* 0x000fcc000f8e00ff */
[----:B------:R-:W5:Y:S01]  /*3e00*/  LDG.E.64 R102, desc[UR14][R102.64] ;  /* 0x0000000e66667981 */ /* 0x000f62000c1e1b00 */
[----:B------:R-:W-:Y:S01]  /*3e10*/  LOP3.LUT R15, R0, 0x1, RZ, 0xc0, !PT ;  /* 0x00000001000f7812 */ /* 0x000fe200078ec0ff */
[----:B------:R-:W-:Y:S01]  /*3e20*/  IMAD.MOV.U32 R84, RZ, RZ, 0x20fd8164 ;  /* 0x20fd8164ff547424 */ /* 0x000fe200078e00ff */
[----:B------:R-:W-:Y:S01]  /*3e30*/  DMUL R78, R10, R10 ;  /* 0x0000000a0a4e7228 */ /* 0x000fe20000000000 */
[----:B------:R-:W-:Y:S01]  /*3e40*/  BSSY.RECONVERGENT B0, `(.L_x_107) ;  /* 0x000002d000007945 */ /* 0x000fe20003800200 */
[----:B------:R-:W-:Y:S01]  /*3e50*/  ISETP.NE.U32.AND P1, PT, R15, 0x1, PT ;  /* 0x000000010f00780c */ /* 0x000fe20003f25070 */
[----:B------:R-:W-:Y:S01]  /*3e60*/  IMAD.MOV.U32 R15, RZ, RZ, 0x3da8ff83 ;  /* 0x3da8ff83ff0f7424 */ /* 0x000fe200078e00ff */
[----:B------:R-:W-:Y:S01]  /*3e70*/  @!P3 DMUL R108, RZ, R82 ;  /* 0x00000052ff6cb228 */ /* 0x000fe20000000000 */
[----:B------:R-:W-:Y:S01]  /*3e80*/  @!P3 IMAD.MOV.U32 R16, RZ, RZ, RZ ;  /* 0x000000ffff10b224 */ /* 0x000fe200078e00ff */
[----:B------:R-:W-:Y:S02]  /*3e90*/  FSEL R84, R84, -8.06006814911005101289e+34, !P1 ;  /* 0xf9785eba54547808 */ /* 0x000fe40004800000 */
[----:B------:R-:W-:-:S06]  /*3ea0*/  FSEL R85, -R15, 0.11223486810922622681, !P1 ;  /* 0x3de5db650f557808 */ /* 0x000fcc0004800100 */
[----:B--2---:R-:W-:-:S08]  /*3eb0*/  DFMA R56, R78, R84, R56 ;  /* 0x000000544e38722b */ /* 0x004fd00000000038 */
[----:B------:R-:W-:-:S08]  /*3ec0*/  DFMA R56, R78, R56, R58 ;  /* 0x000000384e38722b */ /* 0x000fd0000000003a */
[----:B---3--:R-:W-:-:S08]  /*3ed0*/  DFMA R56, R78, R56, R60 ;  /* 0x000000384e38722b */ /* 0x008fd0000000003c */
[----:B------:R-:W-:-:S08]  /*3ee0*/  DFMA R56, R78, R56, R62 ;  /* 0x000000384e38722b */ /* 0x000fd0000000003e */
[----:B----4-:R-:W-:-:S08]  /*3ef0*/  DFMA R56, R78, R56, R64 ;  /* 0x000000384e38722b */ /* 0x010fd00000000040 */
[----:B------:R-:W-:-:S08]  /*3f00*/  DFMA R56, R78, R56, R66 ;  /* 0x000000384e38722b */ /* 0x000fd00000000042 */
[----:B------:R-:W-:Y:S02]  /*3f10*/  DFMA R10, R56, R10, R10 ;  /* 0x0000000a380a722b */ /* 0x000fe4000000000a */
[----:B------:R-:W-:-:S10]  /*3f20*/  DFMA R56, R78, R56, 1 ;  /* 0x3ff000004e38742b */ /* 0x000fd40000000038 */
[----:B------:R-:W-:Y:S02]  /*3f30*/  FSEL R12, R56, R10, !P1 ;  /* 0x0000000a380c7208 */ /* 0x000fe40004800000 */
[----:B------:R-:W-:Y:S02]  /*3f40*/  FSEL R13, R57, R11, !P1 ;  /* 0x0000000b390d7208 */ /* 0x000fe40004800000 */
[----:B------:R-:W-:-:S04]  /*3f50*/  LOP3.LUT P1, RZ, R0, 0x2, RZ, 0xc0, !PT ;  /* 0x0000000200ff7812 */ /* 0x000fc8000782c0ff */
[----:B------:R-:W-:-:S10]  /*3f60*/  DADD R10, RZ, -R12 ;  /* 0x00000000ff0a7229 */ /* 0x000fd4000000080c */
[----:B------:R-:W-:Y:S02]  /*3f70*/  FSEL R78, R12, R10, !P1 ;  /* 0x0000000a0c4e7208 */ /* 0x000fe40004800000 */
[----:B------:R-:W-:Y:S01]  /*3f80*/  FSEL R79, R13, R11, !P1 ;  /* 0x0000000b0d4f7208 */ /* 0x000fe20004800000 */
[----:B------:R-:W-:Y:S06]  /*3f90*/  @!P3 BRA `(.L_x_108) ;  /* 0x00000000005cb947 */ /* 0x000fec0003800000 */
[----:B------:R-:W-:Y:S01]  /*3fa0*/  UMOV UR12, 0x6dc9c883 ;  /* 0x6dc9c883000c7882 */ /* 0x000fe20000000000 */
[----:B------:R-:W-:Y:S01]  /*3fb0*/  UMOV UR13, 0x3fe45f30 ;  /* 0x3fe45f30000d7882 */ /* 0x000fe20000000000 */
[C---:B------:R-:W-:Y:S02]  /*3fc0*/  DSETP.GE.AND P1, PT, |R82|.reuse, 2.14748364800000000000e+09, PT ;  /* 0x41e000005200742a */ /* 0x040fe40003f26200 */
        /* <DEDUP_REMOVED lines=17> */
[----:B------:R-:W-:Y:S02]  /*40e0*/  IMAD.MOV.U32 R16, RZ, RZ, R0 ;  /* 0x000000ffff107224 */ /* 0x000fe400078e0000 */
[----:B------:R-:W-:Y:S02]  /*40f0*/  IMAD.MOV.U32 R108, RZ, RZ, R10 ;  /* 0x000000ffff6c7224 */ /* 0x000fe400078e000a */
[----:B------:R-:W-:-:S07]  /*4100*/  IMAD.MOV.U32 R109, RZ, RZ, R11 ;  /* 0x000000ffff6d7224 */ /* 0x000fce00078e000b */
.L_x_108:
[----:B------:R-:W-:Y:S05]  /*4110*/  BSYNC.RECONVERGENT B0 ;  /* 0x0000000000007941 */ /* 0x000fea0003800200 */
.L_x_107:
[----:B------:R-:W-:Y:S01]  /*4120*/  UISETP.NE.AND UP0, UPT, UR5, 0x1, UPT ;  /* 0x000000010500788c */ /* 0x000fe2000bf05270 */
[----:B------:R-:W-:Y:S01]  /*4130*/  DSETP.NEU.AND P1, PT, R8, 1, PT ;  /* 0x3ff000000800742a */ /* 0x000fe20003f2d000 */
[----:B------:R-:W-:Y:S01]  /*4140*/  BSSY.RECONVERGENT B0, `(.L_x_109) ;  /* 0x000000d000007945 */ /* 0x000fe20003800200 */
[----:B------:R-:W-:Y:S01]  /*4150*/  DADD R12, -RZ, |R38| ;  /* 0x00000000ff0c7229 */ /* 0x000fe20000000526 */
[----:B------:R-:W-:Y:S01]  /*4160*/  IMAD.MOV.U32 R10, RZ, RZ, RZ ;  /* 0x000000ffff0a7224 */ /* 0x000fe200078e00ff */
[----:B------:R-:W-:Y:S01]  /*4170*/  MOV R0, 0x4210 ;  /* 0x0000421000007802 */ /* 0x000fe20000000f00 */
[----:B------:R-:W-:Y:S01]  /*4180*/  IMAD.MOV.U32 R11, RZ, RZ, 0x40000000 ;  /* 0x40000000ff0b7424 */ /* 0x000fe200078e00ff */
[----:B------:R-:W-:-:S04]  /*4190*/  PLOP3.LUT P2, PT, PT, PT, UP0, 0x80, 0x8 ;  /* 0x000000000008781c */ /* 0x000fc80003f4f008 */
[----:B------:R-:W-:Y:S02]  /*41a0*/  FSEL R106, R80, RZ, P2 ;  /* 0x000000ff506a7208 */ /* 0x000fe40001000000 */
[----:B------:R-:W-:Y:S02]  /*41b0*/  FSEL R80, R81, 1.875, P2 ;  /* 0x3ff0000051507808 */ /* 0x000fe40001000000 */
[----:B------:R-:W-:Y:S02]  /*41c0*/  FSEL R106, R106, RZ, P1 ;  /* 0x000000ff6a6a7208 */ /* 0x000fe40000800000 */
[----:B------:R-:W-:-:S06]  /*41d0*/  FSEL R107, R80, 1.875, P1 ;  /* 0x3ff00000506b7808 */ /* 0x000fcc0000800000 */
[----:B------:R-:W-:-:S08]  /*41e0*/  DMUL R80, R104, R106 ;  /* 0x0000006a68507228 */ /* 0x000fd00000000000 */
[----:B------:R-:W-:-:S11]  /*41f0*/  DMUL R82, R72, R80 ;  /* 0x0000005048527228 */ /* 0x000fd60000000000 */
[----:B-----5:R-:W-:Y:S05]  /*4200*/  CALL.REL.NOINC `($_Z10dCreateGvAPdS_S_diddS_S_S_$__internal_accurate_pow) ;  /* 0x0000006000047944 */ /* 0x020fea0003c00000 */
[----:B------:R-:W-:Y:S05]  /*4210*/  BSYNC.RECONVERGENT B0 ;  /* 0x0000000000007941 */ /* 0x000fea0003800200 */
.L_x_109:
[----:B------:R-:W-:Y:S01]  /*4220*/  IMAD.SHL.U32 R0, R16, 0x40, RZ ;  /* 0x0000004010007824 */ /* 0x000fe200078e00ff */
[----:B------:R-:W2:Y:S04]  /*4230*/  LDL.64 R12, [UR27+-0x148] ;  /* 0xfffeb81bff0c7983 */ /* 0x000ea80008100a00 */
[----:B------:R-:W-:-:S04]  /*4240*/  LOP3.LUT R0, R0, 0x40, RZ, 0xc0, !PT ;  /* 0x0000004000007812 */ /* 0x000fc800078ec0ff */
[----:B------:R-:W-:-:S05]  /*4250*/  IADD3 R86, P1, PT, R0, UR22, RZ ;  /* 0x0000001600567c10 */ /* 0x000fca000ff3e0ff */
[----:B------:R-:W-:-:S05]  /*4260*/  IMAD.X R87, RZ, RZ, UR23, P1 ;  /* 0x00000017ff577e24 */ /* 0x000fca00088e06ff */
[----:B------:R-:W3:Y:S04]  /*4270*/  LDG.E.128.CONSTANT R56, desc[UR14][R86.64] ;  /* 0x0000000e56387981 */ /* 0x000ee8000c1e9d00 */
[----:B------:R-:W4:Y:S04]  /*4280*/  LDG.E.128.CONSTANT R60, desc[UR14][R86.64+0x10] ;  /* 0x0000100e563c7981 */ /* 0x000f28000c1e9d00 */
[----:B------:R3:W5:Y:S01]  /*4290*/  LDG.E.128.CONSTANT R64, desc[UR14][R86.64+0x20] ;  /* 0x0000200e56407981 */ /* 0x000762000c1e9d00 */
[----:B------:R-:W-:Y:S01]  /*42a0*/  LOP3.LUT R0, R16, 0x1, RZ, 0xc0, !PT ;  /* 0x0000000110007812 */ /* 0x000fe200078ec0ff */
[C---:B------:R-:W-:Y:S01]  /*42b0*/  DSETP.NEU.AND P3, PT, R38.reuse, RZ, PT ;  /* 0x000000ff2600722a */ /* 0x040fe20003f6d000 */
[----:B------:R-:W-:Y:S01]  /*42c0*/  ISETP.NE.AND P5, PT, R17, 0x7ff00000, PT ;  /* 0x7ff000001100780c */ /* 0x000fe20003fa5270 */
[C---:B------:R-:W-:Y:S01]  /*42d0*/  DADD R88, R38.reuse, 2 ;  /* 0x4000000026587429 */ /* 0x040fe20000000000 */
[----:B------:R-:W-:Y:S01]  /*42e0*/  ISETP.NE.U32.AND P4, PT, R0, 0x1, PT ;  /* 0x000000010000780c */ /* 0x000fe20003f85070 */
[----:B------:R-:W-:Y:S01]  /*42f0*/  IMAD.MOV.U32 R0, RZ, RZ, 0x3da8ff83 ;  /* 0x3da8ff83ff007424 */ /* 0x000fe200078e00ff */
[C---:B------:R-:W-:Y:S01]  /*4300*/  DSETP.NAN.AND P1, PT, R38.reuse, R38, PT ;  /* 0x000000262600722a */ /* 0x040fe20003f28000 */
[----:B------:R-:W-:Y:S01]  /*4310*/  FSEL R11, R11, RZ, P3 ;  /* 0x000000ff0b0b7208 */ /* 0x000fe20001800000 */
[----:B------:R-:W-:Y:S01]  /*4320*/  DSETP.NEU.AND P2, PT, |R38|, +INF , PT ;  /* 0x7ff000002600742a */ /* 0x000fe20003f4d200 */
[----:B------:R-:W-:Y:S01]  /*4330*/  MOV R90, 0x20fd8164 ;  /* 0x20fd8164005a7802 */ /* 0x000fe20000000f00 */
[----:B------:R-:W-:Y:S01]  /*4340*/  DMUL R84, R108, R108 ;  /* 0x0000006c6c547228 */ /* 0x000fe20000000000 */
[----:B------:R-:W-:-:S02]  /*4350*/  FSEL R91, -R0, 0.11223486810922622681, !P4 ;  /* 0x3de5db65005b7808 */ /* 0x000fc40006000100 */
[----:B------:R-:W-:Y:S01]  /*4360*/  FSEL R0, R89, R11, P1 ;  /* 0x0000000b59007208 */ /* 0x000fe20000800000 */
[----:B------:R-:W-:Y:S01]  /*4370*/  DSETP.NEU.AND P6, PT, R38, 1, PT ;  /* 0x3ff000002600742a */ /* 0x000fe20003fcd000 */
[----:B------:R-:W-:Y:S02]  /*4380*/  FSEL R90, R90, -8.06006814911005101289e+34, !P4 ;  /* 0xf9785eba5a5a7808 */ /* 0x000fe40006000000 */
[----:B------:R-:W-:Y:S02]  /*4390*/  @!P5 FSEL R11, R0, +QNAN , P2 ;  /* 0x7ff00000000bd808 */ /* 0x000fe40001000000 */
[----:B------:R-:W-:-:S04]  /*43a0*/  FSEL R15, R10, RZ, P3 ;  /* 0x000000ff0a0f7208 */ /* 0x000fc80001800000 */
[----:B------:R-:W-:-:S04]  /*43b0*/  FSEL R88, R88, R15, P1 ;  /* 0x0000000f58587208 */ /* 0x000fc80000800000 */
[----:B------:R-:W-:Y:S01]  /*43c0*/  @!P5 FSEL R15, R88, RZ, P2 ;  /* 0x000000ff580fd208 */ /* 0x000fe20001000000 */
[----:B------:R-:W-:Y:S01]  /*43d0*/  IMAD.MOV.U32 R10, RZ, RZ, 0x1 ;  /* 0x00000001ff0a7424 */ /* 0x000fe200078e00ff */
[----:B------:R-:W-:Y:S01]  /*43e0*/  LOP3.LUT P1, RZ, R16, 0x2, RZ, 0xc0, !PT ;  /* 0x0000000210ff7812 */ /* 0x000fe2000782c0ff */
[----:B------:R-:W-:Y:S01]  /*43f0*/  DMUL R106, R46, R106 ;  /* 0x0000006a2e6a7228 */ /* 0x000fe20000000000 */
[----:B------:R-:W-:Y:S01]  /*4400*/  FSETP.GEU.AND P2, PT, |R75|, 6.5827683646048100446e-37, PT ;  /* 0x036000004b00780b */ /* 0x000fe20003f4e200 */
[----:B------:R-:W-:Y:S01]  /*4410*/  BSSY.RECONVERGENT B1, `(.L_x_110) ;  /* 0x0000031000017945 */ /* 0x000fe20003800200 */
[----:B---3--:R-:W-:Y:S01]  /*4420*/  DFMA R86, R84, R90, R56 ;  /* 0x0000005a5456722b */ /* 0x008fe20000000038 */
[----:B------:R-:W-:-:S04]  /*4430*/  FSEL R57, R11, 1.875, P6 ;  /* 0x3ff000000b397808 */ /* 0x000fc80003000000 */
[----:B------:R-:W0:Y:S03]  /*4440*/  MUFU.RCP64H R11, R57 ;  /* 0x00000039000b7308 */ /* 0x000e260000001800 */
[----:B------:R-:W-:Y:S01]  /*4450*/  DFMA R58, R84, R86, R58 ;  /* 0x00000056543a722b */ /* 0x000fe2000000003a */
[----:B------:R-:W-:-:S07]  /*4460*/  FSEL R56, R15, RZ, P6 ;  /* 0x000000ff0f387208 */ /* 0x000fce0003000000 */
[----:B----4-:R-:W-:Y:S02]  /*4470*/  DFMA R58, R84, R58, R60 ;  /* 0x0000003a543a722b */ /* 0x010fe4000000003c */
[----:B0-----:R-:W-:-:S06]  /*4480*/  DFMA R60, -R56, R10, 1 ;  /* 0x3ff00000383c742b */ /* 0x001fcc000000010a */
[----:B------:R-:W-:Y:S02]  /*4490*/  DFMA R58, R84, R58, R62 ;  /* 0x0000003a543a722b */ /* 0x000fe4000000003e */
[----:B------:R-:W-:-:S06]  /*44a0*/  DFMA R60, R60, R60, R60 ;  /* 0x0000003c3c3c722b */ /* 0x000fcc000000003c */
[----:B-----5:R-:W-:Y:S02]  /*44b0*/  DFMA R58, R84, R58, R64 ;  /* 0x0000003a543a722b */ /* 0x020fe40000000040 */
[----:B------:R-:W-:-:S06]  /*44c0*/  DFMA R60, R10, R60, R10 ;  /* 0x0000003c0a3c722b */ /* 0x000fcc000000000a */
[----:B------:R-:W-:Y:S02]  /*44d0*/  DFMA R58, R84, R58, R66 ;  /* 0x0000003a543a722b */ /* 0x000fe40000000042 */
[----:B------:R-:W-:-:S06]  /*44e0*/  DFMA R10, -R56, R60, 1 ;  /* 0x3ff00000380a742b */ /* 0x000fcc000000013c */
[----:B------:R-:W-:Y:S02]  /*44f0*/  DFMA R108, R58, R108, R108 ;  /* 0x0000006c3a6c722b */ /* 0x000fe4000000006c */
[----:B------:R-:W-:Y:S02]  /*4500*/  DFMA R58, R84, R58, 1 ;  /* 0x3ff00000543a742b */ /* 0x000fe4000000003a */
[----:B------:R-:W-:-:S08]  /*4510*/  DFMA R64, R60, R10, R60 ;  /* 0x0000000a3c40722b */ /* 0x000fd0000000003c */
[----:B------:R-:W-:Y:S02]  /*4520*/  FSEL R60, R58, R108, !P4 ;  /* 0x0000006c3a3c7208 */ /* 0x000fe40006000000 */
[----:B------:R-:W-:Y:S01]  /*4530*/  FSEL R61, R59, R109, !P4 ;  /* 0x0000006d3b3d7208 */ /* 0x000fe20006000000 */
[----:B------:R-:W-:-:S05]  /*4540*/  DMUL R58, R74, R64 ;  /* 0x000000404a3a7228 */ /* 0x000fca0000000000 */
[----:B------:R-:W-:-:S03]  /*4550*/  DADD R10, RZ, -R60 ;  /* 0x00000000ff0a7229 */ /* 0x000fc6000000083c */
[----:B------:R-:W-:-:S07]  /*4560*/  DFMA R66, -R56, R58, R74 ;  /* 0x0000003a3842722b */ /* 0x000fce000000014a */
[----:B------:R-:W-:Y:S02]  /*4570*/  FSEL R60, R60, R10, !P1 ;  /* 0x0000000a3c3c7208 */ /* 0x000fe40004800000 */
[----:B------:R-:W-:Y:S01]  /*4580*/  FSEL R61, R61, R11, !P1 ;  /* 0x0000000b3d3d7208 */ /* 0x000fe20004800000 */
[----:B------:R-:W-:-:S05]  /*4590*/  DFMA R10, R64, R66, R58 ;  /* 0x00000042400a722b */ /* 0x000fca000000003a */
[----:B------:R-:W-:Y:S02]  /*45a0*/  DMUL R62, R76, R60 ;  /* 0x0000003c4c3e7228 */ /* 0x000fe40000000000 */
[----:B------:R-:W-:Y:S02]  /*45b0*/  DMUL R58, R104, R106 ;  /* 0x0000006a683a7228 */ /* 0x000fe40000000000 */
[----:B------:R-:W-:Y:S01]  /*45c0*/  DMUL R60, R102, R60 ;  /* 0x0000003c663c7228 */ /* 0x000fe20000000000 */
[----:B------:R-:W-:Y:S01]  /*45d0*/  FFMA R0, RZ, R57, R11 ;  /* 0x00000039ff007223 */ /* 0x000fe2000000000b */
[----:B------:R-:W-:Y:S02]  /*45e0*/  DMUL R106, R50, R106 ;  /* 0x0000006a326a7228 */ /* 0x000fe40000000000 */
[----:B------:R-:W-:Y:S02]  /*45f0*/  DMUL R102, R78, R102 ;  /* 0x000000664e667228 */ /* 0x000fe40000000000 */
[----:B------:R-:W-:Y:S01]  /*4600*/  DMUL R64, R62, R68 ;  /* 0x000000443e407228 */ /* 0x000fe20000000000 */
[----:B------:R-:W-:Y:S01]  /*4610*/  FSETP.GT.AND P1, PT, |R0|, 1.469367938527859385e-39, PT ;  /* 0x001000000000780b */ /* 0x000fe20003f24200 */
[----:B------:R-:W-:-:S02]  /*4620*/  DMUL R58, R72, R58 ;  /* 0x0000003a483a7228 */ /* 0x000fc40000000000 */
[----:B------:R-:W-:Y:S02]  /*4630*/  DMUL R106, R104, R106 ;  /* 0x0000006a686a7228 */ /* 0x000fe40000000000 */
[----:B------:R-:W-:Y:S02]  /*4640*/  DFMA R62, R76, R78, R60 ;  /* 0x0000004e4c3e722b */ /* 0x000fe4000000003c */
[----:B------:R-:W-:Y:S02]  /*4650*/  DFMA R64, R102, R68, -R64 ;  /* 0x000000446640722b */ /* 0x000fe40000000840 */
[----:B--2---:R-:W-:Y:S02]  /*4660*/  DMUL R12, R80, R12 ;  /* 0x0000000c500c7228 */ /* 0x004fe40000000000 */
[----:B------:R-:W-:Y:S02]  /*4670*/  DMUL R72, R72, R106 ;  /* 0x0000006a48487228 */ /* 0x000fe40000000000 */
[----:B------:R-:W-:-:S02]  /*4680*/  DFMA R44, R62, R58, R44 ;  /* 0x0000003a3e2c722b */ /* 0x000fc4000000002c */
[----:B------:R-:W-:Y:S02]  /*4690*/  DFMA R40, R82, R64, R40 ;  /* 0x000000405228722b */ /* 0x000fe40000000028 */
[----:B------:R-:W-:Y:S01]  /*46a0*/  DFMA R42, R62, R12, R42 ;  /* 0x0000000c3e2a722b */ /* 0x000fe2000000002a */
[----:B------:R-:W-:Y:S10]  /*46b0*/  @P1 BRA P2, `(.L_x_111) ;  /* 0x0000000000181947 */ /* 0x000ff40001000000 */
[----:B------:R-:W-:Y:S01]  /*46c0*/  IMAD.MOV.U32 R12, RZ, RZ, R74 ;  /* 0x000000ffff0c7224 */ /* 0x000fe200078e004a */
[----:B------:R-:W-:Y:S01]  /*46d0*/  MOV R0, 0x4720 ;  /* 0x0000472000007802 */ /* 0x000fe20000000f00 */
[----:B------:R-:W-:Y:S02]  /*46e0*/  IMAD.MOV.U32 R13, RZ, RZ, R75 ;  /* 0x000000ffff0d7224 */ /* 0x000fe400078e004b */
[----:B------:R-:W-:Y:S02]  /*46f0*/  IMAD.MOV.U32 R10, RZ, RZ, R56 ;  /* 0x000000ffff0a7224 */ /* 0x000fe400078e0038 */
[----:B------:R-:W-:-:S07]  /*4700*/  IMAD.MOV.U32 R11, RZ, RZ, R57 ;  /* 0x000000ffff0b7224 */ /* 0x000fce00078e0039 */
[----:B------:R-:W-:Y:S05]  /*4710*/  CALL.REL.NOINC `($__internal_2_$__cuda_sm20_div_rn_f64_full) ;  /* 0x0000005400287944 */ /* 0x000fea0003c00000 */
.L_x_111:
[----:B------:R-:W-:Y:S05]  /*4720*/  BSYNC.RECONVERGENT B1 ;  /* 0x0000000000017941 */ /* 0x000fea0003800200 */
.L_x_110:
[----:B------:R-:W-:Y:S02]  /*4730*/  DMUL R76, R76, -R78 ;  /* 0x8000004e4c4c7228 */ /* 0x000fe40000000000 */
[----:B------:R-:W-:Y:S02]  /*4740*/  DMUL R60, R60, R68 ;  /* 0x000000443c3c7228 */ /* 0x000fe40000000000 */
[----:B------:R-:W-:Y:S02]  /*4750*/  DMUL R10, R80, R10 ;  /* 0x0000000a500a7228 */ /* 0x000fe40000000000 */
[----:B------:R-:W-:Y:S02]  /*4760*/  DFMA R26, R62, R72, R26 ;  /* 0x000000483e1a722b */ /* 0x000fe4000000001a */
[-C--:B------:R-:W-:Y:S02]  /*4770*/  DMUL R76, R76, R68.reuse ;  /* 0x000000444c4c7228 */ /* 0x080fe40000000000 */
[----:B------:R-:W-:-:S02]  /*4780*/  DMUL R60, R60, R68 ;  /* 0x000000443c3c7228 */ /* 0x000fc40000000000 */
[----:B------:R-:W-:-:S06]  /*4790*/  DFMA R28, R62, R10, R28 ;  /* 0x0000000a3e1c722b */ /* 0x000fcc000000001c */
[----:B------:R-:W-:-:S08]  /*47a0*/  DFMA R60, R76, R68, -R60 ;  /* 0x000000444c3c722b */ /* 0x000fd0000000083c */
[----:B------:R-:W-:-:S11]  /*47b0*/  DFMA R30, R82, R60, R30 ;  /* 0x0000003c521e722b */ /* 0x000fd6000000001e */
.L_x_93:
[----:B------:R-:W-:Y:S01]  /*47c0*/  UIADD3 UR30, UP0, UPT, UR30, 0x8, URZ ;  /* 0x000000081e1e7890 */ /* 0x000fe2000ff1e0ff */
[----:B------:R-:W-:Y:S01]  /*47d0*/  DADD R68, R68, 1 ;  /* 0x3ff0000044447429 */ /* 0x000fe20000000000 */
[----:B------:R-:W-:Y:S02]  /*47e0*/  UIADD3 UR7, UPT, UPT, UR7, 0x1, URZ ;  /* 0x0000000107077890 */ /* 0x000fe4000fffe0ff */
[----:B------:R-:W-:Y:S02]  /*47f0*/  UIADD3.X UR8, UPT, UPT, URZ, UR8, URZ, UP0, !UPT ;  /* 0x00000008ff087290 */ /* 0x000fe400087fe4ff */
[----:B------:R-:W-:Y:S02]  /*4800*/  UISETP.NE.AND UP0, UPT, UR7, URZ, UPT ;  /* 0x000000ff0700728c */ /* 0x000fe4000bf05270 */
[----:B------:R-:W-:Y:S02]  /*4810*/  UIADD3 UR25, UPT, UPT, UR25, -0x1, URZ ;  /* 0xffffffff19197890 */ /* 0x000fe4000fffe0ff */
[----:B------:R-:W-:-:S02]  /*4820*/  UIADD3 UR31, UPT, UPT, UR31, 0x1, URZ ;  /* 0x000000011f1f7890 */ /* 0x000fc4000fffe0ff */
[----:B------:R-:W-:Y:S02]  /*4830*/  UIADD3 UR10, UPT, UPT, UR10, 0x1, URZ ;  /* 0x000000010a0a7890 */ /* 0x000fe4000fffe0ff */
[----:B------:R-:W-:Y:S02]  /*4840*/  UIADD3 UR27, UPT, UPT, UR27, 0x8, URZ ;  /* 0x000000081b1b7890 */ /* 0x000fe4000fffe0ff */
[----:B------:R-:W-:Y:S02]  /*4850*/  UIADD3 UR9, UPT, UPT, UR9, 0x1, URZ ;  /* 0x0000000109097890 */ /* 0x000fe4000fffe0ff */
[----:B------:R-:W-:Y:S02]  /*4860*/  UIADD3 UR29, UPT, UPT, UR29, 0x8, URZ ;  /* 0x000000081d1d7890 */ /* 0x000fe4000fffe0ff */
[----:B------:R-:W-:Y:S02]  /*4870*/  UIADD3 UR28, UPT, UPT, UR28, 0x1, URZ ;  /* 0x000000011c1c7890 */ /* 0x000fe4000fffe0ff */
[----:B------:R-:W-:Y:S01]  /*4880*/  UIADD3 UR11, UPT, UPT, UR11, -0x1, URZ ;  /* 0xffffffff0b0b7890 */ /* 0x000fe2000fffe0ff */
[----:B------:R-:W-:Y:S11]  /*4890*/  BRA.U UP0, `(.L_x_112) ;  /* 0xffffffe100fc7547 */ /* 0x000ff6000b83ffff */
[----:B------:R-:W-:Y:S02]  /*48a0*/  UIADD3 UR7, UPT, UPT, UR5, 0x3, URZ ;  /* 0x0000000305077890 */ /* 0x000fe4000fffe0ff */
[----:B------:R-:W-:Y:S02]  /*48b0*/  UIADD3 UR4, UPT, UPT, UR5, 0x2, URZ ;  /* 0x0000000205047890 */ /* 0x000fe4000fffe0ff */
[----:B------:R-:W-:-:S09]  /*48c0*/  UISETP.NE.AND UP0, UPT, UR7, 0x2a, UPT ;  /* 0x0000002a0700788c */ /* 0x000fd2000bf05270 */
[----:B------:R-:W-:Y:S05]  /*48d0*/  BRA.U UP0, `(.L_x_113) ;  /* 0xffffffdd00e07547 */ /* 0x000fea000b83ffff */
[----:B------:R-:W-:Y:S01]  /*48e0*/  DADD R12, -RZ, |R32| ;  /* 0x00000000ff0c7229 */ /* 0x000fe20000000520 */
[----:B------:R-:W-:Y:S01]  /*48f0*/  BSSY.RECONVERGENT B0, `(.L_x_114) ;  /* 0x0000005000007945 */ /* 0x000fe20003800200 */
[----:B01234-:R-:W-:Y:S01]  /*4900*/  IMAD.MOV.U32 R10, RZ, RZ, RZ ;  /* 0x000000ffff0a7224 */ /* 0x01ffe200078e00ff */
[----:B------:R-:W-:Y:S01]  /*4910*/  MOV R0, 0x4940 ;  /* 0x0000494000007802 */ /* 0x000fe20000000f00 */
[----:B------:R-:W-:-:S07]  /*4920*/  IMAD.MOV.U32 R11, RZ, RZ, 0x40000000 ;  /* 0x40000000ff0b7424 */ /* 0x000fce00078e00ff */
[----:B------:R-:W-:Y:S05]  /*4930*/  CALL.REL.NOINC `($_Z10dCreateGvAPdS_S_diddS_S_S_$__internal_accurate_pow) ;  /* 0x0000005800387944 */ /* 0x000fea0003c00000 */
[----:B------:R-:W-:Y:S05]  /*4940*/  BSYNC.RECONVERGENT B0 ;  /* 0x0000000000007941 */ /* 0x000fea0003800200 */
.L_x_114:
[C---:B------:R-:W-:Y:S01]  /*4950*/  DADD R4, R32.reuse, 2 ;  /* 0x4000000020047429 */ /* 0x040fe20000000000 */
[----:B------:R-:W-:Y:S01]  /*4960*/  BSSY.RECONVERGENT B0, `(.L_x_115) ;  /* 0x000000e000007945 */ /* 0x000fe20003800200 */
[C---:B------:R-:W-:Y:S02]  /*4970*/  DSETP.NEU.AND P0, PT, R32.reuse, RZ, PT ;  /* 0x000000ff2000722a */ /* 0x040fe40003f0d000 */
[----:B------:R-:W-:-:S04]  /*4980*/  DSETP.NEU.AND P2, PT, R32, 1, PT ;  /* 0x3ff000002000742a */ /* 0x000fc80003f4d000 */
[----:B------:R-:W-:Y:S02]  /*4990*/  FSEL R10, R10, RZ, P0 ;  /* 0x000000ff0a0a7208 */ /* 0x000fe40000000000 */
[----:B------:R-:W-:Y:S02]  /*49a0*/  LOP3.LUT R4, R5, 0x7ff00000, RZ, 0xc0, !PT ;  /* 0x7ff0000005047812 */ /* 0x000fe400078ec0ff */
[----:B------:R-:W-:Y:S02]  /*49b0*/  FSEL R11, R11, RZ, P0 ;  /* 0x000000ff0b0b7208 */ /* 0x000fe40000000000 */
[----:B------:R-:W-:-:S13]  /*49c0*/  ISETP.NE.AND P1, PT, R4, 0x7ff00000, PT ;  /* 0x7ff000000400780c */ /* 0x000fda0003f25270 */
[----:B------:R-:W-:Y:S05]  /*49d0*/  @P1 BRA `(.L_x_116) ;  /* 0x0000000000181947 */ /* 0x000fea0003800000 */
[----:B------:R-:W-:-:S14]  /*49e0*/  DSETP.NAN.AND P1, PT, R32, R32, PT ;  /* 0x000000202000722a */ /* 0x000fdc0003f28000 */
[----:B------:R-:W-:Y:S01]  /*49f0*/  @P1 DADD R10, R32, 2 ;  /* 0x40000000200a1429 */ /* 0x000fe20000000000 */
[----:B------:R-:W-:Y:S10]  /*4a00*/  @P1 BRA `(.L_x_116) ;  /* 0x00000000000c1947 */ /* 0x000ff40003800000 */
[----:B------:R-:W-:-:S14]  /*4a10*/  DSETP.NEU.AND P1, PT, |R32|, +INF , PT ;  /* 0x7ff000002000742a */ /* 0x000fdc0003f2d200 */
[----:B------:R-:W-:Y:S02]  /*4a20*/  @!P1 IMAD.MOV.U32 R10, RZ, RZ, 0x0 ;  /* 0x00000000ff0a9424 */ /* 0x000fe400078e00ff */
[----:B------:R-:W-:-:S07]  /*4a30*/  @!P1 IMAD.MOV.U32 R11, RZ, RZ, 0x7ff00000 ;  /* 0x7ff00000ff0b9424 */ /* 0x000fce00078e00ff */
.L_x_116:
[----:B------:R-:W-:Y:S05]  /*4a40*/  BSYNC.RECONVERGENT B0 ;  /* 0x0000000000007941 */ /* 0x000fea0003800200 */
.L_x_115:
[----:B------:R-:W-:Y:S01]  /*4a50*/  FSEL R19, R11, 1.875, P2 ;  /* 0x3ff000000b137808 */ /* 0x000fe20001000000 */
[----:B------:R-:W-:Y:S01]  /*4a60*/  IMAD.MOV.U32 R4, RZ, RZ, 0x1 ;  /* 0x00000001ff047424 */ /* 0x000fe200078e00ff */
[----:B------:R-:W-:Y:S01]  /*4a70*/  FSEL R18, R10, RZ, P2 ;  /* 0x000000ff0a127208 */ /* 0x000fe20001000000 */
[----:B------:R-:W0:Y:S01]  /*4a80*/  LDCU.64 UR4, c[0x0][0x3a8] ;  /* 0x00007500ff0477ac */ /* 0x000e220008000a00 */
[----:B------:R-:W1:Y:S01]  /*4a90*/  MUFU.RCP64H R5, R19 ;  /* 0x0000001300057308 */ /* 0x000e620000001800 */
[----:B------:R-:W-:Y:S01]  /*4aa0*/  BSSY.RECONVERGENT B1, `(.L_x_117) ;  /* 0x0000013000017945 */ /* 0x000fe20003800200 */
[----:B------:R-:W-:Y:S02]  /*4ab0*/  ISETP.GE.AND P1, PT, R33, RZ, PT ;  /* 0x000000ff2100720c */ /* 0x000fe40003f26270 */
[----:B-1----:R-:W-:Y:S02]  /*4ac0*/  DFMA R6, -R18, R4, 1 ;  /* 0x3ff000001206742b */ /* 0x002fe40000000104 */
[----:B0-----:R-:W-:-:S06]  /*4ad0*/  DADD R12, -RZ, -UR4 ;  /* 0x80000004ff0c7e29 */ /* 0x001fcc0008000100 */
[----:B------:R-:W-:-:S04]  /*4ae0*/  DFMA R6, R6, R6, R6 ;  /* 0x000000060606722b */ /* 0x000fc80000000006 */
[----:B------:R-:W-:-:S04]  /*4af0*/  FSETP.GEU.AND P3, PT, |R13|, 6.5827683646048100446e-37, PT ;  /* 0x036000000d00780b */ /* 0x000fc80003f6e200 */
[----:B------:R-:W-:-:S08]  /*4b00*/  DFMA R6, R4, R6, R4 ;  /* 0x000000060406722b */ /* 0x000fd00000000004 */
[----:B------:R-:W-:-:S08]  /*4b10*/  DFMA R4, -R18, R6, 1 ;  /* 0x3ff000001204742b */ /* 0x000fd00000000106 */
[----:B------:R-:W-:-:S08]  /*4b20*/  DFMA R4, R6, R4, R6 ;  /* 0x000000040604722b */ /* 0x000fd00000000006 */
[----:B------:R-:W-:-:S08]  /*4b30*/  DMUL R10, R4, -UR4 ;  /* 0x80000004040a7c28 */ /* 0x000fd00008000000 */
[----:B------:R-:W-:-:S08]  /*4b40*/  DFMA R6, -R18, R10, -UR4 ;  /* 0x8000000412067e2b */ /* 0x000fd0000800010a */
[----:B------:R-:W-:-:S10]  /*4b50*/  DFMA R10, R4, R6, R10 ;  /* 0x00000006040a722b */ /* 0x000fd4000000000a */
[----:B------:R-:W-:-:S05]  /*4b60*/  FFMA R0, RZ, R19, R11 ;  /* 0x00000013ff007223 */ /* 0x000fca000000000b */
[----:B------:R-:W-:-:S13]  /*4b70*/  FSETP.GT.AND P2, PT, |R0|, 1.469367938527859385e-39, PT ;  /* 0x001000000000780b */ /* 0x000fda0003f44200 */
[----:B------:R-:W-:Y:S05]  /*4b80*/  @P2 BRA P3, `(.L_x_118) ;  /* 0x0000000000102947 */ /* 0x000fea0001800000 */
[----:B------:R-:W-:Y:S01]  /*4b90*/  IMAD.MOV.U32 R10, RZ, RZ, R18 ;  /* 0x000000ffff0a7224 */ /* 0x000fe200078e0012 */
[----:B------:R-:W-:Y:S01]  /*4ba0*/  MOV R0, 0x4bd0 ;  /* 0x00004bd000007802 */ /* 0x000fe20000000f00 */
[----:B------:R-:W-:-:S07]  /*4bb0*/  IMAD.MOV.U32 R11, RZ, RZ, R19 ;  /* 0x000000ffff0b7224 */ /* 0x000fce00078e0013 */
[----:B------:R-:W-:Y:S05]  /*4bc0*/  CALL.REL.NOINC `($__internal_2_$__cuda_sm20_div_rn_f64_full) ;  /* 0x0000004c00fc7944 */ /* 0x000fea0003c00000 */
.L_x_118:
[----:B------:R-:W-:Y:S05]  /*4bd0*/  BSYNC.RECONVERGENT B1 ;  /* 0x0000000000017941 */ /* 0x000fea0003800200 */
.L_x_117:
[----:B------:R-:W0:Y:S01]  /*4be0*/  MUFU.RCP64H R5, R33 ;  /* 0x0000002100057308 */ /* 0x000e220000001800 */
[----:B------:R-:W-:Y:S01]  /*4bf0*/  IMAD.MOV.U32 R4, RZ, RZ, 0x1 ;  /* 0x00000001ff047424 */ /* 0x000fe200078e00ff */
[----:B------:R-:W1:Y:S01]  /*4c00*/  LDCU.64 UR4, c[0x0][0x3a8] ;  /* 0x00007500ff0477ac */ /* 0x000e620008000a00 */
[----:B------:R-:W2:Y:S01]  /*4c10*/  LDC R0, c[0x0][0x3ac] ;  /* 0x0000eb00ff007b82 */ /* 0x000ea20000000800 */
[----:B------:R-:W-:Y:S01]  /*4c20*/  DADD R36, R44, 1 ;  /* 0x3ff000002c247429 */ /* 0x000fe20000000000 */
[----:B------:R-:W-:Y:S07]  /*4c30*/  BSSY.RECONVERGENT B1, `(.L_x_119) ;  /* 0x0000017000017945 */ /* 0x000fee0003800200 */
[----:B------:R-:W-:-:S02]  /*4c40*/  DMUL R36, R36, R10 ;  /* 0x0000000a24247228 */ /* 0x000fc40000000000 */
[----:B0-----:R-:W-:-:S08]  /*4c50*/  DFMA R6, -R32, R4, 1 ;  /* 0x3ff000002006742b */ /* 0x001fd00000000104 */
[----:B------:R-:W-:Y:S01]  /*4c60*/  DFMA R6, R6, R6, R6 ;  /* 0x000000060606722b */ /* 0x000fe20000000006 */
[----:B--2---:R-:W-:-:S07]  /*4c70*/  FSETP.GEU.AND P3, PT, |R0|, 6.5827683646048100446e-37, PT ;  /* 0x036000000000780b */ /* 0x004fce0003f6e200 */
[----:B------:R-:W-:-:S08]  /*4c80*/  DFMA R6, R4, R6, R4 ;  /* 0x000000060406722b */ /* 0x000fd00000000004 */
[----:B------:R-:W-:-:S08]  /*4c90*/  DFMA R4, -R32, R6, 1 ;  /* 0x3ff000002004742b */ /* 0x000fd00000000106 */
[----:B------:R-:W-:-:S08]  /*4ca0*/  DFMA R6, R6, R4, R6 ;  /* 0x000000040606722b */ /* 0x000fd00000000006 */
[----:B-1----:R-:W-:-:S08]  /*4cb0*/  DMUL R48, R6, UR4 ;  /* 0x0000000406307c28 */ /* 0x002fd00008000000 */
[----:B------:R-:W-:-:S08]  /*4cc0*/  DFMA R4, -R32, R48, UR4 ;  /* 0x0000000420047e2b */ /* 0x000fd00008000130 */
[----:B------:R-:W-:-:S10]  /*4cd0*/  DFMA R48, R6, R4, R48 ;  /* 0x000000040630722b */ /* 0x000fd40000000030 */
[----:B------:R-:W-:-:S05]  /*4ce0*/  FFMA R4, RZ, R33, R49 ;  /* 0x00000021ff047223 */ /* 0x000fca0000000031 */
        /* <DEDUP_REMOVED lines=8> */
[----:B------:R-:W-:Y:S05]  /*4d70*/  CALL.REL.NOINC `($__internal_2_$__cuda_sm20_div_rn_f64_full) ;  /* 0x0000004c00907944 */ /* 0x000fea0003c00000 */
[----:B------:R-:W-:Y:S02]  /*4d80*/  IMAD.MOV.U32 R48, RZ, RZ, R10 ;  /* 0x000000ffff307224 */ /* 0x000fe400078e000a */
[----:B------:R-:W-:-:S07]  /*4d90*/  IMAD.MOV.U32 R49, RZ, RZ, R11 ;  /* 0x000000ffff317224 */ /* 0x000fce00078e000b */
.L_x_120:
[----:B------:R-:W-:Y:S05]  /*4da0*/  BSYNC.RECONVERGENT B1 ;  /* 0x0000000000017941 */ /* 0x000fea0003800200 */
.L_x_119:
[----:B------:R-:W-:Y:S01]  /*4db0*/  DADD R12, -RZ, |R32| ;  /* 0x00000000ff0c7229 */ /* 0x000fe20000000520 */
[----:B------:R-:W-:Y:S01]  /*4dc0*/  BSSY.RECONVERGENT B0, `(.L_x_121) ;  /* 0x0000007000007945 */ /* 0x000fe20003800200 */
[-C--:B------:R-:W-:Y:S01]  /*4dd0*/  DMUL R42, R42, R48.reuse ;  /* 0x000000302a2a7228 */ /* 0x080fe20000000000 */
[----:B------:R-:W-:Y:S01]  /*4de0*/  MOV R10, RZ ;  /* 0x000000ff000a7202 */ /* 0x000fe20000000f00 */
[----:B------:R-:W-:Y:S01]  /*4df0*/  DMUL R46, R40, R48 ;  /* 0x00000030282e7228 */ /* 0x000fe20000000000 */
[----:B------:R-:W-:Y:S01]  /*4e00*/  IMAD.MOV.U32 R11, RZ, RZ, 0x40080000 ;  /* 0x40080000ff0b7424 */ /* 0x000fe200078e00ff */
[----:B------:R-:W-:-:S09]  /*4e10*/  MOV R0, 0x4e30 ;  /* 0x00004e3000007802 */ /* 0x000fd20000000f00 */
[----:B------:R-:W-:Y:S05]  /*4e20*/  CALL.REL.NOINC `($_Z10dCreateGvAPdS_S_diddS_S_S_$__internal_accurate_pow) ;  /* 0x0000005000fc7944 */ /* 0x000fea0003c00000 */
[----:B------:R-:W-:Y:S05]  /*4e30*/  BSYNC.RECONVERGENT B0 ;  /* 0x0000000000007941 */ /* 0x000fea0003800200 */
.L_x_121:
[C---:B------:R-:W-:Y:S01]  /*4e40*/  DADD R4, R32.reuse, 3 ;  /* 0x4008000020047429 */ /* 0x040fe20000000000 */
[----:B------:R-:W-:Y:S01]  /*4e50*/  BSSY.RECONVERGENT B0, `(.L_x_122) ;  /* 0x0000012000007945 */ /* 0x000fe20003800200 */
[----:B------:R-:W-:Y:S02]  /*4e60*/  DADD R6, -RZ, -R10 ;  /* 0x00000000ff067229 */ /* 0x000fe4000000090a */
[----:B------:R-:W-:-:S06]  /*4e70*/  DSETP.NEU.AND P3, PT, R32, 1, PT ;  /* 0x3ff000002000742a */ /* 0x000fcc0003f6d000 */
[----:B------:R-:W-:Y:S02]  /*4e80*/  LOP3.LUT R4, R5, 0x7ff00000, RZ, 0xc0, !PT ;  /* 0x7ff0000005047812 */ /* 0x000fe400078ec0ff */
[----:B------:R-:W-:Y:S01]  /*4e90*/  FSEL R10, R6, R10, !P1 ;  /* 0x0000000a060a7208 */ /* 0x000fe20004800000 */
[----:B------:R-:W-:Y:S01]  /*4ea0*/  @!P0 IMAD.MOV.U32 R10, RZ, RZ, RZ ;  /* 0x000000ffff0a8224 */ /* 0x000fe200078e00ff */
[----:B------:R-:W-:Y:S02]  /*4eb0*/  ISETP.NE.AND P2, PT, R4, 0x7ff00000, PT ;  /* 0x7ff000000400780c */ /* 0x000fe40003f45270 */
[----:B------:R-:W-:Y:S01]  /*4ec0*/  FSEL R11, R7, R11, !P1 ;  /* 0x0000000b070b7208 */ /* 0x000fe20004800000 */
[----:B------:R-:W-:-:S10]  /*4ed0*/  @!P0 IMAD.MOV.U32 R11, RZ, RZ, R33 ;  /* 0x000000ffff0b8224 */ /* 0x000fd400078e0021 */
[----:B------:R-:W-:Y:S05]  /*4ee0*/  @P2 BRA `(.L_x_123) ;  /* 0x0000000000202947 */ /* 0x000fea0003800000 */
[----:B------:R-:W-:-:S14]  /*4ef0*/  DSETP.NAN.AND P0, PT, R32, R32, PT ;  /* 0x000000202000722a */ /* 0x000fdc0003f08000 */
[----:B------:R-:W-:Y:S01]  /*4f00*/  @P0 DADD R10, R32, 3 ;  /* 0x40080000200a0429 */ /* 0x000fe20000000000 */
[----:B------:R-:W-:Y:S10]  /*4f10*/  @P0 BRA `(.L_x_123) ;  /* 0x0000000000140947 */ /* 0x000ff40003800000 */
[----:B------:R-:W-:-:S14]  /*4f20*/  DSETP.NEU.AND P0, PT, |R32|, +INF , PT ;  /* 0x7ff000002000742a */ /* 0x000fdc0003f0d200 */
[----:B------:R-:W-:Y:S01]  /*4f30*/  @!P0 IMAD.MOV.U32 R0, RZ, RZ, -0x100000 ;  /* 0xfff00000ff008424 */ /* 0x000fe200078e00ff */
[----:B------:R-:W-:Y:S01]  /*4f40*/  @!P0 ISETP.GE.AND P1, PT, R33, RZ, PT ;  /* 0x000000ff2100820c */ /* 0x000fe20003f26270 */
[----:B------:R-:W-:-:S03]  /*4f50*/  @!P0 IMAD.MOV.U32 R10, RZ, RZ, RZ ;  /* 0x000000ffff0a8224 */ /* 0x000fc600078e00ff */
[----:B------:R-:W-:-:S09]  /*4f60*/  @!P0 SEL R11, R0, 0x7ff00000, !P1 ;  /* 0x7ff00000000b8807 */ /* 0x000fd20004800000 */
.L_x_123:
[----:B------:R-:W-:Y:S05]  /*4f70*/  BSYNC.RECONVERGENT B0 ;  /* 0x0000000000007941 */ /* 0x000fea0003800200 */
.L_x_122:
[----:B------:R-:W-:Y:S01]  /*4f80*/  FSEL R45, R11, 1.875, P3 ;  /* 0x3ff000000b2d7808 */ /* 0x000fe20001800000 */
[----:B------:R-:W-:Y:S01]  /*4f90*/  IMAD.MOV.U32 R4, RZ, RZ, 0x1 ;  /* 0x00000001ff047424 */ /* 0x000fe200078e00ff */
[----:B------:R-:W-:Y:S01]  /*4fa0*/  FSEL R44, R10, RZ, P3 ;  /* 0x000000ff0a2c7208 */ /* 0x000fe20001800000 */
[----:B------:R-:W-:Y:S01]  /*4fb0*/  DMUL R12, R22, -R20 ;  /* 0x80000014160c7228 */ /* 0x000fe20000000000 */
[----:B------:R-:W0:Y:S01]  /*4fc0*/  MUFU.RCP64H R5, R45 ;  /* 0x0000002d00057308 */ /* 0x000e220000001800 */
[----:B------:R-:W-:Y:S08]  /*4fd0*/  BSSY.RECONVERGENT B1, `(.L_x_124) ;  /* 0x0000013000017945 */ /* 0x000ff00003800200 */
[----:B------:R-:W-:Y:S01]  /*4fe0*/  FSETP.GEU.AND P1, PT, |R13|, 6.5827683646048100446e-37, PT ;  /* 0x036000000d00780b */ /* 0x000fe20003f2e200 */
        /* <DEDUP_REMOVED lines=15> */
[----:B------:R-:W-:Y:S02]  /*50e0*/  IMAD.MOV.U32 R6, RZ, RZ, R10 ;  /* 0x000000ffff067224 */ /* 0x000fe400078e000a */
[----:B------:R-:W-:-:S07]  /*50f0*/  IMAD.MOV.U32 R7, RZ, RZ, R11 ;  /* 0x000000ffff077224 */ /* 0x000fce00078e000b */
.L_x_125:
[----:B------:R-:W-:Y:S05]  /*5100*/  BSYNC.RECONVERGENT B1 ;  /* 0x0000000000017941 */ /* 0x000fea0003800200 */
.L_x_124:
[----:B------:R-:W0:Y:S01]  /*5110*/  MUFU.RCP64H R5, R33 ;  /* 0x0000002100057308 */ /* 0x000e220000001800 */
[----:B------:R-:W-:Y:S01]  /*5120*/  IMAD.MOV.U32 R4, RZ, RZ, 0x1 ;  /* 0x00000001ff047424 */ /* 0x000fe200078e00ff */
[----:B------:R-:W-:Y:S01]  /*5130*/  FSETP.GEU.AND P1, PT, |R23|, 6.5827683646048100446e-37, PT ;  /* 0x036000001700780b */ /* 0x000fe20003f2e200 */
[----:B------:R-:W-:Y:S01]  /*5140*/  BSSY.RECONVERGENT B1, `(.L_x_126) ;  /* 0x0000013000017945 */ /* 0x000fe20003800200 */
[----:B------:R-:W-:-:S03]  /*5150*/  DMUL R40, R42, R6 ;  /* 0x000000062a287228 */ /* 0x000fc60000000000 */
        /* <DEDUP_REMOVED lines=17> */
.L_x_127:
[----:B------:R-:W-:Y:S05]  /*5270*/  BSYNC.RECONVERGENT B1 ;  /* 0x0000000000017941 */ /* 0x000fea0003800200 */
.L_x_126:
[----:B------:R-:W0:Y:S01]  /*5280*/  MUFU.RCP64H R5, R35 ;  /* 0x0000002300057308 */ /* 0x000e220000001800 */
[----:B------:R-:W-:Y:S01]  /*5290*/  IMAD.MOV.U32 R4, RZ, RZ, 0x1 ;  /* 0x00000001ff047424 */ /* 0x000fe200078e00ff */
[----:B------:R-:W-:Y:S01]  /*52a0*/  FSETP.GEU.AND P1, PT, |R25|, 6.5827683646048100446e-37, PT ;  /* 0x036000001900780b */ /* 0x000fe20003f2e200 */
[----:B------:R-:W-:Y:S01]  /*52b0*/  BSSY.RECONVERGENT B1, `(.L_x_128) ;  /* 0x0000015000017945 */ /* 0x000fe20003800200 */
[----:B------:R-:W-:-:S03]  /*52c0*/  DFMA R40, R36, R10, R40 ;  /* 0x0000000a2428722b */ /* 0x000fc60000000028 */
        /* <DEDUP_REMOVED lines=17> */
[----:B------:R-:W-:Y:S01]  /*53e0*/  MOV R4, R10 ;  /* 0x0000000a00047202 */ /* 0x000fe20000000f00 */
[----:B------:R-:W-:-:S07]  /*53f0*/  IMAD.MOV.U32 R5, RZ, RZ, R11 ;  /* 0x000000ffff057224 */ /* 0x000fce00078e000b */
.L_x_129:
[----:B------:R-:W-:Y:S05]  /*5400*/  BSYNC.RECONVERGENT B1 ;  /* 0x0000000000017941 */ /* 0x000fea0003800200 */
.L_x_128:
[----:B------:R-:W0:Y:S01]  /*5410*/  MUFU.RCP64H R9, R33 ;  /* 0x0000002100097308 */ /* 0x000e220000001800 */
[----:B------:R-:W-:Y:S01]  /*5420*/  IMAD.MOV.U32 R8, RZ, RZ, 0x1 ;  /* 0x00000001ff087424 */ /* 0x000fe200078e00ff */
[----:B------:R-:W-:Y:S01]  /*5430*/  FSETP.GEU.AND P1, PT, |R25|, 6.5827683646048100446e-37, PT ;  /* 0x036000001900780b */ /* 0x000fe20003f2e200 */
[----:B------:R-:W-:Y:S01]  /*5440*/  BSSY.RECONVERGENT B1, `(.L_x_130) ;  /* 0x0000015000017945 */ /* 0x000fe20003800200 */
[----:B------:R-:W-:-:S03]  /*5450*/  DFMA R40, R46, -R4, R40 ;  /* 0x800000042e28722b */ /* 0x000fc60000000028 */
        /* <DEDUP_REMOVED lines=19> */
.L_x_131:
[----:B------:R-:W-:Y:S05]  /*5590*/  BSYNC.RECONVERGENT B1 ;  /* 0x0000000000017941 */ /* 0x000fea0003800200 */
.L_x_130:
[----:B------:R-:W0:Y:S01]  /*55a0*/  MUFU.RCP64H R5, R45 ;  /* 0x0000002d00057308 */ /* 0x000e220000001800 */
[----:B------:R-:W-:Y:S01]  /*55b0*/  IMAD.MOV.U32 R4, RZ, RZ, 0x1 ;  /* 0x00000001ff047424 */ /* 0x000fe200078e00ff */
[----:B------:R-:W-:Y:S01]  /*55c0*/  DMUL R12, R24, -R20 ;  /* 0x80000014180c7228 */ /* 0x000fe20000000000 */
[----:B------:R-:W-:Y:S09]  /*55d0*/  BSSY.RECONVERGENT B1, `(.L_x_132) ;  /* 0x0000013000017945 */ /* 0x000ff20003800200 */
        /* <DEDUP_REMOVED lines=18> */
.L_x_133:
[----:B------:R-:W-:Y:S05]  /*5700*/  BSYNC.RECONVERGENT B1 ;  /* 0x0000000000017941 */ /* 0x000fea0003800200 */
.L_x_132:
[----:B------:R-:W0:Y:S01]  /*5710*/  MUFU.RCP64H R9, R35 ;  /* 0x0000002300097308 */ /* 0x000e220000001800 */
[----:B------:R-:W-:Y:S01]  /*5720*/  IMAD.MOV.U32 R8, RZ, RZ, 0x1 ;  /* 0x00000001ff087424 */ /* 0x000fe200078e00ff */
[----:B------:R-:W-:Y:S01]  /*5730*/  FSETP.GEU.AND P1, PT, |R23|, 6.5827683646048100446e-37, PT ;  /* 0x036000001700780b */ /* 0x000fe20003f2e200 */
[----:B------:R-:W-:Y:S04]  /*5740*/  BSSY.RECONVERGENT B1, `(.L_x_134) ;  /* 0x0000014000017945 */ /* 0x000fe80003800200 */
[----:B0-----:R-:W-:-:S08]  /*5750*/  DFMA R10, -R34, R8, 1 ;  /* 0x3ff00000220a742b */ /* 0x001fd00000000108 */
[----:B------:R-:W-:-:S08]  /*5760*/  DFMA R10, R10, R10, R10 ;  /* 0x0000000a0a0a722b */ /* 0x000fd0000000000a */
[----:B------:R-:W-:-:S08]  /*5770*/  DFMA R10, R8, R10, R8 ;  /* 0x0000000a080a722b */ /* 0x000fd00000000008 */
[----:B------:R-:W-:-:S08]  /*5780*/  DFMA R8, -R34, R10, 1 ;  /* 0x3ff000002208742b */ /* 0x000fd0000000010a */
[----:B------:R-:W-:-:S08]  /*5790*/  DFMA R12, R10, R8, R10 ;  /* 0x000000080a0c722b */ /* 0x000fd0000000000a */
[----:B------:R-:W-:-:S08]  /*57a0*/  DMUL R10, R22, R12 ;  /* 0x0000000c160a7228 */ /* 0x000fd00000000000 */
[----:B------:R-:W-:-:S08]  /*57b0*/  DFMA R8, -R34, R10, R22 ;  /* 0x0000000a2208722b */ /* 0x000fd00000000116 */
[----:B------:R-:W-:Y:S02]  /*57c0*/  DFMA R10, R12, R8, R10 ;  /* 0x000000080c0a722b */ /* 0x000fe4000000000a */
[----:B------:R-:W-:-:S08]  /*57d0*/  DMUL R8, R42, R4 ;  /* 0x000000042a087228 */ /* 0x000fd00000000000 */
[----:B------:R-:W-:Y:S01]  /*57e0*/  FFMA R0, RZ, R35, R11 ;  /* 0x00000023ff007223 */ /* 0x000fe2000000000b */
[----:B------:R-:W-:-:S04]  /*57f0*/  DFMA R38, R36, R38, R8 ;  /* 0x000000262426722b */ /* 0x000fc80000000008 */
        /* <DEDUP_REMOVED lines=8> */
.L_x_135:
[----:B------:R-:W-:Y:S05]  /*5880*/  BSYNC.RECONVERGENT B1 ;  /* 0x0000000000017941 */ /* 0x000fea0003800200 */
.L_x_134:
        /* <DEDUP_REMOVED lines=22> */
[----:B------:R-:W-:Y:S02]  /*59f0*/  IMAD.MOV.U32 R8, RZ, RZ, R10 ;  /* 0x000000ffff087224 */ /* 0x000fe400078e000a */
[----:B------:R-:W-:-:S07]  /*5a00*/  IMAD.MOV.U32 R9, RZ, RZ, R11 ;  /* 0x000000ffff097224 */ /* 0x000fce00078e000b */
.L_x_137:
[----:B------:R-:W-:Y:S05]  /*5a10*/  BSYNC.RECONVERGENT B1 ;  /* 0x0000000000017941 */ /* 0x000fea0003800200 */
.L_x_136:
[----:B------:R-:W0:Y:S01]  /*5a20*/  MUFU.RCP64H R11, R45 ;  /* 0x0000002d000b7308 */ /* 0x000e220000001800 */
[----:B------:R-:W-:Y:S01]  /*5a30*/  IMAD.MOV.U32 R10, RZ, RZ, 0x1 ;  /* 0x00000001ff0a7424 */ /* 0x000fe200078e00ff */
[----:B------:R-:W1:Y:S01]  /*5a40*/  LDCU.64 UR4, c[0x0][0x3a8] ;  /* 0x00007500ff0477ac */ /* 0x000e620008000a00 */
[----:B------:R-:W2:Y:S01]  /*5a50*/  LDC R0, c[0x0][0x3ac] ;  /* 0x0000eb00ff007b82 */ /* 0x000ea20000000800 */
[----:B------:R-:W-:Y:S01]  /*5a60*/  DMUL R34, R42, R8 ;  /* 0x000000082a227228 */ /* 0x000fe20000000000 */
[----:B------:R-:W-:Y:S07]  /*5a70*/  BSSY.RECONVERGENT B1, `(.L_x_138) ;  /* 0x0000015000017945 */ /* 0x000fee0003800200 */
[----:B------:R-:W-:-:S02]  /*5a80*/  DFMA R34, R36, R2, R34 ;  /* 0x000000022422722b */ /* 0x000fc40000000022 */
        /* <DEDUP_REMOVED lines=19> */
.L_x_139:
[----:B------:R-:W-:Y:S05]  /*5bc0*/  BSYNC.RECONVERGENT B1 ;  /* 0x0000000000017941 */ /* 0x000fea0003800200 */
.L_x_138:
[----:B------:R-:W-:Y:S01]  /*5bd0*/  DADD R26, R26, 2 ;  /* 0x400000001a1a7429 */ /* 0x000fe20000000000 */
[----:B------:R-:W-:Y:S01]  /*5be0*/  BSSY.RECONVERGENT B0, `(.L_x_140) ;  /* 0x0000009000007945 */ /* 0x000fe20003800200 */
[-C--:B------:R-:W-:Y:S01]  /*5bf0*/  DMUL R28, R28, R48.reuse ;  /* 0x000000301c1c7228 */ /* 0x080fe20000000000 */
[----:B------:R-:W-:Y:S01]  /*5c00*/  MOV R0, 0x5c70 ;  /* 0x00005c7000007802 */ /* 0x000fe20000000f00 */
[----:B------:R-:W-:Y:S02]  /*5c10*/  DADD R12, -RZ, |R22| ;  /* 0x00000000ff0c7229 */ /* 0x000fe40000000516 */
[----:B------:R-:W-:Y:S02]  /*5c20*/  DMUL R48, R30, R48 ;  /* 0x000000301e307228 */ /* 0x000fe40000000000 */
[----:B------:R-:W-:Y:S01]  /*5c30*/  DMUL R30, R26, R10 ;  /* 0x0000000a1a1e7228 */ /* 0x000fe20000000000 */
[----:B------:R-:W-:Y:S02]  /*5c40*/  IMAD.MOV.U32 R10, RZ, RZ, RZ ;  /* 0x000000ffff0a7224 */ /* 0x000fe400078e00ff */
[----:B------:R-:W-:-:S08]  /*5c50*/  IMAD.MOV.U32 R11, RZ, RZ, 0x40000000 ;  /* 0x40000000ff0b7424 */ /* 0x000fd000078e00ff */
[----:B------:R-:W-:Y:S05]  /*5c60*/  CALL.REL.NOINC `($_Z10dCreateGvAPdS_S_diddS_S_S_$__internal_accurate_pow) ;  /* 0x00000044006c7944 */ /* 0x000fea0003c00000 */
[----:B------:R-:W-:Y:S05]  /*5c70*/  BSYNC.RECONVERGENT B0 ;  /* 0x0000000000007941 */ /* 0x000fea0003800200 */
.L_x_140:
[----:B------:R-:W0:Y:S01]  /*5c80*/  MUFU.RCP64H R9, R19 ;  /* 0x0000001300097308 */ /* 0x000e220000001800 */
[----:B------:R-:W-:Y:S01]  /*5c90*/  IMAD.MOV.U32 R8, RZ, RZ, 0x1 ;  /* 0x00000001ff087424 */ /* 0x000fe200078e00ff */
[C---:B------:R-:W-:Y:S01]  /*5ca0*/  DADD R2, R22.reuse, 2 ;  /* 0x4000000016027429 */ /* 0x040fe20000000000 */
[----:B------:R-:W-:Y:S01]  /*5cb0*/  BSSY.RECONVERGENT B0, `(.L_x_141) ;  /* 0x0000012000007945 */ /* 0x000fe20003800200 */
[C---:B------:R-:W-:Y:S02]  /*5cc0*/  DSETP.NEU.AND P0, PT, R22.reuse, RZ, PT ;  /* 0x000000ff1600722a */ /* 0x040fe40003f0d000 */
[----:B------:R-:W-:-:S04]  /*5cd0*/  DSETP.NEU.AND P2, PT, R22, 1, PT ;  /* 0x3ff000001600742a */ /* 0x000fc80003f4d000 */
[----:B------:R-:W-:Y:S02]  /*5ce0*/  FSEL R10, R10, RZ, P0 ;  /* 0x000000ff0a0a7208 */ /* 0x000fe40000000000 */
[----:B------:R-:W-:Y:S02]  /*5cf0*/  LOP3.LUT R2, R3, 0x7ff00000, RZ, 0xc0, !PT ;  /* 0x7ff0000003027812 */ /* 0x000fe400078ec0ff */
[----:B------:R-:W-:Y:S02]  /*5d00*/  FSEL R11, R11, RZ, P0 ;  /* 0x000000ff0b0b7208 */ /* 0x000fe40000000000 */
[----:B------:R-:W-:Y:S01]  /*5d10*/  ISETP.NE.AND P1, PT, R2, 0x7ff00000, PT ;  /* 0x7ff000000200780c */ /* 0x000fe20003f25270 */
[----:B0-----:R-:W-:-:S08]  /*5d20*/  DFMA R12, -R18, R8, 1 ;  /* 0x3ff00000120c742b */ /* 0x001fd00000000108 */
[----:B------:R-:W-:-:S08]  /*5d30*/  DFMA R12, R12, R12, R12 ;  /* 0x0000000c0c0c722b */ /* 0x000fd0000000000c */
[----:B------:R-:W-:-:S08]  /*5d40*/  DFMA R12, R8, R12, R8 ;  /* 0x0000000c080c722b */ /* 0x000fd00000000008 */
[----:B------:R-:W-:Y:S01]  /*5d50*/  DFMA R2, -R18, R12, 1 ;  /* 0x3ff000001202742b */ /* 0x000fe2000000010c */
[----:B------:R-:W-:Y:S10]  /*5d60*/  @P1 BRA `(.L_x_142) ;  /* 0x0000000000181947 */ /* 0x000ff40003800000 */
[----:B------:R-:W-:-:S14]  /*5d70*/  DSETP.NAN.AND P0, PT, R22, R22, PT ;  /* 0x000000161600722a */ /* 0x000fdc0003f08000 */
[----:B------:R-:W-:Y:S01]  /*5d80*/  @P0 DADD R10, R22, 2 ;  /* 0x40000000160a0429 */ /* 0x000fe20000000000 */
[----:B------:R-:W-:Y:S10]  /*5d90*/  @P0 BRA `(.L_x_142) ;  /* 0x00000000000c0947 */ /* 0x000ff40003800000 */
[----:B------:R-:W-:-:S14]  /*5da0*/  DSETP.NEU.AND P0, PT, |R22|, +INF , PT ;  /* 0x7ff000001600742a */ /* 0x000fdc0003f0d200 */
[----:B------:R-:W-:Y:S02]  /*5db0*/  @!P0 IMAD.MOV.U32 R10, RZ, RZ, 0x0 ;  /* 0x00000000ff0a8424 */ /* 0x000fe400078e00ff */
[----:B------:R-:W-:-:S07]  /*5dc0*/  @!P0 IMAD.MOV.U32 R11, RZ, RZ, 0x7ff00000 ;  /* 0x7ff00000ff0b8424 */ /* 0x000fce00078e00ff */
.L_x_142:
[----:B------:R-:W-:Y:S05]  /*5dd0*/  BSYNC.RECONVERGENT B0 ;  /* 0x0000000000007941 */ /* 0x000fea0003800200 */
.L_x_141:
[----:B------:R-:W-:Y:S01]  /*5de0*/  DFMA R12, R12, R2, R12 ;  /* 0x000000020c0c722b */ /* 0x000fe2000000000c */
[----:B------:R-:W-:Y:S01]  /*5df0*/  FSEL R64, R10, RZ, P2 ;  /* 0x000000ff0a407208 */ /* 0x000fe20001000000 */
[----:B------:R-:W-:Y:S01]  /*5e00*/  BSSY.RECONVERGENT B1, `(.L_x_143) ;  /* 0x0000011000017945 */ /* 0x000fe20003800200 */
[----:B------:R-:W-:-:S04]  /*5e10*/  FSEL R65, R11, 1.875, P2 ;  /* 0x3ff000000b417808 */ /* 0x000fc80001000000 */
[----:B------:R-:W-:Y:S02]  /*5e20*/  FSETP.GEU.AND P1, PT, |R65|, 6.5827683646048100446e-37, PT ;  /* 0x036000004100780b */ /* 0x000fe40003f2e200 */
        /* <DEDUP_REMOVED lines=14> */
.L_x_144:
[----:B------:R-:W-:Y:S05]  /*5f10*/  BSYNC.RECONVERGENT B1 ;  /* 0x0000000000017941 */ /* 0x000fea0003800200 */
.L_x_143:
[----:B------:R-:W0:Y:S01]  /*5f20*/  MUFU.RCP64H R3, R33 ;  /* 0x0000002100037308 */ /* 0x000e220000001800 */
[----:B------:R-:W-:Y:S01]  /*5f30*/  IADD3 R2, PT, PT, R33, 0x300402, RZ ;  /* 0x0030040221027810 */ /* 0x000fe20007ffe0ff */
[----:B------:R-:W-:Y:S03]  /*5f40*/  BSSY.RECONVERGENT B0, `(.L_x_145) ;  /* 0x000000c000007945 */ /* 0x000fe60003800200 */
[----:B------:R-:W-:Y:S02]  /*5f50*/  FSETP.GEU.AND P0, PT, |R2|, 5.8789094863358348022e-39, PT ;  /* 0x004004020200780b */ /* 0x000fe40003f0e200 */
[----:B0-----:R-:W-:-:S08]  /*5f60*/  DFMA R8, -R32, R2, 1 ;  /* 0x3ff000002008742b */ /* 0x001fd00000000102 */
[----:B------:R-:W-:-:S08]  /*5f70*/  DFMA R8, R8, R8, R8 ;  /* 0x000000080808722b */ /* 0x000fd00000000008 */
[----:B------:R-:W-:-:S08]  /*5f80*/  DFMA R8, R2, R8, R2 ;  /* 0x000000080208722b */ /* 0x000fd00000000002 */
[----:B------:R-:W-:-:S08]  /*5f90*/  DFMA R26, -R32, R8, 1 ;  /* 0x3ff00000201a742b */ /* 0x000fd00000000108 */
[----:B------:R-:W-:Y:S01]  /*5fa0*/  DFMA R26, R8, R26, R8 ;  /* 0x0000001a081a722b */ /* 0x000fe20000000008 */
[----:B------:R-:W-:Y:S10]  /*5fb0*/  @P0 BRA `(.L_x_146) ;  /* 0x0000000000100947 */ /* 0x000ff40003800000 */
[----:B------:R-:W-:-:S05]  /*5fc0*/  LOP3.LUT R0, R33, 0x7fffffff, RZ, 0xc0, !PT ;  /* 0x7fffffff21007812 */ /* 0x000fca00078ec0ff */
[----:B------:R-:W-:Y:S01]  /*5fd0*/  VIADD R11, R0, 0xfff00000 ;  /* 0xfff00000000b7836 */ /* 0x000fe20000000000 */
[----:B------:R-:W-:-:S07]  /*5fe0*/  MOV R0, 0x6000 ;  /* 0x0000600000007802 */ /* 0x000fce0000000f00 */
[----:B------:R-:W-:Y:S05]  /*5ff0*/  CALL.REL.NOINC `($__internal_1_$__cuda_sm20_dblrcp_rn_slowpath_v3) ;  /* 0x00000038003c7944 */ /* 0x000fea0003c00000 */
.L_x_146:
[----:B------:R-:W-:Y:S05]  /*6000*/  BSYNC.RECONVERGENT B0 ;  /* 0x0000000000007941 */ /* 0x000fea0003800200 */
.L_x_145:
        /* <DEDUP_REMOVED lines=21> */
.L_x_148:
[----:B------:R-:W-:Y:S05]  /*6160*/  BSYNC.RECONVERGENT B1 ;  /* 0x0000000000017941 */ /* 0x000fea0003800200 */
.L_x_147:
[----:B------:R-:W-:Y:S01]  /*6170*/  DADD R10, -R10, R26 ;  /* 0x000000000a0a7229 */ /* 0x000fe2000000011a */
[----:B------:R-:W-:Y:S01]  /*6180*/  BSSY.RECONVERGENT B0, `(.L_x_149) ;  /* 0x0000008000007945 */ /* 0x000fe20003800200 */
[----:B------:R-:W-:Y:S01]  /*6190*/  DADD R12, -RZ, |R6| ;  /* 0x00000000ff0c7229 */ /* 0x000fe20000000506 */
[----:B------:R-:W-:-:S05]  /*61a0*/  MOV R0, 0x6200 ;  /* 0x0000620000007802 */ /* 0x000fca0000000f00 */
[----:B------:R-:W-:-:S08]  /*61b0*/  DMUL R10, R36, R10 ;  /* 0x0000000a240a7228 */ /* 0x000fd00000000000 */
[----:B------:R-:W-:Y:S01]  /*61c0*/  DFMA R50, R30, R50, R10 ;  /* 0x000000321e32722b */ /* 0x000fe2000000000a */
[----:B------:R-:W-:Y:S02]  /*61d0*/  IMAD.MOV.U32 R10, RZ, RZ, RZ ;  /* 0x000000ffff0a7224 */ /* 0x000fe400078e00ff */
[----:B------:R-:W-:-:S08]  /*61e0*/  IMAD.MOV.U32 R11, RZ, RZ, 0x40000000 ;  /* 0x40000000ff0b7424 */ /* 0x000fd000078e00ff */
[----:B------:R-:W-:Y:S05]  /*61f0*/  CALL.REL.NOINC `($_Z10dCreateGvAPdS_S_diddS_S_S_$__internal_accurate_pow) ;  /* 0x0000004000087944 */ /* 0x000fea0003c00000 */
[----:B------:R-:W-:Y:S05]  /*6200*/  BSYNC.RECONVERGENT B0 ;  /* 0x0000000000007941 */ /* 0x000fea0003800200 */
.L_x_149:
[C---:B------:R-:W-:Y:S01]  /*6210*/  DADD R2, R6.reuse, 2 ;  /* 0x4000000006027429 */ /* 0x040fe20000000000 */
[----:B------:R-:W-:Y:S01]  /*6220*/  BSSY.RECONVERGENT B0, `(.L_x_150) ;  /* 0x000000f000007945 */ /* 0x000fe20003800200 */
[C---:B------:R-:W-:Y:S02]  /*6230*/  DSETP.NEU.AND P0, PT, R6.reuse, RZ, PT ;  /* 0x000000ff0600722a */ /* 0x040fe40003f0d000 */
[----:B------:R-:W-:Y:S02]  /*6240*/  DSETP.NEU.AND P2, PT, R6, 1, PT ;  /* 0x3ff000000600742a */ /* 0x000fe40003f4d000 */
[----:B------:R-:W-:Y:S02]  /*6250*/  DADD R12, -RZ, |R32| ;  /* 0x00000000ff0c7229 */ /* 0x000fe40000000520 */
[----:B------:R-:W-:Y:S02]  /*6260*/  FSEL R10, R10, RZ, P0 ;  /* 0x000000ff0a0a7208 */ /* 0x000fe40000000000 */
[----:B------:R-:W-:-:S02]  /*6270*/  LOP3.LUT R2, R3, 0x7ff00000, RZ, 0xc0, !PT ;  /* 0x7ff0000003027812 */ /* 0x000fc400078ec0ff */
        /* <DEDUP_REMOVED lines=9> */
.L_x_151:
[----:B------:R-:W-:Y:S05]  /*6310*/  BSYNC.RECONVERGENT B0 ;  /* 0x0000000000007941 */ /* 0x000fea0003800200 */
.L_x_150:
[----:B------:R-:W-:Y:S01]  /*6320*/  FSEL R2, R10, RZ, P2 ;  /* 0x000000ff0a027208 */ /* 0x000fe20001000000 */
[----:B------:R-:W-:Y:S01]  /*6330*/  DSETP.NEU.AND P1, PT, R32, RZ, PT ;  /* 0x000000ff2000722a */ /* 0x000fe20003f2d000 */
[----:B------:R-:W-:Y:S01]  /*6340*/  FSEL R3, R11, 1.875, P2 ;  /* 0x3ff000000b037808 */ /* 0x000fe20001000000 */
[----:B------:R-:W-:Y:S01]  /*6350*/  BSSY.RECONVERGENT B0, `(.L_x_152) ;  /* 0x0000007000007945 */ /* 0x000fe20003800200 */
[----:B------:R-:W-:Y:S01]  /*6360*/  ISETP.GE.AND P0, PT, R33, RZ, PT ;  /* 0x000000ff2100720c */ /* 0x000fe20003f06270 */
[----:B------:R-:W-:Y:S01]  /*6370*/  IMAD.MOV.U32 R10, RZ, RZ, RZ ;  /* 0x000000ffff0a7224 */ /* 0x000fe200078e00ff */
[----:B------:R-:W-:Y:S01]  /*6380*/  MOV R0, 0x63c0 ;  /* 0x000063c000007802 */ /* 0x000fe20000000f00 */
[----:B------:R-:W-:Y:S01]  /*6390*/  IMAD.MOV.U32 R11, RZ, RZ, 0x40140000 ;  /* 0x40140000ff0b7424 */ /* 0x000fe200078e00ff */
[----:B------:R-:W-:-:S11]  /*63a0*/  DFMA R50, R28, R2, R50 ;  /* 0x000000021c32722b */ /* 0x000fd60000000032 */
[----:B------:R-:W-:Y:S05]  /*63b0*/  CALL.REL.NOINC `($_Z10dCreateGvAPdS_S_diddS_S_S_$__internal_accurate_pow) ;  /* 0x0000003c00987944 */ /* 0x000fea0003c00000 */
[----:B------:R-:W-:Y:S05]  /*63c0*/  BSYNC.RECONVERGENT B0 ;  /* 0x0000000000007941 */ /* 0x000fea0003800200 */
.L_x_152:
        /* <DEDUP_REMOVED lines=19> */
.L_x_154:
[----:B------:R-:W-:Y:S05]  /*6500*/  BSYNC.RECONVERGENT B0 ;  /* 0x0000000000007941 */ /* 0x000fea0003800200 */
.L_x_153:
[----:B------:R-:W-:Y:S01]  /*6510*/  FSEL R63, R11, 1.875, P3 ;  /* 0x3ff000000b3f7808 */ /* 0x000fe20001800000 */
[----:B------:R-:W-:Y:S01]  /*6520*/  IMAD.MOV.U32 R2, RZ, RZ, 0x1 ;  /* 0x00000001ff027424 */ /* 0x000fe200078e00ff */
[----:B------:R-:W-:Y:S01]  /*6530*/  FSEL R62, R10, RZ, P3 ;  /* 0x000000ff0a3e7208 */ /* 0x000fe20001800000 */
[----:B------:R-:W-:Y:S01]  /*6540*/  BSSY.RECONVERGENT B1, `(.L_x_155) ;  /* 0x0000016000017945 */ /* 0x000fe20003800200 */
[----:B------:R-:W0:Y:S04]  /*6550*/  MUFU.RCP64H R3, R63 ;  /* 0x0000003f00037308 */ /* 0x000e280000001800 */
[----:B0-----:R-:W-:-:S08]  /*6560*/  DFMA R8, -R62, R2, 1 ;  /* 0x3ff000003e08742b */ /* 0x001fd00000000102 */
[----:B------:R-:W-:-:S08]  /*6570*/  DFMA R8, R8, R8, R8 ;  /* 0x000000080808722b */ /* 0x000fd00000000008 */
[----:B------:R-:W-:Y:S02]  /*6580*/  DFMA R8, R2, R8, R2 ;  /* 0x000000080208722b */ /* 0x000fe40000000002 */
[----:B------:R-:W-:-:S06]  /*6590*/  DMUL R2, R64, 3 ;  /* 0x4008000040027828 */ /* 0x000fcc0000000000 */
[----:B------:R-:W-:Y:S02]  /*65a0*/  DFMA R10, -R62, R8, 1 ;  /* 0x3ff000003e0a742b */ /* 0x000fe40000000108 */
[----:B------:R-:W-:-:S06]  /*65b0*/  DMUL R12, R20, R2 ;  /* 0x00000002140c7228 */ /* 0x000fcc0000000000 */
[----:B------:R-:W-:-:S04]  /*65c0*/  DFMA R8, R8, R10, R8 ;  /* 0x0000000a0808722b */ /* 0x000fc80000000008 */
[----:B------:R-:W-:-:S04]  /*65d0*/  FSETP.GEU.AND P1, PT, |R13|, 6.5827683646048100446e-37, PT ;  /* 0x036000000d00780b */ /* 0x000fc80003f2e200 */
        /* <DEDUP_REMOVED lines=10> */
[----:B------:R-:W-:Y:S01]  /*6680*/  IMAD.MOV.U32 R8, RZ, RZ, R10 ;  /* 0x000000ffff087224 */ /* 0x000fe200078e000a */
[----:B------:R-:W-:-:S07]  /*6690*/  MOV R9, R11 ;  /* 0x0000000b00097202 */ /* 0x000fce0000000f00 */
.L_x_156:
[----:B------:R-:W-:Y:S05]  /*66a0*/  BSYNC.RECONVERGENT B1 ;  /* 0x0000000000017941 */ /* 0x000fea0003800200 */
.L_x_155:
        /* <DEDUP_REMOVED lines=23> */
.L_x_158:
[----:B------:R-:W-:Y:S05]  /*6820*/  BSYNC.RECONVERGENT B1 ;  /* 0x0000000000017941 */ /* 0x000fea0003800200 */
.L_x_157:
[----:B------:R-:W-:Y:S01]  /*6830*/  DADD R8, -R2, R8 ;  /* 0x0000000002087229 */ /* 0x000fe20000000108 */
[----:B------:R-:W-:Y:S01]  /*6840*/  BSSY.RECONVERGENT B0, `(.L_x_159) ;  /* 0x0000007000007945 */ /* 0x000fe20003800200 */
[----:B------:R-:W-:Y:S01]  /*6850*/  DADD R12, -RZ, |R24| ;  /* 0x00000000ff0c7229 */ /* 0x000fe20000000518 */
[----:B------:R-:W-:Y:S01]  /*6860*/  IMAD.MOV.U32 R10, RZ, RZ, RZ ;  /* 0x000000ffff0a7224 */ /* 0x000fe200078e00ff */
[----:B------:R-:W-:Y:S01]  /*6870*/  MOV R0, 0x68b0 ;  /* 0x000068b000007802 */ /* 0x000fe20000000f00 */
[----:B------:R-:W-:-:S03]  /*6880*/  IMAD.MOV.U32 R11, RZ, RZ, 0x40000000 ;  /* 0x40000000ff0b7424 */ /* 0x000fc600078e00ff */
[----:B------:R-:W-:-:S11]  /*6890*/  DFMA R50, R42, R8, R50 ;  /* 0x000000082a32722b */ /* 0x000fd60000000032 */
[----:B------:R-:W-:Y:S05]  /*68a0*/  CALL.REL.NOINC `($_Z10dCreateGvAPdS_S_diddS_S_S_$__internal_accurate_pow) ;  /* 0x00000038005c7944 */ /* 0x000fea0003c00000 */
[----:B------:R-:W-:Y:S05]  /*68b0*/  BSYNC.RECONVERGENT B0 ;  /* 0x0000000000007941 */ /* 0x000fea0003800200 */
.L_x_159:
        /* <DEDUP_REMOVED lines=15> */
.L_x_161:
[----:B------:R-:W-:Y:S05]  /*69b0*/  BSYNC.RECONVERGENT B0 ;  /* 0x0000000000007941 */ /* 0x000fea0003800200 */
.L_x_160:
[----:B------:R-:W-:Y:S01]  /*69c0*/  FSEL R60, R10, RZ, P2 ;  /* 0x000000ff0a3c7208 */ /* 0x000fe20001000000 */
[----:B------:R-:W-:Y:S01]  /*69d0*/  IMAD.MOV.U32 R8, RZ, RZ, 0x1 ;  /* 0x00000001ff087424 */ /* 0x000fe200078e00ff */
[----:B------:R-:W-:Y:S01]  /*69e0*/  FSEL R61, R11, 1.875, P2 ;  /* 0x3ff000000b3d7808 */ /* 0x000fe20001000000 */
[----:B------:R-:W-:Y:S05]  /*69f0*/  BSSY.RECONVERGENT B1, `(.L_x_162) ;  /* 0x0000016000017945 */ /* 0x000fea0003800200 */
[----:B------:R-:W-:-:S06]  /*6a00*/  DADD R54, R64, R60 ;  /* 0x0000000040367229 */ /* 0x000fcc000000003c */
[----:B------:R-:W0:Y:S02]  /*6a10*/  MUFU.RCP64H R9, R55 ;  /* 0x0000003700097308 */ /* 0x000e240000001800 */
[----:B0-----:R-:W-:-:S08]  /*6a20*/  DFMA R10, -R54, R8, 1 ;  /* 0x3ff00000360a742b */ /* 0x001fd00000000108 */
[----:B------:R-:W-:-:S08]  /*6a30*/  DFMA R10, R10, R10, R10 ;  /* 0x0000000a0a0a722b */ /* 0x000fd0000000000a */
[----:B------:R-:W-:-:S08]  /*6a40*/  DFMA R10, R8, R10, R8 ;  /* 0x0000000a080a722b */ /* 0x000fd00000000008 */
[----:B------:R-:W-:-:S08]  /*6a50*/  DFMA R8, -R54, R10, 1 ;  /* 0x3ff000003608742b */ /* 0x000fd0000000010a */
[----:B------:R-:W-:-:S08]  /*6a60*/  DFMA R8, R10, R8, R10 ;  /* 0x000000080a08722b */ /* 0x000fd0000000000a */
[----:B------:R-:W-:-:S08]  /*6a70*/  DMUL R10, R24, -R8 ;  /* 0x80000008180a7228 */ /* 0x000fd00000000000 */
[----:B------:R-:W-:-:S08]  /*6a80*/  DFMA R12, -R54, R10, -R24 ;  /* 0x0000000a360c722b */ /* 0x000fd00000000918 */
[----:B------:R-:W-:Y:S02]  /*6a90*/  DFMA R8, R8, R12, R10 ;  /* 0x0000000c0808722b */ /* 0x000fe4000000000a */
[----:B------:R-:W-:-:S08]  /*6aa0*/  DADD R12, -RZ, -R24 ;  /* 0x00000000ff0c7229 */ /* 0x000fd00000000918 */
[----:B------:R-:W-:Y:S02]  /*6ab0*/  FFMA R0, RZ, R55, R9 ;  /* 0x00000037ff007223 */ /* 0x000fe40000000009 */
[----:B------:R-:W-:-:S03]  /*6ac0*/  FSETP.GEU.AND P1, PT, |R13|, 6.5827683646048100446e-37, PT ;  /* 0x036000000d00780b */ /* 0x000fc60003f2e200 */
        /* <DEDUP_REMOVED lines=8> */
.L_x_163:
[----:B------:R-:W-:Y:S05]  /*6b50*/  BSYNC.RECONVERGENT B1 ;  /* 0x0000000000017941 */ /* 0x000fea0003800200 */
.L_x_162:
[----:B------:R-:W-:Y:S01]  /*6b60*/  DADD R12, -RZ, |R8| ;  /* 0x00000000ff0c7229 */ /* 0x000fe20000000508 */
[----:B------:R-:W-:Y:S01]  /*6b70*/  BSSY.RECONVERGENT B0, `(.L_x_164) ;  /* 0x0000005000007945 */ /* 0x000fe20003800200 */
[----:B------:R-:W-:Y:S01]  /*6b80*/  IMAD.MOV.U32 R10, RZ, RZ, RZ ;  /* 0x000000ffff0a7224 */ /* 0x000fe200078e00ff */
[----:B------:R-:W-:Y:S01]  /*6b90*/  MOV R0, 0x6bc0 ;  /* 0x00006bc000007802 */ /* 0x000fe20000000f00 */
[----:B------:R-:W-:-:S07]  /*6ba0*/  IMAD.MOV.U32 R11, RZ, RZ, 0x40000000 ;  /* 0x40000000ff0b7424 */ /* 0x000fce00078e00ff */
[----:B------:R-:W-:Y:S05]  /*6bb0*/  CALL.REL.NOINC `($_Z10dCreateGvAPdS_S_diddS_S_S_$__internal_accurate_pow) ;  /* 0x0000003400987944 */ /* 0x000fea0003c00000 */
[----:B------:R-:W-:Y:S05]  /*6bc0*/  BSYNC.RECONVERGENT B0 ;  /* 0x0000000000007941 */ /* 0x000fea0003800200 */
.L_x_164:
        /* <DEDUP_REMOVED lines=8> */
[----:B------:R-:W-:-:S12]  /*6c50*/  DADD R12, -RZ, |R54| ;  /* 0x00000000ff0c7229 */ /* 0x000fd80000000536 */
[----:B------:R-:W-:Y:S05]  /*6c60*/  @P1 BRA `(.L_x_166) ;  /* 0x0000000000181947 */ /* 0x000fea0003800000 */
[----:B------:R-:W-:-:S14]  /*6c70*/  DSETP.NAN.AND P0, PT, R8, R8, PT ;  /* 0x000000080800722a */ /* 0x000fdc0003f08000 */
[----:B------:R-:W-:Y:S01]  /*6c80*/  @P0 DADD R10, R8, 2 ;  /* 0x40000000080a0429 */ /* 0x000fe20000000000 */
[----:B------:R-:W-:Y:S10]  /*6c90*/  @P0 BRA `(.L_x_166) ;  /* 0x00000000000c0947 */ /* 0x000ff40003800000 */
[----:B------:R-:W-:-:S14]  /*6ca0*/  DSETP.NEU.AND P0, PT, |R8|, +INF , PT ;  /* 0x7ff000000800742a */ /* 0x000fdc0003f0d200 */
[----:B------:R-:W-:Y:S02]  /*6cb0*/  @!P0 IMAD.MOV.U32 R10, RZ, RZ, 0x0 ;  /* 0x00000000ff0a8424 */ /* 0x000fe400078e00ff */
[----:B------:R-:W-:-:S07]  /*6cc0*/  @!P0 IMAD.MOV.U32 R11, RZ, RZ, 0x7ff00000 ;  /* 0x7ff00000ff0b8424 */ /* 0x000fce00078e00ff */
.L_x_166:
[----:B------:R-:W-:Y:S05]  /*6cd0*/  BSYNC.RECONVERGENT B0 ;  /* 0x0000000000007941 */ /* 0x000fea0003800200 */
.L_x_165:
[----:B------:R-:W-:Y:S01]  /*6ce0*/  FSEL R10, R10, RZ, P2 ;  /* 0x000000ff0a0a7208 */ /* 0x000fe20001000000 */
[----:B------:R-:W-:Y:S01]  /*6cf0*/  BSSY.RECONVERGENT B0, `(.L_x_167) ;  /* 0x0000007000007945 */ /* 0x000fe20003800200 */
[----:B------:R-:W-:Y:S02]  /*6d00*/  FSEL R11, R11, 1.875, P2 ;  /* 0x3ff000000b0b7808 */ /* 0x000fe40001000000 */
[----:B------:R-:W-:-:S04]  /*6d10*/  MOV R0, 0x6d60 ;  /* 0x00006d6000007802 */ /* 0x000fc80000000f00 */
[----:B------:R-:W-:Y:S01]  /*6d20*/  DFMA R50, R48, R10, R50 ;  /* 0x0000000a3032722b */ /* 0x000fe20000000032 */
[----:B------:R-:W-:Y:S01]  /*6d30*/  MOV R10, RZ ;  /* 0x000000ff000a7202 */ /* 0x000fe20000000f00 */
[----:B------:R-:W-:-:S09]  /*6d40*/  IMAD.MOV.U32 R11, RZ, RZ, 0x40000000 ;  /* 0x40000000ff0b7424 */ /* 0x000fd200078e00ff */
[----:B------:R-:W-:Y:S05]  /*6d50*/  CALL.REL.NOINC `($_Z10dCreateGvAPdS_S_diddS_S_S_$__internal_accurate_pow) ;  /* 0x0000003400307944 */ /* 0x000fea0003c00000 */
[----:B------:R-:W-:Y:S05]  /*6d60*/  BSYNC.RECONVERGENT B0 ;  /* 0x0000000000007941 */ /* 0x000fea0003800200 */
.L_x_167:
        /* <DEDUP_REMOVED lines=15> */
.L_x_169:
[----:B------:R-:W-:Y:S05]  /*6e60*/  BSYNC.RECONVERGENT B0 ;  /* 0x0000000000007941 */ /* 0x000fea0003800200 */
.L_x_168:
[----:B------:R-:W-:Y:S01]  /*6e70*/  FSEL R53, R11, 1.875, P2 ;  /* 0x3ff000000b357808 */ /* 0x000fe20001000000 */
[----:B------:R-:W-:Y:S01]  /*6e80*/  BSSY.RECONVERGENT B1, `(.L_x_170) ;  /* 0x0000016000017945 */ /* 0x000fe20003800200 */
[----:B------:R-:W-:Y:S01]  /*6e90*/  FSEL R52, R10, RZ, P2 ;  /* 0x000000ff0a347208 */ /* 0x000fe20001000000 */
[----:B------:R-:W-:Y:S01]  /*6ea0*/  IMAD.MOV.U32 R10, RZ, RZ, 0x1 ;  /* 0x00000001ff0a7424 */ /* 0x000fe200078e00ff */
[----:B------:R-:W0:Y:S05]  /*6eb0*/  MUFU.RCP64H R11, R53 ;  /* 0x00000035000b7308 */ /* 0x000e2a0000001800 */
[----:B0-----:R-:W-:-:S08]  /*6ec0*/  DFMA R12, -R52, R10, 1 ;  /* 0x3ff00000340c742b */ /* 0x001fd0000000010a */
[----:B------:R-:W-:-:S08]  /*6ed0*/  DFMA R12, R12, R12, R12 ;  /* 0x0000000c0c0c722b */ /* 0x000fd0000000000c */
[----:B------:R-:W-:Y:S02]  /*6ee0*/  DFMA R16, R10, R12, R10 ;  /* 0x0000000c0a10722b */ /* 0x000fe4000000000a */
[----:B------:R-:W-:-:S06]  /*6ef0*/  DADD R10, R22, R22 ;  /* 0x00000000160a7229 */ /* 0x000fcc0000000016 */
        /* <DEDUP_REMOVED lines=14> */
.L_x_171:
[----:B------:R-:W-:Y:S05]  /*6fe0*/  BSYNC.RECONVERGENT B1 ;  /* 0x0000000000017941 */ /* 0x000fea0003800200 */
.L_x_170:
[----:B------:R-:W0:Y:S01]  /*6ff0*/  MUFU.RCP64H R13, R19 ;  /* 0x00000013000d7308 */ /* 0x000e220000001800 */
[----:B------:R-:W-:Y:S01]  /*7000*/  IMAD.MOV.U32 R12, RZ, RZ, 0x1 ;  /* 0x00000001ff0c7424 */ /* 0x000fe200078e00ff */
[----:B------:R-:W-:Y:S01]  /*7010*/  BSSY.RECONVERGENT B1, `(.L_x_172) ;  /* 0x0000015000017945 */ /* 0x000fe20003800200 */
[----:B------:R-:W-:-:S04]  /*7020*/  DFMA R50, R46, R10, R50 ;  /* 0x0000000a2e32722b */ /* 0x000fc80000000032 */
[----:B0-----:R-:W-:-:S08]  /*7030*/  DFMA R16, -R18, R12, 1 ;  /* 0x3ff000001210742b */ /* 0x001fd0000000010c */
[----:B------:R-:W-:-:S08]  /*7040*/  DFMA R16, R16, R16, R16 ;  /* 0x000000101010722b */ /* 0x000fd00000000010 */
[----:B------:R-:W-:Y:S02]  /*7050*/  DFMA R16, R12, R16, R12 ;  /* 0x000000100c10722b */ /* 0x000fe4000000000c */
[----:B------:R-:W-:-:S06]  /*7060*/  DMUL R12, R22, R24 ;  /* 0x00000018160c7228 */ /* 0x000fcc0000000000 */
[----:B------:R-:W-:-:S04]  /*7070*/  DFMA R32, -R18, R16, 1 ;  /* 0x3ff000001220742b */ /* 0x000fc80000000110 */
[----:B------:R-:W-:-:S04]  /*7080*/  FSETP.GEU.AND P1, PT, |R13|, 6.5827683646048100446e-37, PT ;  /* 0x036000000d00780b */ /* 0x000fc80003f2e200 */
        /* <DEDUP_REMOVED lines=13> */
.L_x_173:
[----:B------:R-:W-:Y:S05]  /*7160*/  BSYNC.RECONVERGENT B1 ;  /* 0x0000000000017941 */ /* 0x000fea0003800200 */
.L_x_172:
[----:B------:R-:W0:Y:S01]  /*7170*/  MUFU.RCP64H R11, R45 ;  /* 0x0000002d000b7308 */ /* 0x000e220000001800 */
[----:B------:R-:W-:Y:S01]  /*7180*/  IMAD.MOV.U32 R10, RZ, RZ, 0x1 ;  /* 0x00000001ff0a7424 */ /* 0x000fe200078e00ff */
[----:B------:R-:W-:Y:S01]  /*7190*/  BSSY.RECONVERGENT B1, `(.L_x_174) ;  /* 0x0000013000017945 */ /* 0x000fe20003800200 */
[----:B------:R-:W-:-:S04]  /*71a0*/  DMUL R66, R30, R66 ;  /* 0x000000421e427228 */ /* 0x000fc80000000000 */
[----:B0-----:R-:W-:-:S08]  /*71b0*/  DFMA R12, -R44, R10, 1 ;  /* 0x3ff000002c0c742b */ /* 0x001fd0000000010a */
[----:B------:R-:W-:-:S08]  /*71c0*/  DFMA R12, R12, R12, R12 ;  /* 0x0000000c0c0c722b */ /* 0x000fd0000000000c */
[----:B------:R-:W-:Y:S02]  /*71d0*/  DFMA R10, R10, R12, R10 ;  /* 0x0000000c0a0a722b */ /* 0x000fe4000000000a */
[----:B------:R-:W-:-:S06]  /*71e0*/  DMUL R12, R22, -R24 ;  /* 0x80000018160c7228 */ /* 0x000fcc0000000000 */
        /* <DEDUP_REMOVED lines=13> */
.L_x_175:
[----:B------:R-:W-:Y:S05]  /*72c0*/  BSYNC.RECONVERGENT B1 ;  /* 0x0000000000017941 */ /* 0x000fea0003800200 */
.L_x_174:
[----:B------:R-:W0:Y:S01]  /*72d0*/  MUFU.RCP64H R13, R63 ;  /* 0x0000003f000d7308 */ /* 0x000e220000001800 */
[----:B------:R-:W-:Y:S01]  /*72e0*/  IMAD.MOV.U32 R12, RZ, RZ, 0x1 ;  /* 0x00000001ff0c7424 */ /* 0x000fe200078e00ff */
[----:B------:R-:W-:Y:S01]  /*72f0*/  DMUL R32, R22, 3 ;  /* 0x4008000016207828 */ /* 0x000fe20000000000 */
[----:B------:R-:W-:Y:S01]  /*7300*/  BSSY.RECONVERGENT B1, `(.L_x_176) ;  /* 0x000001a000017945 */ /* 0x000fe20003800200 */
[----:B------:R-:W-:Y:S02]  /*7310*/  DFMA R66, R36, R10, R66 ;  /* 0x0000000a2442722b */ /* 0x000fe40000000042 */
[----:B------:R-:W-:-:S08]  /*7320*/  DMUL R10, R4, R6 ;  /* 0x00000006040a7228 */ /* 0x000fd00000000000 */
[----:B------:R-:W-:Y:S02]  /*7330*/  DFMA R66, R28, R10, R66 ;  /* 0x0000000a1c42722b */ /* 0x000fe40000000042 */
[----:B0-----:R-:W-:-:S08]  /*7340*/  DFMA R16, -R62, R12, 1 ;  /* 0x3ff000003e10742b */ /* 0x001fd0000000010c */
[----:B------:R-:W-:-:S08]  /*7350*/  DFMA R16, R16, R16, R16 ;  /* 0x000000101010722b */ /* 0x000fd00000000010 */
[----:B------:R-:W-:Y:S02]  /*7360*/  DFMA R56, R12, R16, R12 ;  /* 0x000000100c38722b */ /* 0x000fe4000000000c */
[----:B------:R-:W-:-:S06]  /*7370*/  DMUL R12, R24, R32 ;  /* 0x00000020180c7228 */ /* 0x000fcc0000000000 */
        /* <DEDUP_REMOVED lines=16> */
[----:B------:R-:W-:Y:S01]  /*7480*/  IMAD.MOV.U32 R12, RZ, RZ, R10 ;  /* 0x000000ffff0c7224 */ /* 0x000fe200078e000a */
[----:B------:R-:W-:-:S07]  /*7490*/  MOV R13, R11 ;  /* 0x0000000b000d7202 */ /* 0x000fce0000000f00 */
.L_x_177:
[----:B------:R-:W-:Y:S05]  /*74a0*/  BSYNC.RECONVERGENT B1 ;  /* 0x0000000000017941 */ /* 0x000fea0003800200 */
.L_x_176:
        /* <DEDUP_REMOVED lines=23> */
.L_x_179:
[----:B------:R-:W-:Y:S05]  /*7620*/  BSYNC.RECONVERGENT B1 ;  /* 0x0000000000017941 */ /* 0x000fea0003800200 */
.L_x_178:
[----:B------:R-:W0:Y:S01]  /*7630*/  MUFU.RCP64H R9, R53 ;  /* 0x0000003500097308 */ /* 0x000e220000001800 */
[----:B------:R-:W-:Y:S01]  /*7640*/  IMAD.MOV.U32 R8, RZ, RZ, 0x1 ;  /* 0x00000001ff087424 */ /* 0x000fe200078e00ff */
[----:B------:R-:W-:Y:S01]  /*7650*/  DADD R64, -R64, R60 ;  /* 0x0000000040407229 */ /* 0x000fe2000000013c */
[----:B------:R-:W-:Y:S01]  /*7660*/  BSSY.RECONVERGENT B1, `(.L_x_180) ;  /* 0x0000016000017945 */ /* 0x000fe20003800200 */
[----:B------:R-:W-:-:S08]  /*7670*/  DFMA R66, R48, R10, R66 ;  /* 0x0000000a3042722b */ /* 0x000fd00000000042 */
        /* <DEDUP_REMOVED lines=20> */
.L_x_181:
[----:B------:R-:W-:Y:S05]  /*77c0*/  BSYNC.RECONVERGENT B1 ;  /* 0x0000000000017941 */ /* 0x000fea0003800200 */
.L_x_180:
        /* <DEDUP_REMOVED lines=21> */
.L_x_183:
[----:B------:R-:W-:Y:S05]  /*7920*/  BSYNC.RECONVERGENT B1 ;  /* 0x0000000000017941 */ /* 0x000fea0003800200 */
.L_x_182:
[----:B------:R-:W-:Y:S01]  /*7930*/  DMUL R64, R30, R10 ;  /* 0x0000000a1e407228 */ /* 0x000fe20000000000 */
        /* <DEDUP_REMOVED lines=8> */
.L_x_184:
        /* <DEDUP_REMOVED lines=21> */
.L_x_186:
[----:B------:R-:W-:Y:S05]  /*7b10*/  BSYNC.RECONVERGENT B0 ;  /* 0x0000000000007941 */ /* 0x000fea0003800200 */
.L_x_185:
[----:B------:R-:W-:Y:S01]  /*7b20*/  DFMA R16, R16, R8, R16 ;  /* 0x000000081010722b */ /* 0x000fe20000000010 */
[----:B------:R-:W-:Y:S01]  /*7b30*/  BSSY.RECONVERGENT B1, `(.L_x_187) ;  /* 0x0000010000017945 */ /* 0x000fe20003800200 */
[----:B------:R-:W-:Y:S02]  /*7b40*/  FSEL R8, R10, RZ, P2 ;  /* 0x000000ff0a087208 */ /* 0x000fe40001000000 */
        /* <DEDUP_REMOVED lines=8> */
[----:B------:R-:W-:Y:S01]  /*7bd0*/  MOV R12, R8 ;  /* 0x00000008000c7202 */ /* 0x000fe20000000f00 */
[----:B------:R-:W-:Y:S01]  /*7be0*/  IMAD.MOV.U32 R13, RZ, RZ, R9 ;  /* 0x000000ffff0d7224 */ /* 0x000fe200078e0009 */
[----:B------:R-:W-:Y:S01]  /*7bf0*/  MOV R0, 0x7c30 ;  /* 0x00007c3000007802 */ /* 0x000fe20000000f00 */
[----:B------:R-:W-:Y:S02]  /*7c00*/  IMAD.MOV.U32 R10, RZ, RZ, R44 ;  /* 0x000000ffff0a7224 */ /* 0x000fe400078e002c */
[----:B------:R-:W-:-:S07]  /*7c10*/  IMAD.MOV.U32 R11, RZ, RZ, R45 ;  /* 0x000000ffff0b7224 */ /* 0x000fce00078e002d */
[----:B------:R-:W-:Y:S05]  /*7c20*/  CALL.REL.NOINC `($__internal_2_$__cuda_sm20_div_rn_f64_full) ;  /* 0x0000001c00e47944 */ /* 0x000fea0003c00000 */
.L_x_188:
[----:B------:R-:W-:Y:S05]  /*7c30*/  BSYNC.RECONVERGENT B1 ;  /* 0x0000000000017941 */ /* 0x000fea0003800200 */
.L_x_187:
[----:B------:R-:W0:Y:S01]  /*7c40*/  MUFU.RCP64H R13, R63 ;  /* 0x0000003f000d7308 */ /* 0x000e220000001800 */
[----:B------:R-:W-:Y:S01]  /*7c50*/  IMAD.MOV.U32 R12, RZ, RZ, 0x1 ;  /* 0x00000001ff0c7424 */ /* 0x000fe200078e00ff */
[----:B------:R-:W-:Y:S05]  /*7c60*/  BSSY.RECONVERGENT B1, `(.L_x_189) ;  /* 0x0000019000017945 */ /* 0x000fea0003800200 */
[----:B0-----:R-:W-:-:S08]  /*7c70*/  DFMA R16, -R62, R12, 1 ;  /* 0x3ff000003e10742b */ /* 0x001fd0000000010c */
[----:B------:R-:W-:-:S08]  /*7c80*/  DFMA R16, R16, R16, R16 ;  /* 0x000000101010722b */ /* 0x000fd00000000010 */
[----:B------:R-:W-:Y:S02]  /*7c90*/  DFMA R12, R12, R16, R12 ;  /* 0x000000100c0c722b */ /* 0x000fe4000000000c */
[----:B------:R-:W-:Y:S02]  /*7ca0*/  DMUL R16, R32, R8 ;  /* 0x0000000820107228 */ /* 0x000fe40000000000 */
[----:B------:R-:W-:-:S04]  /*7cb0*/  DADD R32, -R10, R26 ;  /* 0x000000000a207229 */ /* 0x000fc8000000011a */
[----:B------:R-:W-:-:S04]  /*7cc0*/  DFMA R56, -R62, R12, 1 ;  /* 0x3ff000003e38742b */ /* 0x000fc8000000010c */
[----:B------:R-:W-:Y:S01]  /*7cd0*/  FSETP.GEU.AND P1, PT, |R17|, 6.5827683646048100446e-37, PT ;  /* 0x036000001100780b */ /* 0x000fe20003f2e200 */
[----:B------:R-:W-:-:S03]  /*7ce0*/  DMUL R6, R32, R6 ;  /* 0x0000000620067228 */ /* 0x000fc60000000000 */
[----:B------:R-:W-:-:S05]  /*7cf0*/  DFMA R56, R12, R56, R12 ;  /* 0x000000380c38722b */ /* 0x000fca000000000c */
[----:B------:R-:W-:-:S03]  /*7d00*/  DFMA R6, R28, R6, R64 ;  /* 0x000000061c06722b */ /* 0x000fc60000000040 */
        /* <DEDUP_REMOVED lines=14> */
.L_x_190:
[----:B------:R-:W-:Y:S05]  /*7df0*/  BSYNC.RECONVERGENT B1 ;  /* 0x0000000000017941 */ /* 0x000fea0003800200 */
.L_x_189:
        /* <DEDUP_REMOVED lines=21> */
.L_x_192:
[----:B------:R-:W-:Y:S05]  /*7f50*/  BSYNC.RECONVERGENT B1 ;  /* 0x0000000000017941 */ /* 0x000fea0003800200 */
.L_x_191:
[----:B------:R-:W0:Y:S01]  /*7f60*/  MUFU.RCP64H R13, R19 ;  /* 0x00000013000d7308 */ /* 0x000e220000001800 */
[----:B------:R-:W-:Y:S01]  /*7f70*/  IMAD.MOV.U32 R12, RZ, RZ, 0x1 ;  /* 0x00000001ff0c7424 */ /* 0x000fe200078e00ff */
[----:B------:R-:W-:Y:S01]  /*7f80*/  FSETP.GEU.AND P1, PT, |R61|, 6.5827683646048100446e-37, PT ;  /* 0x036000003d00780b */ /* 0x000fe20003f2e200 */
[----:B------:R-:W-:Y:S01]  /*7f90*/  DADD R10, -R10, R68 ;  /* 0x000000000a0a7229 */ /* 0x000fe20000000144 */
[----:B------:R-:W-:Y:S07]  /*7fa0*/  BSSY.RECONVERGENT B1, `(.L_x_193) ;  /* 0x0000015000017945 */ /* 0x000fee0003800200 */
[----:B------:R-:W-:-:S02]  /*7fb0*/  DFMA R6, R42, R10, R6 ;  /* 0x0000000a2a06722b */ /* 0x000fc40000000006 */
        /* <DEDUP_REMOVED lines=19> */
.L_x_194:
[----:B------:R-:W-:Y:S05]  /*80f0*/  BSYNC.RECONVERGENT B1 ;  /* 0x0000000000017941 */ /* 0x000fea0003800200 */
.L_x_193:
        /* <DEDUP_REMOVED lines=21> */
.L_x_196:
[----:B------:R-:W-:Y:S05]  /*8250*/  BSYNC.RECONVERGENT B1 ;  /* 0x0000000000017941 */ /* 0x000fea0003800200 */
.L_x_195:
[----:B------:R-:W0:Y:S01]  /*8260*/  MUFU.RCP64H R13, R63 ;  /* 0x0000003f000d7308 */ /* 0x000e220000001800 */
[----:B------:R-:W-:Y:S01]  /*8270*/  IMAD.MOV.U32 R12, RZ, RZ, 0x1 ;  /* 0x00000001ff0c7424 */ /* 0x000fe200078e00ff */
[----:B------:R-:W-:Y:S01]  /*8280*/  DMUL R60, R60, 3 ;  /* 0x400800003c3c7828 */ /* 0x000fe20000000000 */
[----:B------:R-:W-:Y:S01]  /*8290*/  BSSY.RECONVERGENT B1, `(.L_x_197) ;  /* 0x0000019000017945 */ /* 0x000fe20003800200 */
[----:B------:R-:W-:-:S06]  /*82a0*/  DADD R26, -R10, R26 ;  /* 0x000000000a1a7229 */ /* 0x000fcc000000011a */
[----:B------:R-:W-:Y:S02]  /*82b0*/  DMUL R60, R20, R60 ;  /* 0x0000003c143c7228 */ /* 0x000fe40000000000 */
[----:B------:R-:W-:Y:S02]  /*82c0*/  DMUL R26, R36, R26 ;  /* 0x0000001a241a7228 */ /* 0x000fe40000000000 */
[----:B0-----:R-:W-:-:S06]  /*82d0*/  DFMA R16, -R62, R12, 1 ;  /* 0x3ff000003e10742b */ /* 0x001fcc000000010c */
[----:B------:R-:W-:Y:S01]  /*82e0*/  FSETP.GEU.AND P1, PT, |R61|, 6.5827683646048100446e-37, PT ;  /* 0x036000003d00780b */ /* 0x000fe20003f2e200 */
[----:B------:R-:W-:Y:S02]  /*82f0*/  DFMA R26, R30, R64, R26 ;  /* 0x000000401e1a722b */ /* 0x000fe4000000001a */
        /* <DEDUP_REMOVED lines=18> */
.L_x_198:
[----:B------:R-:W-:Y:S05]  /*8420*/  BSYNC.RECONVERGENT B1 ;  /* 0x0000000000017941 */ /* 0x000fea0003800200 */
.L_x_197:
[----:B------:R-:W0:Y:S01]  /*8430*/  MUFU.RCP64H R13, R55 ;  /* 0x00000037000d7308 */ /* 0x000e220000001800 */
[----:B------:R-:W-:Y:S01]  /*8440*/  IMAD.MOV.U32 R12, RZ, RZ, 0x1 ;  /* 0x00000001ff0c7424 */ /* 0x000fe200078e00ff */
[----:B------:R-:W-:Y:S01]  /*8450*/  FSETP.GEU.AND P1, PT, |R23|, 6.5827683646048100446e-37, PT ;  /* 0x036000001700780b */ /* 0x000fe20003f2e200 */
[----:B------:R-:W-:Y:S01]  /*8460*/  DADD R2, R10, -R2 ;  /* 0x000000000a027229 */ /* 0x000fe20000000802 */
        /* <DEDUP_REMOVED lines=21> */
.L_x_200:
[----:B------:R-:W-:Y:S05]  /*85c0*/  BSYNC.RECONVERGENT B1 ;  /* 0x0000000000017941 */ /* 0x000fea0003800200 */
.L_x_199:
[----:B------:R-:W-:Y:S01]  /*85d0*/  DADD R12, -RZ, |R16| ;  /* 0x00000000ff0c7229 */ /* 0x000fe20000000510 */
[----:B------:R-:W-:Y:S01]  /*85e0*/  BSSY.RECONVERGENT B0, `(.L_x_201) ;  /* 0x0000005000007945 */ /* 0x000fe20003800200 */
[----:B------:R-:W-:Y:S01]  /*85f0*/  IMAD.MOV.U32 R10, RZ, RZ, RZ ;  /* 0x000000ffff0a7224 */ /* 0x000fe200078e00ff */
[----:B------:R-:W-:Y:S01]  /*8600*/  MOV R0, 0x8630 ;  /* 0x0000863000007802 */ /* 0x000fe20000000f00 */
[----:B------:R-:W-:-:S07]  /*8610*/  IMAD.MOV.U32 R11, RZ, RZ, 0x40000000 ;  /* 0x40000000ff0b7424 */ /* 0x000fce00078e00ff */
[----:B------:R-:W-:Y:S05]  /*8620*/  CALL.REL.NOINC `($_Z10dCreateGvAPdS_S_diddS_S_S_$__internal_accurate_pow) ;  /* 0x0000001800fc7944 */ /* 0x000fea0003c00000 */
[----:B------:R-:W-:Y:S05]  /*8630*/  BSYNC.RECONVERGENT B0 ;  /* 0x0000000000007941 */ /* 0x000fea0003800200 */
.L_x_201:
[----:B------:R-:W0:Y:S01]  /*8640*/  MUFU.RCP64H R13, R53 ;  /* 0x00000035000d7308 */ /* 0x000e220000001800 */
[----:B------:R-:W-:Y:S01]  /*8650*/  MOV R12, 0x1 ;  /* 0x00000001000c7802 */ /* 0x000fe20000000f00 */
[C---:B------:R-:W-:Y:S01]  /*8660*/  DSETP.NEU.AND P0, PT, R16.reuse, RZ, PT ;  /* 0x000000ff1000722a */ /* 0x040fe20003f0d000 */
[----:B------:R-:W-:Y:S01]  /*8670*/  BSSY.RECONVERGENT B0, `(.L_x_202) ;  /* 0x0000018000007945 */ /* 0x000fe20003800200 */
[----:B------:R-:W-:-:S04]  /*8680*/  DSETP.NEU.AND P2, PT, R16, 1, PT ;  /* 0x3ff000001000742a */ /* 0x000fc80003f4d000 */
[----:B------:R-:W-:Y:S02]  /*8690*/  FSEL R10, R10, RZ, P0 ;  /* 0x000000ff0a0a7208 */ /* 0x000fe40000000000 */
[----:B------:R-:W-:Y:S01]  /*86a0*/  FSEL R11, R11, RZ, P0 ;  /* 0x000000ff0b0b7208 */ /* 0x000fe20000000000 */
[----:B0-----:R-:W-:-:S08]  /*86b0*/  DFMA R26, -R52, R12, 1 ;  /* 0x3ff00000341a742b */ /* 0x001fd0000000010c */
[----:B------:R-:W-:-:S08]  /*86c0*/  DFMA R26, R26, R26, R26 ;  /* 0x0000001a1a1a722b */ /* 0x000fd0000000001a */
[----:B------:R-:W-:Y:S02]  /*86d0*/  DFMA R26, R12, R26, R12 ;  /* 0x0000001a0c1a722b */ /* 0x000fe4000000000c */
[----:B------:R-:W-:-:S06]  /*86e0*/  DADD R12, R24, R24 ;  /* 0x00000000180c7229 */ /* 0x000fcc0000000018 */
[----:B------:R-:W-:Y:S02]  /*86f0*/  DFMA R54, -R52, R26, 1 ;  /* 0x3ff000003436742b */ /* 0x000fe4000000011a */
[----:B------:R-:W-:Y:S02]  /*8700*/  DMUL R22, R22, R12 ;  /* 0x0000000c16167228 */ /* 0x000fe40000000000 */
[----:B------:R-:W-:-:S04]  /*8710*/  DADD R12, R16, 2 ;  /* 0x40000000100c7429 */ /* 0x000fc80000000000 */
[----:B------:R-:W-:-:S06]  /*8720*/  DFMA R56, R26, R54, R26 ;  /* 0x000000361a38722b */ /* 0x000fcc000000001a */
[----:B------:R-:W-:Y:S02]  /*8730*/  LOP3.LUT R12, R13, 0x7ff00000, RZ, 0xc0, !PT ;  /* 0x7ff000000d0c7812 */ /* 0x000fe400078ec0ff */
[----:B------:R-:W-:Y:S02]  /*8740*/  DMUL R26, R56, R22 ;  /* 0x00000016381a7228 */ /* 0x000fe40000000000 */
[----:B------:R-:W-:-:S06]  /*8750*/  ISETP.NE.AND P1, PT, R12, 0x7ff00000, PT ;  /* 0x7ff000000c00780c */ /* 0x000fcc0003f25270 */
[----:B------:R-:W-:-:S08]  /*8760*/  DFMA R54, -R52, R26, R22 ;  /* 0x0000001a3436722b */ /* 0x000fd00000000116 */
        /* <DEDUP_REMOVED lines=8> */
.L_x_203:
[----:B------:R-:W-:Y:S05]  /*87f0*/  BSYNC.RECONVERGENT B0 ;  /* 0x0000000000007941 */ /* 0x000fea0003800200 */
.L_x_202:
[----:B------:R-:W-:Y:S01]  /*8800*/  FFMA R0, RZ, R53, R13 ;  /* 0x00000035ff007223 */ /* 0x000fe2000000000d */
[----:B------:R-:W-:Y:S01]  /*8810*/  FSETP.GEU.AND P1, PT, |R23|, 6.5827683646048100446e-37, PT ;  /* 0x036000001700780b */ /* 0x000fe20003f2e200 */
[----:B------:R-:W-:Y:S01]  /*8820*/  BSSY.RECONVERGENT B1, `(.L_x_204) ;  /* 0x000000e000017945 */ /* 0x000fe20003800200 */
[----:B------:R-:W-:Y:S02]  /*8830*/  FSEL R10, R10, RZ, P2 ;  /* 0x000000ff0a0a7208 */ /* 0x000fe40001000000 */
[----:B------:R-:W-:Y:S02]  /*8840*/  FSETP.GT.AND P0, PT, |R0|, 1.469367938527859385e-39, PT ;  /* 0x001000000000780b */ /* 0x000fe40003f04200 */
[----:B------:R-:W-:-:S06]  /*8850*/  FSEL R11, R11, 1.875, P2 ;  /* 0x3ff000000b0b7808 */ /* 0x000fcc0001000000 */
[----:B------:R-:W-:-:S05]  /*8860*/  DFMA R2, R48, R10, R2 ;  /* 0x0000000a3002722b */ /* 0x000fca0000000002 */
[----:B------:R-:W-:Y:S06]  /*8870*/  @P0 BRA P1, `(.L_x_205) ;  /* 0x0000000000200947 */ /* 0x000fec0000800000 */
        /* <DEDUP_REMOVED lines=8> */
.L_x_205:
[----:B------:R-:W-:Y:S05]  /*8900*/  BSYNC.RECONVERGENT B1 ;  /* 0x0000000000017941 */ /* 0x000fea0003800200 */
.L_x_204:
[----:B------:R-:W0:Y:S01]  /*8910*/  MUFU.RCP64H R11, R19 ;  /* 0x00000013000b7308 */ /* 0x000e220000001800 */
[----:B------:R-:W-:Y:S01]  /*8920*/  IMAD.MOV.U32 R10, RZ, RZ, 0x1 ;  /* 0x00000001ff0a7424 */ /* 0x000fe200078e00ff */
[----:B------:R-:W-:Y:S01]  /*8930*/  BSSY.RECONVERGENT B1, `(.L_x_206) ;  /* 0x0000015000017945 */ /* 0x000fe20003800200 */
[----:B------:R-:W-:-:S04]  /*8940*/  DFMA R46, -R46, R12, R2 ;  /* 0x0000000c2e2e722b */ /* 0x000fc80000000102 */
        /* <DEDUP_REMOVED lines=19> */
.L_x_207:
[----:B------:R-:W-:Y:S05]  /*8a80*/  BSYNC.RECONVERGENT B1 ;  /* 0x0000000000017941 */ /* 0x000fea0003800200 */
.L_x_206:
[----:B------:R-:W0:Y:S01]  /*8a90*/  MUFU.RCP64H R3, R63 ;  /* 0x0000003f00037308 */ /* 0x000e220000001800 */
[----:B------:R-:W-:Y:S01]  /*8aa0*/  IMAD.MOV.U32 R2, RZ, RZ, 0x1 ;  /* 0x00000001ff027424 */ /* 0x000fe200078e00ff */
[----:B------:R-:W-:Y:S01]  /*8ab0*/  DMUL R10, R30, R10 ;  /* 0x0000000a1e0a7228 */ /* 0x000fe20000000000 */
[----:B------:R-:W-:Y:S04]  /*8ac0*/  BSSY.RECONVERGENT B1, `(.L_x_208) ;  /* 0x000001a000017945 */ /* 0x000fe80003800200 */
        /* <DEDUP_REMOVED lines=10> */
[----:B------:R-:W-:Y:S02]  /*8b70*/  DFMA R2, R22, R12, R2 ;  /* 0x0000000c1602722b */ /* 0x000fe40000000002 */
[-C--:B------:R-:W-:Y:S02]  /*8b80*/  DMUL R12, R32, R4.reuse ;  /* 0x00000004200c7228 */ /* 0x080fe40000000000 */
[----:B------:R-:W-:-:S06]  /*8b90*/  DFMA R4, R36, R4, R10 ;  /* 0x000000042404722b */ /* 0x000fcc000000000a */
[----:B------:R-:W-:Y:S02]  /*8ba0*/  FFMA R0, RZ, R63, R3 ;  /* 0x0000003fff007223 */ /* 0x000fe40000000003 */
[----:B------:R-:W-:-:S03]  /*8bb0*/  DFMA R4, R28, R12, R4 ;  /* 0x0000000c1c04722b */ /* 0x000fc60000000004 */
        /* <DEDUP_REMOVED lines=10> */
.L_x_209:
[----:B------:R-:W-:Y:S05]  /*8c60*/  BSYNC.RECONVERGENT B1 ;  /* 0x0000000000017941 */ /* 0x000fea0003800200 */
.L_x_208:
[----:B------:R-:W0:Y:S01]  /*8c70*/  MUFU.RCP64H R11, R45 ;  /* 0x0000002d000b7308 */ /* 0x000e220000001800 */
[----:B------:R-:W-:Y:S01]  /*8c80*/  MOV R10, 0x1 ;  /* 0x00000001000a7802 */ /* 0x000fe20000000f00 */
[----:B------:R-:W-:Y:S01]  /*8c90*/  BSSY.RECONVERGENT B1, `(.L_x_210) ;  /* 0x0000013000017945 */ /* 0x000fe20003800200 */
[----:B------:R-:W-:-:S04]  /*8ca0*/  FSETP.GEU.AND P1, PT, |R25|, 6.5827683646048100446e-37, PT ;  /* 0x036000001900780b */ /* 0x000fc80003f2e200 */
        /* <DEDUP_REMOVED lines=17> */
.L_x_211:
[----:B------:R-:W-:Y:S05]  /*8dc0*/  BSYNC.RECONVERGENT B1 ;  /* 0x0000000000017941 */ /* 0x000fea0003800200 */
.L_x_210:
        /* <DEDUP_REMOVED lines=25> */
.L_x_213:
[----:B------:R-:W-:Y:S05]  /*8f60*/  BSYNC.RECONVERGENT B1 ;  /* 0x0000000000017941 */ /* 0x000fea0003800200 */
.L_x_212:
[----:B------:R-:W-:Y:S01]  /*8f70*/  DADD R4, -RZ, |R32| ;  /* 0x00000000ff047229 */ /* 0x000fe20000000520 */
[----:B------:R-:W-:Y:S01]  /*8f80*/  BSSY.RECONVERGENT B0, `(.L_x_214) ;  /* 0x0000009000007945 */ /* 0x000fe20003800200 */
[----:B------:R-:W-:Y:S01]  /*8f90*/  DMUL R36, R36, R32 ;  /* 0x0000002024247228 */ /* 0x000fe20000000000 */
[----:B------:R-:W-:Y:S01]  /*8fa0*/  IMAD.MOV.U32 R10, RZ, RZ, RZ ;  /* 0x000000ffff0a7224 */ /* 0x000fe200078e00ff */
[----:B------:R-:W-:Y:S01]  /*8fb0*/  MOV R0, 0x9010 ;  /* 0x0000901000007802 */ /* 0x000fe20000000f00 */
[----:B------:R-:W-:-:S05]  /*8fc0*/  IMAD.MOV.U32 R11, RZ, RZ, 0x40000000 ;  /* 0x40000000ff0b7424 */ /* 0x000fca00078e00ff */
[----:B------:R-:W-:Y:S01]  /*8fd0*/  DFMA R30, R30, R12, R36 ;  /* 0x0000000c1e1e722b */ /* 0x000fe20000000024 */
[----:B------:R-:W-:Y:S02]  /*8fe0*/  IMAD.MOV.U32 R12, RZ, RZ, R4 ;  /* 0x000000ffff0c7224 */ /* 0x000fe400078e0004 */
[----:B------:R-:W-:-:S08]  /*8ff0*/  IMAD.MOV.U32 R13, RZ, RZ, R5 ;  /* 0x000000ffff0d7224 */ /* 0x000fd000078e0005 */
[----:B------:R-:W-:Y:S05]  /*9000*/  CALL.REL.NOINC `($_Z10dCreateGvAPdS_S_diddS_S_S_$__internal_accurate_pow) ;  /* 0x0000001000847944 */ /* 0x000fea0003c00000 */
[----:B------:R-:W-:Y:S05]  /*9010*/  BSYNC.RECONVERGENT B0 ;  /* 0x0000000000007941 */ /* 0x000fea0003800200 */
.L_x_214:
        /* <DEDUP_REMOVED lines=16> */
.L_x_216:
[----:B------:R-:W-:Y:S05]  /*9120*/  BSYNC.RECONVERGENT B0 ;  /* 0x0000000000007941 */ /* 0x000fea0003800200 */
.L_x_215:
        /* <DEDUP_REMOVED lines=11> */
.L_x_217:
[----:B------:R-:W0:Y:S01]  /*91e0*/  MUFU.RCP64H R13, R63 ;  /* 0x0000003f000d7308 */ /* 0x000e220000001800 */
[----:B------:R-:W-:Y:S01]  /*91f0*/  DADD R4, R20, 3 ;  /* 0x4008000014047429 */ /* 0x000fe20000000000 */
[----:B------:R-:W-:Y:S01]  /*9200*/  IMAD.MOV.U32 R12, RZ, RZ, 0x1 ;  /* 0x00000001ff0c7424 */ /* 0x000fe200078e00ff */
[----:B------:R-:W-:Y:S01]  /*9210*/  DADD R8, -RZ, -R10 ;  /* 0x00000000ff087229 */ /* 0x000fe2000000090a */
[----:B------:R-:W-:Y:S07]  /*9220*/  BSSY.RECONVERGENT B0, `(.L_x_218) ;  /* 0x0000013000007945 */ /* 0x000fee0003800200 */
[----:B------:R-:W-:-:S02]  /*9230*/  LOP3.LUT R4, R5, 0x7ff00000, RZ, 0xc0, !PT ;  /* 0x7ff0000005047812 */ /* 0x000fc400078ec0ff */
[----:B------:R-:W-:Y:S02]  /*9240*/  FSEL R10, R8, R10, !P0 ;  /* 0x0000000a080a7208 */ /* 0x000fe40004000000 */
[----:B------:R-:W-:Y:S01]  /*9250*/  ISETP.NE.AND P2, PT, R4, 0x7ff00000, PT ;  /* 0x7ff000000400780c */ /* 0x000fe20003f45270 */
[----:B0-----:R-:W-:Y:S01]  /*9260*/  DFMA R16, -R62, R12, 1 ;  /* 0x3ff000003e10742b */ /* 0x001fe2000000010c */
[----:B------:R-:W-:Y:S01]  /*9270*/  FSEL R11, R9, R11, !P0 ;  /* 0x0000000b090b7208 */ /* 0x000fe20004000000 */
[----:B------:R-:W-:Y:S01]  /*9280*/  @!P1 IMAD.MOV.U32 R11, RZ, RZ, R21 ;  /* 0x000000ffff0b9224 */ /* 0x000fe200078e0015 */
[----:B------:R-:W-:-:S05]  /*9290*/  @!P1 MOV R10, RZ ;  /* 0x000000ff000a9202 */ /* 0x000fca0000000f00 */
[----:B------:R-:W-:-:S08]  /*92a0*/  DFMA R16, R16, R16, R16 ;  /* 0x000000101010722b */ /* 0x000fd00000000010 */
[----:B------:R-:W-:Y:S01]  /*92b0*/  DFMA R16, R12, R16, R12 ;  /* 0x000000100c10722b */ /* 0x000fe2000000000c */
[----:B------:R-:W-:Y:S10]  /*92c0*/  @P2 BRA `(.L_x_219) ;  /* 0x0000000000202947 */ /* 0x000ff40003800000 */
        /* <DEDUP_REMOVED lines=8> */
.L_x_219:
[----:B------:R-:W-:Y:S05]  /*9350*/  BSYNC.RECONVERGENT B0 ;  /* 0x0000000000007941 */ /* 0x000fea0003800200 */
.L_x_218:
[----:B------:R-:W-:Y:S01]  /*9360*/  DMUL R10, R10, 3 ;  /* 0x400800000a0a7828 */ /* 0x000fe20000000000 */
[----:B------:R-:W-:Y:S01]  /*9370*/  BSSY.RECONVERGENT B1, `(.L_x_220) ;  /* 0x0000016000017945 */ /* 0x000fe20003800200 */
[----:B------:R-:W-:Y:S02]  /*9380*/  DFMA R4, -R62, R16, 1 ;  /* 0x3ff000003e04742b */ /* 0x000fe40000000110 */
[----:B------:R-:W-:Y:S02]  /*9390*/  DSETP.NEU.AND P0, PT, R20, 1, PT ;  /* 0x3ff000001400742a */ /* 0x000fe40003f0d000 */
[----:B------:R-:W-:Y:S02]  /*93a0*/  DADD R2, RZ, R2 ;  /* 0x00000000ff027229 */ /* 0x000fe40000000002 */
[----:B------:R-:W-:Y:S02]  /*93b0*/  DADD R6, RZ, R6 ;  /* 0x00000000ff067229 */ /* 0x000fe40000000006 */
[----:B------:R-:W-:Y:S01]  /*93c0*/  DFMA R16, R16, R4, R16 ;  /* 0x000000041010722b */ /* 0x000fe20000000010 */
[----:B------:R-:W-:Y:S01]  /*93d0*/  FSEL R12, R10, RZ, P0 ;  /* 0x000000ff0a0c7208 */ /* 0x000fe20000000000 */
[----:B------:R-:W-:Y:S01]  /*93e0*/  DADD R34, RZ, R34 ;  /* 0x00000000ff227229 */ /* 0x000fe20000000022 */
[----:B------:R-:W-:-:S04]  /*93f0*/  FSEL R13, R11, 2.125, P0 ;  /* 0x400800000b0d7808 */ /* 0x000fc80000000000 */
        /* <DEDUP_REMOVED lines=13> */
.L_x_221:
[----:B------:R-:W-:Y:S05]  /*94d0*/  BSYNC.RECONVERGENT B1 ;  /* 0x0000000000017941 */ /* 0x000fea0003800200 */
.L_x_220:
[----:B------:R-:W0:Y:S01]  /*94e0*/  MUFU.RCP64H R9, R45 ;  /* 0x0000002d00097308 */ /* 0x000e220000001800 */
[----:B------:R-:W-:Y:S01]  /*94f0*/  IMAD.MOV.U32 R8, RZ, RZ, 0x1 ;  /* 0x00000001ff087424 */ /* 0x000fe200078e00ff */
[----:B------:R-:W-:Y:S01]  /*9500*/  DMUL R12, R20, 3 ;  /* 0x40080000140c7828 */ /* 0x000fe20000000000 */
        /* <DEDUP_REMOVED lines=17> */
.L_x_223:
[----:B------:R-:W-:Y:S05]  /*9620*/  BSYNC.RECONVERGENT B1 ;  /* 0x0000000000017941 */ /* 0x000fea0003800200 */
.L_x_222:
[----:B------:R-:W0:Y:S01]  /*9630*/  LDC.64 R8, c[0x0][0x388] ;  /* 0x0000e200ff087b82 */ /* 0x000e220000000a00 */
[----:B------:R-:W1:Y:S01]  /*9640*/  LDCU.64 UR4, c[0x0][0x398] ;  /* 0x00007300ff0477ac */ /* 0x000e620008000a00 */
[----:B------:R-:W-:-:S06]  /*9650*/  DADD R4, -R10, R4 ;  /* 0x000000000a047229 */ /* 0x000fcc0000000104 */
[----:B------:R-:W2:Y:S02]  /*9660*/  LDC R25, c[0x0][0x3a0] ;  /* 0x0000e800ff197b82 */ /* 0x000ea40000000800 */
[----:B------:R-:W-:-:S06]  /*9670*/  DFMA R4, R42, R4, R28 ;  /* 0x000000042a04722b */ /* 0x000fcc000000001c */
[----:B------:R-:W3:Y:S02]  /*9680*/  LDC.64 R12, c[0x0][0x380] ;  /* 0x0000e000ff0c7b82 */ /* 0x000ee40000000a00 */
[----:B------:R-:W-:Y:S02]  /*9690*/  DADD R4, RZ, R4 ;  /* 0x00000000ff047229 */ /* 0x000fe40000000004 */
[----:B-1----:R-:W-:Y:S02]  /*96a0*/  DMUL R10, R6, UR4 ;  /* 0x00000004060a7c28 */ /* 0x002fe40008000000 */
[----:B------:R-:W-:Y:S01]  /*96b0*/  DMUL R40, R40, UR4 ;  /* 0x0000000428287c28 */ /* 0x000fe20008000000 */
[----:B0-----:R-:W-:Y:S01]  /*96c0*/  IMAD.WIDE.U32 R8, R14, 0x8, R8 ;  /* 0x000000080e087825 */ /* 0x001fe200078e0008 */
[----:B------:R-:W-:Y:S02]  /*96d0*/  DMUL R38, R38, UR4 ;  /* 0x0000000426267c28 */ /* 0x000fe40008000000 */
[----:B------:R-:W-:-:S02]  /*96e0*/  DMUL R34, R34, UR4 ;  /* 0x0000000422227c28 */ /* 0x000fc40008000000 */
[----:B------:R-:W-:Y:S02]  /*96f0*/  DMUL R50, R50, UR4 ;  /* 0x0000000432327c28 */ /* 0x000fe40008000000 */
[----:B------:R-:W-:Y:S01]  /*9700*/  DMUL R66, R66, UR4 ;  /* 0x0000000442427c28 */ /* 0x000fe20008000000 */
[----:B--2---:R-:W-:Y:S01]  /*9710*/  IMAD.WIDE R6, R25, 0x8, R8 ;  /* 0x0000000819067825 */ /* 0x004fe200078e0208 */
[----:B------:R-:W-:Y:S02]  /*9720*/  DMUL R18, R2, UR4 ;  /* 0x0000000402127c28 */ /* 0x000fe40008000000 */
[----:B------:R-:W-:Y:S02]  /*9730*/  DMUL R46, R46, UR4 ;  /* 0x000000042e2e7c28 */ /* 0x000fe40008000000 */
[----:B------:R-:W-:Y:S02]  /*9740*/  DMUL R40, R40, 0.5 ;  /* 0x3fe0000028287828 */ /* 0x000fe40000000000 */
[----:B------:R-:W-:Y:S01]  /*9750*/  DMUL R22, R4, UR4 ;  /* 0x0000000404167c28 */ /* 0x000fe20008000000 */
[----:B---3--:R-:W-:Y:S01]  /*9760*/  IMAD.WIDE.U32 R14, R14, 0x8, R12 ;  /* 0x000000080e0e7825 */ /* 0x008fe200078e000c */
[----:B------:R-:W-:-:S02]  /*9770*/  DMUL R38, R38, 0.5 ;  /* 0x3fe0000026267828 */ /* 0x000fc40000000000 */
[----:B------:R-:W-:Y:S01]  /*9780*/  DMUL R34, R34, 0.5 ;  /* 0x3fe0000022227828 */ /* 0x000fe20000000000 */
[C---:B------:R-:W-:Y:S01]  /*9790*/  IMAD.WIDE R12, R25.reuse, 0x8, R6 ;  /* 0x00000008190c7825 */ /* 0x040fe200078e0206 */
[----:B------:R-:W-:Y:S01]  /*97a0*/  DMUL R50, R50, 0.5 ;  /* 0x3fe0000032327828 */ /* 0x000fe20000000000 */
[----:B------:R-:W-:Y:S01]  /*97b0*/  STG.E.64 desc[UR14][R14.64], R40 ;  /* 0x000000280e007986 */ /* 0x000fe2000c101b0e */
[----:B------:R-:W-:Y:S01]  /*97c0*/  DMUL R66, R66, 0.5 ;  /* 0x3fe0000042427828 */ /* 0x000fe20000000000 */
[C---:B------:R-:W-:Y:S01]  /*97d0*/  IMAD.WIDE R2, R25.reuse, 0x8, R14 ;  /* 0x0000000819027825 */ /* 0x040fe200078e020e */
[----:B------:R-:W-:Y:S02]  /*97e0*/  DMUL R10, R10, 0.5 ;  /* 0x3fe000000a0a7828 */ /* 0x000fe40000000000 */
[----:B------:R-:W-:Y:S01]  /*97f0*/  DMUL R46, R46, 0.5 ;  /* 0x3fe000002e2e7828 */ /* 0x000fe20000000000 */
[C---:B------:R-:W-:Y:S01]  /*9800*/  IMAD.WIDE R16, R25.reuse, 0x8, R12 ;  /* 0x0000000819107825 */ /* 0x040fe200078e020c */
[----:B------:R-:W-:Y:S01]  /*9810*/  DMUL R18, R18, 0.5 ;  /* 0x3fe0000012127828 */ /* 0x000fe20000000000 */
[----:B------:R-:W-:Y:S01]  /*9820*/  STG.E.64 desc[UR14][R2.64], R38 ;  /* 0x0000002602007986 */ /* 0x000fe2000c101b0e */
[----:B------:R-:W-:Y:S01]  /*9830*/  DMUL R22, R22, 0.5 ;  /* 0x3fe0000016167828 */ /* 0x000fe20000000000 */
[----:B------:R-:W-:-:S04]  /*9840*/  IMAD.WIDE R4, R25, 0x8, R2 ;  /* 0x0000000819047825 */ /* 0x000fc800078e0202 */
[C---:B------:R-:W-:Y:S01]  /*9850*/  IMAD.WIDE R20, R25.reuse, 0x8, R16 ;  /* 0x0000000819147825 */ /* 0x040fe200078e0210 */
[----:B------:R-:W-:Y:S04]  /*9860*/  STG.E.64 desc[UR14][R4.64], R34 ;  /* 0x0000002204007986 */ /* 0x000fe8000c101b0e */
[----:B------:R-:W-:Y:S01]  /*9870*/  STG.E.64 desc[UR14][R8.64], R50 ;  /* 0x0000003208007986 */ /* 0x000fe2000c101b0e */
[----:B------:R-:W-:-:S03]  /*9880*/  IMAD.WIDE R24, R25, 0x8, R20 ;  /* 0x0000000819187825 */ /* 0x000fc600078e0214 */
[----:B------:R-:W-:Y:S04]  /*9890*/  STG.E.64 desc[UR14][R6.64], R66 ;  /* 0x0000004206007986 */ /* 0x000fe8000c101b0e */
[----:B------:R-:W-:Y:S04]  /*98a0*/  STG.E.64 desc[UR14][R12.64], R10 ;  /* 0x0000000a0c007986 */ /* 0x000fe8000c101b0e */
[----:B------:R-:W-:Y:S04]  /*98b0*/  STG.E.64 desc[UR14][R16.64], R46 ;  /* 0x0000002e10007986 */ /* 0x000fe8000c101b0e */
[----:B------:R-:W-:Y:S04]  /*98c0*/  STG.E.64 desc[UR14][R20.64], R18 ;  /* 0x0000001214007986 */ /* 0x000fe8000c101b0e */
[----:B------:R-:W-:Y:S01]  /*98d0*/  STG.E.64 desc[UR14][R24.64], R22 ;  /* 0x0000001618007986 */ /* 0x000fe2000c101b0e */
[----:B------:R-:W-:Y:S05]  /*98e0*/  EXIT ;  /* 0x000000000000794d */ /* 0x000fea0003800000 */
        .weak           $__internal_1_$__cuda_sm20_dblrcp_rn_slowpath_v3
        .type           $__internal_1_$__cuda_sm20_dblrcp_rn_slowpath_v3,@function
        .size           $__internal_1_$__cuda_sm20_dblrcp_rn_slowpath_v3,($__internal_2_$__cuda_sm20_div_rn_f64_full - $__internal_1_$__cuda_sm20_dblrcp_rn_slowpath_v3)
$__internal_1_$__cuda_sm20_dblrcp_rn_slowpath_v3:
[----:B------:R-:W-:Y:S01]  /*98f0*/  IMAD.MOV.U32 R12, RZ, RZ, R32 ;  /* 0x000000ffff0c7224 */ /* 0x000fe200078e0020 */
[----:B------:R-:W-:Y:S01]  /*9900*/  BSSY.RECONVERGENT B1, `(.L_x_224) ;  /* 0x0000026000017945 */ /* 0x000fe20003800200 */
[----:B------:R-:W-:-:S06]  /*9910*/  IMAD.MOV.U32 R13, RZ, RZ, R33 ;  /* 0x000000ffff0d7224 */ /* 0x000fcc00078e0021 */
[----:B------:R-:W-:-:S14]  /*9920*/  DSETP.GTU.AND P0, PT, |R12|, +INF , PT ;  /* 0x7ff000000c00742a */ /* 0x000fdc0003f0c200 */
[----:B------:R-:W-:Y:S05]  /*9930*/  @P0 BRA `(.L_x_225) ;  /* 0x0000000000800947 */ /* 0x000fea0003800000 */
[----:B------:R-:W-:-:S05]  /*9940*/  LOP3.LUT R8, R33, 0x7fffffff, RZ, 0xc0, !PT ;  /* 0x7fffffff21087812 */ /* 0x000fca00078ec0ff */
[----:B------:R-:W-:-:S05]  /*9950*/  VIADD R2, R8, 0xffffffff ;  /* 0xffffffff08027836 */ /* 0x000fca0000000000 */
[----:B------:R-:W-:-:S13]  /*9960*/  ISETP.GE.U32.AND P0, PT, R2, 0x7fefffff, PT ;  /* 0x7fefffff0200780c */ /* 0x000fda0003f06070 */
[----:B------:R-:W-:Y:S01]  /*9970*/  @P0 LOP3.LUT R3, R13, 0x7ff00000, RZ, 0x3c, !PT ;  /* 0x7ff000000d030812 */ /* 0x000fe200078e3cff */
[----:B------:R-:W-:Y:S01]  /*9980*/  @P0 IMAD.MOV.U32 R2, RZ, RZ, RZ ;  /* 0x000000ffff020224 */ /* 0x000fe200078e00ff */
[----:B------:R-:W-:Y:S06]  /*9990*/  @P0 BRA `(.L_x_226) ;  /* 0x0000000000700947 */ /* 0x000fec0003800000 */
[----:B------:R-:W-:-:S13]  /*99a0*/  ISETP.GE.U32.AND P0, PT, R8, 0x1000001, PT ;  /* 0x010000010800780c */ /* 0x000fda0003f06070 */
[----:B------:R-:W-:Y:S05]  /*99b0*/  @!P0 BRA `(.L_x_227) ;  /* 0x0000000000388947 */ /* 0x000fea0003800000 */
[----:B------:R-:W-:Y:S02]  /*99c0*/  VIADD R3, R13, 0xc0200000 ;  /* 0xc02000000d037836 */ /* 0x000fe40000000000 */
[----:B------:R-:W-:Y:S02]  /*99d0*/  IMAD.MOV.U32 R2, RZ, RZ, R12 ;  /* 0x000000ffff027224 */ /* 0x000fe400078e000c */
[----:B------:R-:W0:Y:S01]  /*99e0*/  MUFU.RCP64H R9, R3 ;  /* 0x0000000300097308 */ /* 0x000e220000001800 */
[----:B------:R-:W-:-:S06]  /*99f0*/  IMAD.MOV.U32 R8, RZ, RZ, R11 ;  /* 0x000000ffff087224 */ /* 0x000fcc00078e000b */
[----:B0-----:R-:W-:-:S08]  /*9a00*/  DFMA R10, -R2, R8, 1 ;  /* 0x3ff00000020a742b */ /* 0x001fd00000000108 */
[----:B------:R-:W-:-:S08]  /*9a10*/  DFMA R10, R10, R10, R10 ;  /* 0x0000000a0a0a722b */ /* 0x000fd0000000000a */
[----:B------:R-:W-:-:S08]  /*9a20*/  DFMA R10, R8, R10, R8 ;  /* 0x0000000a080a722b */ /* 0x000fd00000000008 */
[----:B------:R-:W-:-:S08]  /*9a30*/  DFMA R8, -R2, R10, 1 ;  /* 0x3ff000000208742b */ /* 0x000fd0000000010a */
[----:B------:R-:W-:-:S08]  /*9a40*/  DFMA R8, R10, R8, R10 ;  /* 0x000000080a08722b */ /* 0x000fd0000000000a */
[----:B------:R-:W-:-:S08]  /*9a50*/  DMUL R8, R8, 2.2250738585072013831e-308 ;  /* 0x0010000008087828 */ /* 0x000fd00000000000 */
[----:B------:R-:W-:-:S08]  /*9a60*/  DFMA R10, -R12, R8, 1 ;  /* 0x3ff000000c0a742b */ /* 0x000fd00000000108 */
[----:B------:R-:W-:-:S08]  /*9a70*/  DFMA R10, R10, R10, R10 ;  /* 0x0000000a0a0a722b */ /* 0x000fd0000000000a */
[----:B------:R-:W-:Y:S01]  /*9a80*/  DFMA R2, R8, R10, R8 ;  /* 0x0000000a0802722b */ /* 0x000fe20000000008 */
[----:B------:R-:W-:Y:S10]  /*9a90*/  BRA `(.L_x_226) ;  /* 0x0000000000307947 */ /* 0x000ff40003800000 */
.L_x_227:
[----:B------:R-:W-:Y:S01]  /*9aa0*/  DMUL R8, R12, 8.11296384146066816958e+31 ;  /* 0x469000000c087828 */ /* 0x000fe20000000000 */
[----:B------:R-:W-:-:S05]  /*9ab0*/  IMAD.MOV.U32 R2, RZ, RZ, R11 ;  /* 0x000000ffff027224 */ /* 0x000fca00078e000b */
[----:B------:R-:W0:Y:S02]  /*9ac0*/  MUFU.RCP64H R3, R9 ;  /* 0x0000000900037308 */ /* 0x000e240000001800 */
[----:B0-----:R-:W-:-:S08]  /*9ad0*/  DFMA R10, -R8, R2, 1 ;  /* 0x3ff00000080a742b */ /* 0x001fd00000000102 */
[----:B------:R-:W-:-:S08]  /*9ae0*/  DFMA R10, R10, R10, R10 ;  /* 0x0000000a0a0a722b */ /* 0x000fd0000000000a */
[----:B------:R-:W-:-:S08]  /*9af0*/  DFMA R10, R2, R10, R2 ;  /* 0x0000000a020a722b */ /* 0x000fd00000000002 */
[----:B------:R-:W-:-:S08]  /*9b00*/  DFMA R2, -R8, R10, 1 ;  /* 0x3ff000000802742b */ /* 0x000fd0000000010a */
[----:B------:R-:W-:-:S08]  /*9b10*/  DFMA R2, R10, R2, R10 ;  /* 0x000000020a02722b */ /* 0x000fd0000000000a */
[----:B------:R-:W-:Y:S01]  /*9b20*/  DMUL R2, R2, 8.11296384146066816958e+31 ;  /* 0x4690000002027828 */ /* 0x000fe20000000000 */
[----:B------:R-:W-:Y:S10]  /*9b30*/  BRA `(.L_x_226) ;  /* 0x0000000000087947 */ /* 0x000ff40003800000 */
.L_x_225:
[----:B------:R-:W-:Y:S01]  /*9b40*/  LOP3.LUT R3, R13, 0x80000, RZ, 0xfc, !PT ;  /* 0x000800000d037812 */ /* 0x000fe200078efcff */
[----:B------:R-:W-:-:S07]  /*9b50*/  IMAD.MOV.U32 R2, RZ, RZ, R12 ;  /* 0x000000ffff027224 */ /* 0x000fce00078e000c */
.L_x_226:
[----:B------:R-:W-:Y:S05]  /*9b60*/  BSYNC.RECONVERGENT B1 ;  /* 0x0000000000017941 */ /* 0x000fea0003800200 */
.L_x_224:
[----:B------:R-:W-:Y:S01]  /*9b70*/  IMAD.MOV.U32 R26, RZ, RZ, R2 ;  /* 0x000000ffff1a7224 */ /* 0x000fe200078e0002 */
[----:B------:R-:W-:Y:S01]  /*9b80*/  MOV R27, R3 ;  /* 0x00000003001b7202 */ /* 0x000fe20000000f00 */
[----:B------:R-:W-:Y:S02]  /*9b90*/  IMAD.MOV.U32 R2, RZ, RZ, R0 ;  /* 0x000000ffff027224 */ /* 0x000fe400078e0000 */
[----:B------:R-:W-:-:S04]  /*9ba0*/  IMAD.MOV.U32 R3, RZ, RZ, 0x0 ;  /* 0x00000000ff037424 */ /* 0x000fc800078e00ff */
[----:B------:R-:W-:Y:S05]  /*9bb0*/  RET.REL.NODEC R2 `(_Z10dCreateGvAPdS_S_diddS_S_S_) ;  /* 0xffffff6402107950 */ /* 0x000fea0003c3ffff */
        .weak           $__internal_2_$__cuda_sm20_div_rn_f64_full
        .type           $__internal_2_$__cuda_sm20_div_rn_f64_full,@function
        .size           $__internal_2_$__cuda_sm20_div_rn_f64_full,($_Z10dCreateGvAPdS_S_diddS_S_S_$__internal_accurate_pow - $__internal_2_$__cuda_sm20_div_rn_f64_full)
$__internal_2_$__cuda_sm20_div_rn_f64_full:
[C---:B------:R-:W-:Y:S01]  /*9bc0*/  FSETP.GEU.AND P2, PT, |R11|.reuse, 1.469367938527859385e-39, PT ;  /* 0x001000000b00780b */ /* 0x040fe20003f4e200 */
[--C-:B------:R-:W-:Y:S01]  /*9bd0*/  IMAD.MOV.U32 R58, RZ, RZ, R10.reuse ;  /* 0x000000ffff3a7224 */ /* 0x100fe200078e000a */
[----:B------:R-:W-:Y:S01]  /*9be0*/  LOP3.LUT R15, R11, 0x800fffff, RZ, 0xc0, !PT ;  /* 0x800fffff0b0f7812 */ /* 0x000fe200078ec0ff */
[----:B------:R-:W-:Y:S01]  /*9bf0*/  IMAD.MOV.U32 R59, RZ, RZ, R11 ;  /* 0x000000ffff3b7224 */ /* 0x000fe200078e000b */
[----:B------:R-:W-:Y:S01]  /*9c00*/  BSSY.RECONVERGENT B0, `(.L_x_228) ;  /* 0x000005c000007945 */ /* 0x000fe20003800200 */
[----:B------:R-:W-:Y:S01]  /*9c10*/  IMAD.MOV.U32 R56, RZ, RZ, R10 ;  /* 0x000000ffff387224 */ /* 0x000fe200078e000a */
[----:B------:R-:W-:Y:S01]  /*9c20*/  LOP3.LUT R57, R15, 0x3ff00000, RZ, 0xfc, !PT ;  /* 0x3ff000000f397812 */ /* 0x000fe200078efcff */
[----:B------:R-:W-:Y:S01]  /*9c30*/  IMAD.MOV.U32 R85, RZ, RZ, R13 ;  /* 0x000000ffff557224 */ /* 0x000fe200078e000d */
[----:B------:R-:W-:Y:S01]  /*9c40*/  LOP3.LUT R13, R11, 0x7ff00000, RZ, 0xc0, !PT ;  /* 0x7ff000000b0d7812 */ /* 0x000fe200078ec0ff */
[----:B------:R-:W-:Y:S02]  /*9c50*/  IMAD.MOV.U32 R90, RZ, RZ, 0x1 ;  /* 0x00000001ff5a7424 */ /* 0x000fe400078e00ff */
[----:B------:R-:W-:Y:S01]  /*9c60*/  IMAD.MOV.U32 R11, RZ, RZ, 0x1ca00000 ;  /* 0x1ca00000ff0b7424 */ /* 0x000fe200078e00ff */
[C---:B------:R-:W-:Y:S01]  /*9c70*/  FSETP.GEU.AND P4, PT, |R85|.reuse, 1.469367938527859385e-39, PT ;  /* 0x001000005500780b */ /* 0x040fe20003f8e200 */
[----:B------:R-:W-:Y:S01]  /*9c80*/  @!P2 DMUL R56, R58, 8.98846567431157953865e+307 ;  /* 0x7fe000003a38a828 */ /* 0x000fe20000000000 */
[----:B------:R-:W-:Y:S01]  /*9c90*/  LOP3.LUT R10, R85, 0x7ff00000, RZ, 0xc0, !PT ;  /* 0x7ff00000550a7812 */ /* 0x000fe200078ec0ff */
[----:B------:R-:W-:-:S03]  /*9ca0*/  IMAD.MOV.U32 R84, RZ, RZ, R12 ;  /* 0x000000ffff547224 */ /* 0x000fc600078e000c */
[C---:B------:R-:W-:Y:S01]  /*9cb0*/  ISETP.GE.U32.AND P3, PT, R10.reuse, R13, PT ;  /* 0x0000000d0a00720c */ /* 0x040fe20003f66070 */
[----:B------:R-:W0:Y:S04]  /*9cc0*/  MUFU.RCP64H R91, R57 ;  /* 0x00000039005b7308 */ /* 0x000e280000001800 */
[----:B------:R-:W-:Y:S02]  /*9cd0*/  @!P2 LOP3.LUT R13, R57, 0x7ff00000, RZ, 0xc0, !PT ;  /* 0x7ff00000390da812 */ /* 0x000fe400078ec0ff */
[----:B------:R-:W-:Y:S01]  /*9ce0*/  @!P4 LOP3.LUT R15, R59, 0x7ff00000, RZ, 0xc0, !PT ;  /* 0x7ff000003b0fc812 */ /* 0x000fe200078ec0ff */
[----:B------:R-:W-:Y:S02]  /*9cf0*/  @!P4 IMAD.MOV.U32 R92, RZ, RZ, RZ ;  /* 0x000000ffff5cc224 */ /* 0x000fe400078e00ff */
[----:B------:R-:W-:Y:S01]  /*9d00*/  VIADD R16, R13, 0xffffffff ;  /* 0xffffffff0d107836 */ /* 0x000fe20000000000 */
[----:B------:R-:W-:-:S02]  /*9d10*/  @!P4 ISETP.GE.U32.AND P5, PT, R10, R15, PT ;  /* 0x0000000f0a00c20c */ /* 0x000fc40003fa6070 */
[C---:B------:R-:W-:Y:S02]  /*9d20*/  SEL R15, R11.reuse, 0x63400000, !P3 ;  /* 0x634000000b0f7807 */ /* 0x040fe40005800000 */
[----:B------:R-:W-:Y:S01]  /*9d30*/  @!P4 SEL R12, R11, 0x63400000, !P5 ;  /* 0x634000000b0cc807 */ /* 0x000fe20006800000 */
[----:B0-----:R-:W-:-:S03]  /*9d40*/  DFMA R86, R90, -R56, 1 ;  /* 0x3ff000005a56742b */ /* 0x001fc60000000838 */
[----:B------:R-:W-:-:S04]  /*9d50*/  @!P4 LOP3.LUT R12, R12, 0x80000000, R85, 0xf8, !PT ;  /* 0x800000000c0cc812 */ /* 0x000fc800078ef855 */
[----:B------:R-:W-:Y:S01]  /*9d60*/  @!P4 LOP3.LUT R93, R12, 0x100000, RZ, 0xfc, !PT ;  /* 0x001000000c5dc812 */ /* 0x000fe200078efcff */
[----:B------:R-:W-:Y:S01]  /*9d70*/  IMAD.MOV.U32 R12, RZ, RZ, R10 ;  /* 0x000000ffff0c7224 */ /* 0x000fe200078e000a */
[----:B------:R-:W-:-:S08]  /*9d80*/  DFMA R86, R86, R86, R86 ;  /* 0x000000565656722b */ /* 0x000fd00000000056 */
[----:B------:R-:W-:Y:S01]  /*9d90*/  DFMA R90, R90, R86, R90 ;  /* 0x000000565a5a722b */ /* 0x000fe2000000005a */
[----:B------:R-:W-:Y:S01]  /*9da0*/  LOP3.LUT R87, R15, 0x800fffff, R85, 0xf8, !PT ;  /* 0x800fffff0f577812 */ /* 0x000fe200078ef855 */
[----:B------:R-:W-:-:S06]  /*9db0*/  IMAD.MOV.U32 R86, RZ, RZ, R84 ;  /* 0x000000ffff567224 */ /* 0x000fcc00078e0054 */
[----:B------:R-:W-:Y:S02]  /*9dc0*/  DFMA R88, R90, -R56, 1 ;  /* 0x3ff000005a58742b */ /* 0x000fe40000000838 */
[----:B------:R-:W-:-:S06]  /*9dd0*/  @!P4 DFMA R86, R86, 2, -R92 ;  /* 0x400000005656c82b */ /* 0x000fcc000000085c */
[----:B------:R-:W-:-:S04]  /*9de0*/  DFMA R90, R90, R88, R90 ;  /* 0x000000585a5a722b */ /* 0x000fc8000000005a */
[----:B------:R-:W-:-:S04]  /*9df0*/  @!P4 LOP3.LUT R12, R87, 0x7ff00000, RZ, 0xc0, !PT ;  /* 0x7ff00000570cc812 */ /* 0x000fc800078ec0ff */
[----:B------:R-:W-:Y:S01]  /*9e00*/  DMUL R88, R90, R86 ;  /* 0x000000565a587228 */ /* 0x000fe20000000000 */
[----:B------:R-:W-:-:S05]  /*9e10*/  VIADD R15, R12, 0xffffffff ;  /* 0xffffffff0c0f7836 */ /* 0x000fca0000000000 */
[----:B------:R-:W-:Y:S02]  /*9e20*/  ISETP.GT.U32.AND P2, PT, R15, 0x7feffffe, PT ;  /* 0x7feffffe0f00780c */ /* 0x000fe40003f44070 */
[----:B------:R-:W-:Y:S02]  /*9e30*/  DFMA R92, R88, -R56, R86 ;  /* 0x80000038585c722b */ /* 0x000fe40000000056 */
[----:B------:R-:W-:-:S06]  /*9e40*/  ISETP.GT.U32.OR P2, PT, R16, 0x7feffffe, P2 ;  /* 0x7feffffe1000780c */ /* 0x000fcc0001744470 */
[----:B------:R-:W-:-:S07]  /*9e50*/  DFMA R88, R90, R92, R88 ;  /* 0x0000005c5a58722b */ /* 0x000fce0000000058 */
[----:B------:R-:W-:Y:S05]  /*9e60*/  @P2 BRA `(.L_x_229) ;  /* 0x0000000000742947 */ /* 0x000fea0003800000 */
[----:B------:R-:W-:-:S04]  /*9e70*/  LOP3.LUT R13, R59, 0x7ff00000, RZ, 0xc0, !PT ;  /* 0x7ff000003b0d7812 */ /* 0x000fc800078ec0ff */
[CC--:B------:R-:W-:Y:S02]  /*9e80*/  VIADDMNMX R12, R10.reuse, -R13.reuse, 0xb9600000, !PT ;  /* 0xb96000000a0c7446 */ /* 0x0c0fe4000780090d */
[----:B------:R-:W-:Y:S02]  /*9e90*/  ISETP.GE.U32.AND P2, PT, R10, R13, PT ;  /* 0x0000000d0a00720c */ /* 0x000fe40003f46070 */
[----:B------:R-:W-:Y:S02]  /*9ea0*/  VIMNMX R12, PT, PT, R12, 0x46a00000, PT ;  /* 0x46a000000c0c7848 */ /* 0x000fe40003fe0100 */
[----:B------:R-:W-:-:S05]  /*9eb0*/  SEL R11, R11, 0x63400000, !P2 ;  /* 0x634000000b0b7807 */ /* 0x000fca0005000000 */
[----:B------:R-:W-:Y:S02]  /*9ec0*/  IMAD.IADD R11, R12, 0x1, -R11 ;  /* 0x000000010c0b7824 */ /* 0x000fe400078e0a0b */
[----:B------:R-:W-:Y:S02]  /*9ed0*/  IMAD.MOV.U32 R12, RZ, RZ, RZ ;  /* 0x000000ffff0c7224 */ /* 0x000fe400078e00ff */
[----:B------:R-:W-:-:S06]  /*9ee0*/  VIADD R13, R11, 0x7fe00000 ;  /* 0x7fe000000b0d7836 */ /* 0x000fcc0000000000 */
[----:B------:R-:W-:-:S10]  /*9ef0*/  DMUL R90, R88, R12 ;  /* 0x0000000c585a7228 */ /* 0x000fd40000000000 */
[----:B------:R-:W-:-:S13]  /*9f00*/  FSETP.GTU.AND P2, PT, |R91|, 1.469367938527859385e-39, PT ;  /* 0x001000005b00780b */ /* 0x000fda0003f4c200 */
[----:B------:R-:W-:Y:S05]  /*9f10*/  @P2 BRA `(.L_x_230) ;  /* 0x0000000000a82947 */ /* 0x000fea0003800000 */
[----:B------:R-:W-:-:S06]  /*9f20*/  DFMA R56, R88, -R56, R86 ;  /* 0x800000385838722b */ /* 0x000fcc0000000056 */
[----:B------:R-:W-:-:S04]  /*9f30*/  IMAD.MOV.U32 R56, RZ, RZ, RZ ;  /* 0x000000ffff387224 */ /* 0x000fc800078e00ff */
[C---:B------:R-:W-:Y:S02]  /*9f40*/  FSETP.NEU.AND P2, PT, R57.reuse, RZ, PT ;  /* 0x000000ff3900720b */ /* 0x040fe40003f4d000 */
[----:B------:R-:W-:-:S04]  /*9f50*/  LOP3.LUT R58, R57, 0x80000000, R59, 0x48, !PT ;  /* 0x80000000393a7812 */ /* 0x000fc800078e483b */
[----:B------:R-:W-:-:S07]  /*9f60*/  LOP3.LUT R57, R58, R13, RZ, 0xfc, !PT ;  /* 0x0000000d3a397212 */ /* 0x000fce00078efcff */
[----:B------:R-:W-:Y:S05]  /*9f70*/  @!P2 BRA `(.L_x_230) ;  /* 0x000000000090a947 */ /* 0x000fea0003800000 */
[----:B------:R-:W-:Y:S01]  /*9f80*/  IMAD.MOV R13, RZ, RZ, -R11 ;  /* 0x000000ffff0d7224 */ /* 0x000fe200078e0a0b */
[----:B------:R-:W-:Y:S01]  /*9f90*/  IADD3 R11, PT, PT, -R11, -0x43300000, RZ ;  /* 0xbcd000000b0b7810 */ /* 0x000fe20007ffe1ff */
[----:B------:R-:W-:-:S06]  /*9fa0*/  IMAD.MOV.U32 R12, RZ, RZ, RZ ;  /* 0x000000ffff0c7224 */ /* 0x000fcc00078e00ff */
[----:B------:R-:W-:Y:S02]  /*9fb0*/  DFMA R12, R90, -R12, R88 ;  /* 0x8000000c5a0c722b */ /* 0x000fe40000000058 */
[----:B------:R-:W-:-:S08]  /*9fc0*/  DMUL.RP R88, R88, R56 ;  /* 0x0000003858587228 */ /* 0x000fd00000008000 */
[----:B------:R-:W-:Y:S02]  /*9fd0*/  FSETP.NEU.AND P2, PT, |R13|, R11, PT ;  /* 0x0000000b0d00720b */ /* 0x000fe40003f4d200 */
[----:B------:R-:W-:Y:S02]  /*9fe0*/  LOP3.LUT R58, R89, R58, RZ, 0x3c, !PT ;  /* 0x0000003a593a7212 */ /* 0x000fe400078e3cff */
[----:B------:R-:W-:Y:S02]  /*9ff0*/  FSEL R10, R88, R90, !P2 ;  /* 0x0000005a580a7208 */ /* 0x000fe40005000000 */
[----:B------:R-:W-:Y:S02]  /*a000*/  FSEL R11, R58, R91, !P2 ;  /* 0x0000005b3a0b7208 */ /* 0x000fe40005000000 */
[----:B------:R-:W-:-:S03]  /*a010*/  MOV R90, R10 ;  /* 0x0000000a005a7202 */ /* 0x000fc60000000f00 */
[----:B------:R-:W-:Y:S01]  /*a020*/  IMAD.MOV.U32 R91, RZ, RZ, R11 ;  /* 0x000000ffff5b7224 */ /* 0x000fe200078e000b */
[----:B------:R-:W-:Y:S06]  /*a030*/  BRA `(.L_x_230) ;  /* 0x0000000000607947 */ /* 0x000fec0003800000 */
.L_x_229:
[----:B------:R-:W-:-:S14]  /*a040*/  DSETP.NAN.AND P2, PT, R84, R84, PT ;  /* 0x000000545400722a */ /* 0x000fdc0003f48000 */
[----:B------:R-:W-:Y:S05]  /*a050*/  @P2 BRA `(.L_x_231) ;  /* 0x00000000004c2947 */ /* 0x000fea0003800000 */
[----:B------:R-:W-:-:S14]  /*a060*/  DSETP.NAN.AND P2, PT, R58, R58, PT ;  /* 0x0000003a3a00722a */ /* 0x000fdc0003f48000 */
[----:B------:R-:W-:Y:S05]  /*a070*/  @P2 BRA `(.L_x_232) ;  /* 0x0000000000342947 */ /* 0x000fea0003800000 */
[----:B------:R-:W-:Y:S01]  /*a080*/  ISETP.NE.AND P2, PT, R12, R13, PT ;  /* 0x0000000d0c00720c */ /* 0x000fe20003f45270 */
[----:B------:R-:W-:Y:S02]  /*a090*/  IMAD.MOV.U32 R90, RZ, RZ, 0x0 ;  /* 0x00000000ff5a7424 */ /* 0x000fe400078e00ff */
[----:B------:R-:W-:-:S10]  /*a0a0*/  IMAD.MOV.U32 R91, RZ, RZ, -0x80000 ;  /* 0xfff80000ff5b7424 */ /* 0x000fd400078e00ff */
[----:B------:R-:W-:Y:S05]  /*a0b0*/  @!P2 BRA `(.L_x_230) ;  /* 0x000000000040a947 */ /* 0x000fea0003800000 */
[----:B------:R-:W-:Y:S02]  /*a0c0*/  ISETP.NE.AND P2, PT, R12, 0x7ff00000, PT ;  /* 0x7ff000000c00780c */ /* 0x000fe40003f45270 */
[----:B------:R-:W-:Y:S02]  /*a0d0*/  LOP3.LUT R59, R85, 0x80000000, R59, 0x48, !PT ;  /* 0x80000000553b7812 */ /* 0x000fe400078e483b */
[----:B------:R-:W-:-:S13]  /*a0e0*/  ISETP.EQ.OR P2, PT, R13, RZ, !P2 ;  /* 0x000000ff0d00720c */ /* 0x000fda0005742670 */
[----:B------:R-:W-:Y:S01]  /*a0f0*/  @P2 LOP3.LUT R10, R59, 0x7ff00000, RZ, 0xfc, !PT ;  /* 0x7ff000003b0a2812 */ /* 0x000fe200078efcff */
[----:B------:R-:W-:Y:S02]  /*a100*/  @!P2 IMAD.MOV.U32 R90, RZ, RZ, RZ ;  /* 0x000000ffff5aa224 */ /* 0x000fe400078e00ff */
[----:B------:R-:W-:Y:S02]  /*a110*/  @!P2 IMAD.MOV.U32 R91, RZ, RZ, R59 ;  /* 0x000000ffff5ba224 */ /* 0x000fe400078e003b */
[----:B------:R-:W-:Y:S02]  /*a120*/  @P2 IMAD.MOV.U32 R90, RZ, RZ, RZ ;  /* 0x000000ffff5a2224 */ /* 0x000fe400078e00ff */
[----:B------:R-:W-:Y:S01]  /*a130*/  @P2 IMAD.MOV.U32 R91, RZ, RZ, R10 ;  /* 0x000000ffff5b2224 */ /* 0x000fe200078e000a */
[----:B------:R-:W-:Y:S06]  /*a140*/  BRA `(.L_x_230) ;  /* 0x00000000001c7947 */ /* 0x000fec0003800000 */
.L_x_232:
[----:B------:R-:W-:Y:S01]  /*a150*/  LOP3.LUT R11, R59, 0x80000, RZ, 0xfc, !PT ;  /* 0x000800003b0b7812 */ /* 0x000fe200078efcff */
[----:B------:R-:W-:-:S04]  /*a160*/  IMAD.MOV.U32 R90, RZ, RZ, R58 ;  /* 0x000000ffff5a7224 */ /* 0x000fc800078e003a */
[----:B------:R-:W-:Y:S01]  /*a170*/  IMAD.MOV.U32 R91, RZ, RZ, R11 ;  /* 0x000000ffff5b7224 */ /* 0x000fe200078e000b */
[----:B------:R-:W-:Y:S06]  /*a180*/  BRA `(.L_x_230) ;  /* 0x00000000000c7947 */ /* 0x000fec0003800000 */
.L_x_231:
[----:B------:R-:W-:Y:S01]  /*a190*/  LOP3.LUT R11, R85, 0x80000, RZ, 0xfc, !PT ;  /* 0x00080000550b7812 */ /* 0x000fe200078efcff */
[----:B------:R-:W-:-:S04]  /*a1a0*/  IMAD.MOV.U32 R90, RZ, RZ, R84 ;  /* 0x000000ffff5a7224 */ /* 0x000fc800078e0054 */
[----:B------:R-:W-:-:S07]  /*a1b0*/  IMAD.MOV.U32 R91, RZ, RZ, R11 ;  /* 0x000000ffff5b7224 */ /* 0x000fce00078e000b */
.L_x_230:
[----:B------:R-:W-:Y:S05]  /*a1c0*/  BSYNC.RECONVERGENT B0 ;  /* 0x0000000000007941 */ /* 0x000fea0003800200 */
.L_x_228:
[----:B------:R-:W-:Y:S02]  /*a1d0*/  IMAD.MOV.U32 R12, RZ, RZ, R0 ;  /* 0x000000ffff0c7224 */ /* 0x000fe400078e0000 */
[----:B------:R-:W-:Y:S02]  /*a1e0*/  IMAD.MOV.U32 R13, RZ, RZ, 0x0 ;  /* 0x00000000ff0d7424 */ /* 0x000fe400078e00ff */
[----:B------:R-:W-:Y:S02]  /*a1f0*/  IMAD.MOV.U32 R10, RZ, RZ, R90 ;  /* 0x000000ffff0a7224 */ /* 0x000fe400078e005a */
[----:B------:R-:W-:Y:S01]  /*a200*/  IMAD.MOV.U32 R11, RZ, RZ, R91 ;  /* 0x000000ffff0b7224 */ /* 0x000fe200078e005b */
[----:B------:R-:W-:Y:S06]  /*a210*/  RET.REL.NODEC R12 `(_Z10dCreateGvAPdS_S_diddS_S_S_) ;  /* 0xffffff5c0c787950 */ /* 0x000fec0003c3ffff */
        .type           $_Z10dCreateGvAPdS_S_diddS_S_S_$__internal_accurate_pow,@function
        .size           $_Z10dCreateGvAPdS_S_diddS_S_S_$__internal_accurate_pow,($_Z10dCreateGvAPdS_S_diddS_S_S_$__internal_trig_reduction_slowpathd - $_Z10dCreateGvAPdS_S_diddS_S_S_$__internal_accurate_pow)
$_Z10dCreateGvAPdS_S_diddS_S_S_$__internal_accurate_pow:
[----:B------:R-:W-:Y:S01]  /*a220*/  ISETP.GT.U32.AND P3, PT, R13, 0xfffff, PT ;  /* 0x000fffff0d00780c */ /* 0x000fe20003f64070 */
[----:B------:R-:W-:Y:S01]  /*a230*/  IMAD.MOV.U32 R15, RZ, RZ, R13 ;  /* 0x000000ffff0f7224 */ /* 0x000fe200078e000d */
[----:B------:R-:W-:Y:S01]  /*a240*/  UMOV UR12, 0x7d2cafe2 ;  /* 0x7d2cafe2000c7882 */ /* 0x000fe20000000000 */
[----:B------:R-:W-:Y:S01]  /*a250*/  IMAD.MOV.U32 R58, RZ, RZ, RZ ;  /* 0x000000ffff3a7224 */ /* 0x000fe200078e00ff */
[----:B------:R-:W-:Y:S01]  /*a260*/  UMOV UR13, 0x3eb0f5ff ;  /* 0x3eb0f5ff000d7882 */ /* 0x000fe20000000000 */
[----:B------:R-:W-:Y:S01]  /*a270*/  UMOV UR32, 0x3b39803f ;  /* 0x3b39803f00207882 */ /* 0x000fe20000000000 */
[----:B------:R-:W-:-:S07]  /*a280*/  UMOV UR33, 0x3c7abc9e ;  /* 0x3c7abc9e00217882 */ /* 0x000fce0000000000 */
[----:B------:R-:W-:Y:S01]  /*a290*/  @!P3 DMUL R56, R12, 1.80143985094819840000e+16 ;  /* 0x435000000c38b828 */ /* 0x000fe20000000000 */
[----:B------:R-:W-:-:S09]  /*a2a0*/  SHF.R.U32.HI R13, RZ, 0x14, R13 ;  /* 0x00000014ff0d7819 */ /* 0x000fd2000001160d */
[----:B------:R-:W-:Y:S01]  /*a2b0*/  @!P3 IMAD.MOV.U32 R15, RZ, RZ, R57 ;  /* 0x000000ffff0fb224 */ /* 0x000fe200078e0039 */
[----:B------:R-:W-:Y:S01]  /*a2c0*/  @!P3 LEA.HI R13, R57, 0xffffffca, RZ, 0xc ;  /* 0xffffffca390db811 */ /* 0x000fe200078f60ff */
[----:B------:R-:W-:-:S03]  /*a2d0*/  @!P3 IMAD.MOV.U32 R12, RZ, RZ, R56 ;  /* 0x000000ffff0cb224 */ /* 0x000fc600078e0038 */
[----:B------:R-:W-:Y:S01]  /*a2e0*/  LOP3.LUT R15, R15, 0x800fffff, RZ, 0xc0, !PT ;  /* 0x800fffff0f0f7812 */ /* 0x000fe200078ec0ff */
[----:B------:R-:W-:-:S03]  /*a2f0*/  IMAD.MOV.U32 R94, RZ, RZ, R12 ;  /* 0x000000ffff5e7224 */ /* 0x000fc600078e000c */
[----:B------:R-:W-:-:S04]  /*a300*/  LOP3.LUT R15, R15, 0x3ff00000, RZ, 0xfc, !PT ;  /* 0x3ff000000f0f7812 */ /* 0x000fc800078efcff */
[----:B------:R-:W-:Y:S02]  /*a310*/  ISETP.GE.U32.AND P4, PT, R15, 0x3ff6a09f, PT ;  /* 0x3ff6a09f0f00780c */ /* 0x000fe40003f86070 */
[----:B------:R-:W-:-:S11]  /*a320*/  MOV R95, R15 ;  /* 0x0000000f005f7202 */ /* 0x000fd60000000f00 */
[----:B------:R-:W-:-:S04]  /*a330*/  @P4 VIADD R12, R95, 0xfff00000 ;  /* 0xfff000005f0c4836 */ /* 0x000fc80000000000 */
[----:B------:R-:W-:Y:S02]  /*a340*/  @P4 IMAD.MOV.U32 R95, RZ, RZ, R12 ;  /* 0x000000ffff5f4224 */ /* 0x000fe400078e000c */
[C---:B------:R-:W-:Y:S02]  /*a350*/  VIADD R12, R13.reuse, 0xfffffc01 ;  /* 0xfffffc010d0c7836 */ /* 0x040fe40000000000 */
[----:B------:R-:W-:Y:S02]  /*a360*/  @P4 VIADD R12, R13, 0xfffffc02 ;  /* 0xfffffc020d0c4836 */ /* 0x000fe40000000000 */
[C---:B------:R-:W-:Y:S01]  /*a370*/  DADD R86, R94.reuse, 1 ;  /* 0x3ff000005e567429 */ /* 0x040fe20000000000 */
[----:B------:R-:W-:Y:S01]  /*a380*/  IMAD.MOV.U32 R13, RZ, RZ, 0x43300000 ;  /* 0x43300000ff0d7424 */ /* 0x000fe200078e00ff */
[----:B------:R-:W-:Y:S01]  /*a390*/  DADD R94, R94, -1 ;  /* 0xbff000005e5e7429 */ /* 0x000fe20000000000 */
[----:B------:R-:W-:-:S03]  /*a3a0*/  LOP3.LUT R12, R12, 0x80000000, RZ, 0x3c, !PT ;  /* 0x800000000c0c7812 */ /* 0x000fc600078e3cff */
[----:B------:R-:W0:Y:S02]  /*a3b0*/  MUFU.RCP64H R59, R87 ;  /* 0x00000057003b7308 */ /* 0x000e240000001800 */
[----:B0-----:R-:W-:-:S08]  /*a3c0*/  DFMA R84, -R86, R58, 1 ;  /* 0x3ff000005654742b */ /* 0x001fd0000000013a */
[----:B------:R-:W-:-:S08]  /*a3d0*/  DFMA R84, R84, R84, R84 ;  /* 0x000000545454722b */ /* 0x000fd00000000054 */
[----:B------:R-:W-:Y:S01]  /*a3e0*/  DFMA R84, R58, R84, R58 ;  /* 0x000000543a54722b */ /* 0x000fe2000000003a */
[----:B------:R-:W-:Y:S02]  /*a3f0*/  IMAD.MOV.U32 R58, RZ, RZ, 0x41ad3b5a ;  /* 0x41ad3b5aff3a7424 */ /* 0x000fe400078e00ff */
[----:B------:R-:W-:-:S05]  /*a400*/  IMAD.MOV.U32 R59, RZ, RZ, 0x3ed0f5d2 ;  /* 0x3ed0f5d2ff3b7424 */ /* 0x000fca00078e00ff */
[----:B------:R-:W-:-:S08]  /*a410*/  DMUL R100, R94, R84 ;  /* 0x000000545e647228 */ /* 0x000fd00000000000 */
[----:B------:R-:W-:-:S08]  /*a420*/  DFMA R100, R94, R84, R100 ;  /* 0x000000545e64722b */ /* 0x000fd00000000064 */
[CC--:B------:R-:W-:Y:S02]  /*a430*/  DMUL R90, R100.reuse, R100.reuse ;  /* 0x00000064645a7228 */ /* 0x0c0fe40000000000 */
[----:B------:R-:W-:-:S06]  /*a440*/  DMUL R92, R100, R100 ;  /* 0x00000064645c7228 */ /* 0x000fcc0000000000 */
        /* <DEDUP_REMOVED lines=18> */
[----:B------:R-:W-:-:S05]  /*a570*/  DMUL R58, R84, R58 ;  /* 0x0000003a543a7228 */ /* 0x000fca0000000000 */
[----:B------:R-:W-:Y:S01]  /*a580*/  DFMA R88, R90, R88, UR12 ;  /* 0x0000000c5a587e2b */ /* 0x000fe20008000058 */
[----:B------:R-:W-:Y:S01]  /*a590*/  UMOV UR12, 0x55555555 ;  /* 0x55555555000c7882 */ /* 0x000fe20000000000 */
[----:B------:R-:W-:-:S06]  /*a5a0*/  UMOV UR13, 0x3fb55555 ;  /* 0x3fb55555000d7882 */ /* 0x000fcc0000000000 */
[----:B------:R-:W-:-:S08]  /*a5b0*/  DFMA R98, R90, R88, UR12 ;  /* 0x0000000c5a627e2b */ /* 0x000fd00008000058 */
[----:B------:R-:W-:Y:S01]  /*a5c0*/  DADD R86, -R98, UR12 ;  /* 0x0000000c62567e29 */ /* 0x000fe20008000100 */
[----:B------:R-:W-:Y:S01]  /*a5d0*/  UMOV UR12, 0xb9e7b0 ;  /* 0x00b9e7b0000c7882 */ /* 0x000fe20000000000 */
[----:B------:R-:W-:-:S06]  /*a5e0*/  UMOV UR13, 0x3c46a4cb ;  /* 0x3c46a4cb000d7882 */ /* 0x000fcc0000000000 */
[----:B------:R-:W-:Y:S02]  /*a5f0*/  DFMA R96, R90, R88, R86 ;  /* 0x000000585a60722b */ /* 0x000fe40000000056 */
[C---:B------:R-:W-:Y:S01]  /*a600*/  DMUL R86, R100.reuse, R92 ;  /* 0x0000005c64567228 */ /* 0x040fe20000000000 */
[----:B------:R-:W-:Y:S01]  /*a610*/  VIADD R89, R59, 0x100000 ;  /* 0x001000003b597836 */ /* 0x000fe20000000000 */
[----:B------:R-:W-:Y:S01]  /*a620*/  DFMA R90, R100, R100, -R92 ;  /* 0x00000064645a722b */ /* 0x000fe2000000085c */
[----:B------:R-:W-:-:S03]  /*a630*/  IMAD.MOV.U32 R88, RZ, RZ, R58 ;  /* 0x000000ffff587224 */ /* 0x000fc600078e003a */
[----:B------:R-:W-:Y:S01]  /*a640*/  DADD R96, R96, -UR12 ;  /* 0x8000000c60607e29 */ /* 0x000fe20008000000 */
[----:B------:R-:W-:Y:S01]  /*a650*/  UMOV UR12, 0x80000000 ;  /* 0x80000000000c7882 */ /* 0x000fe20000000000 */
[C---:B------:R-:W-:Y:S01]  /*a660*/  DFMA R84, R100.reuse, R92, -R86 ;  /* 0x0000005c6454722b */ /* 0x040fe20000000856 */
[----:B------:R-:W-:Y:S01]  /*a670*/  UMOV UR13, 0x43300000 ;  /* 0x43300000000d7882 */ /* 0x000fe20000000000 */
[----:B------:R-:W-:Y:S02]  /*a680*/  DFMA R90, R100, R88, R90 ;  /* 0x00000058645a722b */ /* 0x000fe4000000005a */
[----:B------:R-:W-:Y:S01]  /*a690*/  DADD R56, R12, -UR12 ;  /* 0x8000000c0c387e29 */ /* 0x000fe20008000000 */
[----:B------:R-:W-:Y:S01]  /*a6a0*/  UMOV UR12, 0xfefa39ef ;  /* 0xfefa39ef000c7882 */ /* 0x000fe20000000000 */
[----:B------:R-:W-:Y:S01]  /*a6b0*/  DADD R94, R98, R96 ;  /* 0x00000000625e7229 */ /* 0x000fe20000000060 */
[----:B------:R-:W-:Y:S01]  /*a6c0*/  UMOV UR13, 0x3fe62e42 ;  /* 0x3fe62e42000d7882 */ /* 0x000fe20000000000 */
[----:B------:R-:W-:-:S06]  /*a6d0*/  DFMA R84, R58, R92, R84 ;  /* 0x0000005c3a54722b */ /* 0x000fcc0000000054 */
[----:B------:R-:W-:Y:S02]  /*a6e0*/  DMUL R88, R94, R86 ;  /* 0x000000565e587228 */ /* 0x000fe40000000000 */
[----:B------:R-:W-:Y:S02]  /*a6f0*/  DFMA R84, R100, R90, R84 ;  /* 0x0000005a6454722b */ /* 0x000fe40000000054 */
[----:B------:R-:W-:-:S04]  /*a700*/  DADD R98, R98, -R94 ;  /* 0x0000000062627229 */ /* 0x000fc8000000085e */
[----:B------:R-:W-:-:S04]  /*a710*/  DFMA R90, R94, R86, -R88 ;  /* 0x000000565e5a722b */ /* 0x000fc80000000858 */
[----:B------:R-:W-:-:S04]  /*a720*/  DADD R98, R96, R98 ;  /* 0x0000000060627229 */ /* 0x000fc80000000062 */
        /* <DEDUP_REMOVED lines=8> */
[----:B------:R-:W-:-:S08]  /*a7b0*/  DADD R88, R88, R100 ;  /* 0x0000000058587229 */ /* 0x000fd00000000064 */
[----:B------:R-:W-:-:S08]  /*a7c0*/  DADD R58, R58, R88 ;  /* 0x000000003a3a7229 */ /* 0x000fd00000000058 */
[----:B------:R-:W-:-:S08]  /*a7d0*/  DADD R86, R84, R58 ;  /* 0x0000000054567229 */ /* 0x000fd0000000003a */
[--C-:B------:R-:W-:Y:S02]  /*a7e0*/  DFMA R12, R56, UR12, R86.reuse ;  /* 0x0000000c380c7c2b */ /* 0x100fe40008000056 */
[----:B------:R-:W-:-:S06]  /*a7f0*/  DADD R88, R84, -R86 ;  /* 0x0000000054587229 */ /* 0x000fcc0000000856 */
[----:B------:R-:W-:Y:S02]  /*a800*/  DFMA R84, R56, -UR12, R12 ;  /* 0x8000000c38547c2b */ /* 0x000fe4000800000c */
[----:B------:R-:W-:Y:S01]  /*a810*/  DADD R88, R58, R88 ;  /* 0x000000003a587229 */ /* 0x000fe20000000058 */
[----:B------:R-:W-:Y:S02]  /*a820*/  IMAD.MOV.U32 R59, RZ, RZ, R11 ;  /* 0x000000ffff3b7224 */ /* 0x000fe400078e000b */
[----:B------:R-:W-:-:S03]  /*a830*/  IMAD.MOV.U32 R58, RZ, RZ, R10 ;  /* 0x000000ffff3a7224 */ /* 0x000fc600078e000a */
[----:B------:R-:W-:Y:S01]  /*a840*/  DADD R84, -R86, R84 ;  /* 0x0000000056547229 */ /* 0x000fe20000000154 */
[C---:B------:R-:W-:Y:S01]  /*a850*/  IMAD.SHL.U32 R10, R59.reuse, 0x2, RZ ;  /* 0x000000023b0a7824 */ /* 0x040fe200078e00ff */
[----:B------:R-:W-:-:S04]  /*a860*/  LOP3.LUT R11, R59, 0xff0fffff, RZ, 0xc0, !PT ;  /* 0xff0fffff3b0b7812 */ /* 0x000fc800078ec0ff */
[----:B------:R-:W-:Y:S02]  /*a870*/  ISETP.GT.U32.AND P3, PT, R10, -0x2000001, PT ;  /* 0xfdffffff0a00780c */ /* 0x000fe40003f64070 */
[----:B------:R-:W-:Y:S02]  /*a880*/  DADD R84, R88, -R84 ;  /* 0x0000000058547229 */ /* 0x000fe40000000854 */
[----:B------:R-:W-:-:S06]  /*a890*/  SEL R59, R11, R59, P3 ;  /* 0x0000003b0b3b7207 */ /* 0x000fcc0001800000 */
[----:B------:R-:W-:-:S08]  /*a8a0*/  DFMA R56, R56, UR32, R84 ;  /* 0x0000002038387c2b */ /* 0x000fd00008000054 */
        /* <DEDUP_REMOVED lines=58> */
[----:B------:R-:W-:-:S04]  /*ac50*/  @!P3 SHF.R.S32.HI R10, RZ, 0x1, R10 ;  /* 0x00000001ff0ab819 */ /* 0x000fc8000001140a */
[----:B------:R-:W-:Y:S01]  /*ac60*/  @!P3 IADD3 R11, PT, PT, R84, -R10, RZ ;  /* 0x8000000a540bb210 */ /* 0x000fe20007ffe0ff */
[----:B------:R-:W-:Y:S02]  /*ac70*/  @!P3 IMAD R13, R10, 0x100000, R13 ;  /* 0x001000000a0db824 */ /* 0x000fe400078e020d */
[----:B------:R-:W-:Y:S01]  /*ac80*/  @!P3 IMAD.MOV.U32 R10, RZ, RZ, RZ ;  /* 0x000000ffff0ab224 */ /* 0x000fe200078e00ff */
[----:B------:R-:W-:-:S06]  /*ac90*/  @!P3 LEA R11, R11, 0x3ff00000, 0x14 ;  /* 0x3ff000000b0bb811 */ /* 0x000fcc00078ea0ff */
[----:B------:R-:W-:-:S11]  /*aca0*/  @!P3 DMUL R58, R12, R10 ;  /* 0x0000000a0c3ab228 */ /* 0x000fd60000000000 */
.L_x_233:
[----:B------:R-:W-:Y:S01]  /*acb0*/  DFMA R56, R56, R58, R58 ;  /* 0x0000003a3838722b */ /* 0x000fe2000000003a */
[----:B------:R-:W-:Y:S01]  /*acc0*/  IMAD.MOV.U32 R12, RZ, RZ, R0 ;  /* 0x000000ffff0c7224 */ /* 0x000fe200078e0000 */
[----:B------:R-:W-:Y:S01]  /*acd0*/  DSETP.NEU.AND P3, PT, |R58|, +INF , PT ;  /* 0x7ff000003a00742a */ /* 0x000fe20003f6d200 */
[----:B------:R-:W-:-:S07]  /*ace0*/  IMAD.MOV.U32 R13, RZ, RZ, 0x0 ;  /* 0x00000000ff0d7424 */ /* 0x000fce00078e00ff */
[----:B------:R-:W-:Y:S02]  /*acf0*/  FSEL R10, R58, R56, !P3 ;  /* 0x000000383a0a7208 */ /* 0x000fe40005800000 */
[----:B------:R-:W-:Y:S01]  /*ad00*/  FSEL R11, R59, R57, !P3 ;  /* 0x000000393b0b7208 */ /* 0x000fe20005800000 */
[----:B------:R-:W-:Y:S06]  /*ad10*/  RET.REL.NODEC R12 `(_Z10dCreateGvAPdS_S_diddS_S_S_) ;  /* 0xffffff500cb87950 */ /* 0x000fec0003c3ffff */
        .type           $_Z10dCreateGvAPdS_S_diddS_S_S_$__internal_trig_reduction_slowpathd,@function
        .size           $_Z10dCreateGvAPdS_S_diddS_S_S_$__internal_trig_reduction_slowpathd,(.L_x_722 - $_Z10dCreateGvAPdS_S_diddS_S_S_$__internal_trig_reduction_slowpathd)
$_Z10dCreateGvAPdS_S_diddS_S_S_$__internal_trig_reduction_slowpathd:
[----:B------:R-:W-:Y:S01]  /*ad20*/  SHF.R.U32.HI R16, RZ, 0x14, R58 ;  /* 0x00000014ff107819 */ /* 0x000fe2000001163a */
[----:B------:R-:W-:Y:S02]  /*ad30*/  IMAD.MOV.U32 R12, RZ, RZ, R0 ;  /* 0x000000ffff0c7224 */ /* 0x000fe400078e0000 */
[----:B------:R-:W-:Y:S01]  /*ad40*/  IMAD.MOV.U32 R11, RZ, RZ, R58 ;  /* 0x000000ffff0b7224 */ /* 0x000fe200078e003a */
[----:B------:R-:W-:Y:S01]  /*ad50*/  LOP3.LUT R13, R16, 0x7ff, RZ, 0xc0, !PT ;  /* 0x000007ff100d7812 */ /* 0x000fe200078ec0ff */
[----:B------:R-:W-:-:S03]  /*ad60*/  IMAD.MOV.U32 R10, RZ, RZ, RZ ;  /* 0x000000ffff0a7224 */ /* 0x000fc600078e00ff */
[----:B------:R-:W-:-:S13]  /*ad70*/  ISETP.NE.AND P1, PT, R13, 0x7ff, PT ;  /* 0x000007ff0d00780c */ /* 0x000fda0003f25270 */
[----:B------:R-:W-:Y:S05]  /*ad80*/  @!P1 BRA `(.L_x_234) ;  /* 0x0000000800489947 */ /* 0x000fea0003800000 */
[----:B------:R-:W-:Y:S01]  /*ad90*/  VIADD R0, R13, 0xfffffc00 ;  /* 0xfffffc000d007836 */ /* 0x000fe20000000000 */
[----:B------:R-:W-:Y:S01]  /*ada0*/  BSSY.RECONVERGENT B2, `(.L_x_235) ;  /* 0x000002f000027945 */ /* 0x000fe20003800200 */
[----:B------:R-:W-:-:S03]  /*adb0*/  CS2R R64, SRZ ;  /* 0x0000000000407805 */ /* 0x000fc6000001ff00 */
[----:B------:R-:W-:Y:S02]  /*adc0*/  SHF.R.U32.HI R85, RZ, 0x6, R0 ;  /* 0x00000006ff557819 */ /* 0x000fe40000011600 */
[----:B------:R-:W-:Y:S02]  /*add0*/  ISETP.GE.U32.AND P1, PT, R0, 0x80, PT ;  /* 0x000000800000780c */ /* 0x000fe40003f26070 */
[C---:B------:R-:W-:Y:S02]  /*ade0*/  IADD3 R0, PT, PT, -R85.reuse, 0x13, RZ ;  /* 0x0000001355007810 */ /* 0x040fe40007ffe1ff */
[----:B------:R-:W-:Y:S02]  /*adf0*/  IADD3 R10, PT, PT, -R85, 0xf, RZ ;  /* 0x0000000f550a7810 */ /* 0x000fe40007ffe1ff */
[----:B------:R-:W-:Y:S01]  /*ae00*/  SEL R60, R0, 0x12, P1 ;  /* 0x00000012003c7807 */ /* 0x000fe20000800000 */
[----:B------:R-:W-:-:S03]  /*ae10*/  VIADD R0, R1, 0x67d0 ;  /* 0x000067d001007836 */ /* 0x000fc60000000000 */
[----:B------:R-:W-:-:S13]  /*ae20*/  ISETP.GE.AND P1, PT, R10, R60, PT ;  /* 0x0000003c0a00720c */ /* 0x000fda0003f26270 */
[----:B------:R-:W-:Y:S05]  /*ae30*/  @P1 BRA `(.L_x_236) ;  /* 0x0000000000941947 */ /* 0x000fea0003800000 */
[----:B------:R-:W0:Y:S01]  /*ae40*/  LDC.64 R62, c[0x0][0x358] ;  /* 0x0000d600ff3e7b82 */ /* 0x000e220000000a00 */
[C---:B------:R-:W-:Y:S01]  /*ae50*/  SHF.L.U64.HI R11, R12.reuse, 0xb, R11 ;  /* 0x0000000b0c0b7819 */ /* 0x040fe2000001020b */
[----:B------:R-:W-:Y:S01]  /*ae60*/  BSSY.RECONVERGENT B3, `(.L_x_237) ;  /* 0x0000021000037945 */ /* 0x000fe20003800200 */
[----:B------:R-:W-:Y:S01]  /*ae70*/  IMAD.SHL.U32 R67, R12, 0x800, RZ ;  /* 0x000008000c437824 */ /* 0x000fe200078e00ff */
[----:B------:R-:W-:Y:S01]  /*ae80*/  IADD3 R15, PT, PT, RZ, -R85, -R60 ;  /* 0x80000055ff0f7210 */ /* 0x000fe20007ffe83c */
[----:B------:R-:W-:Y:S01]  /*ae90*/  IMAD.MOV.U32 R59, RZ, RZ, R10 ;  /* 0x000000ffff3b7224 */ /* 0x000fe200078e000a */
[----:B------:R-:W-:Y:S01]  /*aea0*/  CS2R R64, SRZ ;  /* 0x0000000000407805 */ /* 0x000fe2000001ff00 */
[----:B------:R-:W-:Y:S01]  /*aeb0*/  IMAD.MOV.U32 R57, RZ, RZ, RZ ;  /* 0x000000ffff397224 */ /* 0x000fe200078e00ff */
[----:B------:R-:W-:-:S07]  /*aec0*/  LOP3.LUT R87, R11, 0x80000000, RZ, 0xfc, !PT ;  /* 0x800000000b577812 */ /* 0x000fce00078efcff */
.L_x_238:
[----:B------:R-:W1:Y:S01]  /*aed0*/  LDC.64 R10, c[0x4][RZ] ;  /* 0x01000000ff0a7b82 */ /* 0x000e620000000a00 */
[----:B0-----:R-:W-:Y:S02]  /*aee0*/  R2UR UR12, R62 ;  /* 0x000000003e0c72ca */ /* 0x001fe400000e0000 */
[----:B------:R-:W-:Y:S01]  /*aef0*/  R2UR UR13, R63 ;  /* 0x000000003f0d72ca */ /* 0x000fe200000e0000 */
[----:B-1----:R-:W-:-:S12]  /*af00*/  IMAD.WIDE R10, R59, 0x8, R10 ;  /* 0x000000083b0a7825 */ /* 0x002fd800078e020a */
[----:B------:R-:W2:Y:S01]  /*af10*/  LDG.E.64.CONSTANT R10, desc[UR12][R10.64] ;  /* 0x0000000c0a0a7981 */ /* 0x000ea2000c1e9b00 */
[----:B------:R-:W-:Y:S02]  /*af20*/  VIADD R15, R15, 0x1 ;  /* 0x000000010f0f7836 */ /* 0x000fe40000000000 */
[----:B------:R-:W-:Y:S02]  /*af30*/  VIADD R59, R59, 0x1 ;  /* 0x000000013b3b7836 */ /* 0x000fe40000000000 */
[----:B--2---:R-:W-:-:S04]  /*af40*/  IMAD.WIDE.U32 R12, P4, R10, R67, R64 ;  /* 0x000000430a0c7225 */ /* 0x004fc80007880040 */
[----:B------:R-:W-:Y:S02]  /*af50*/  IMAD R61, R10, R87, RZ ;  /* 0x000000570a3d7224 */ /* 0x000fe400078e02ff */
[CC--:B------:R-:W-:Y:S02]  /*af60*/  IMAD R64, R11.reuse, R67.reuse, RZ ;  /* 0x000000430b407224 */ /* 0x0c0fe400078e02ff */
[----:B------:R-:W-:Y:S01]  /*af70*/  IMAD.HI.U32 R65, R11, R67, RZ ;  /* 0x000000430b417227 */ /* 0x000fe200078e00ff */
[----:B------:R-:W-:-:S03]  /*af80*/  IADD3 R13, P1, PT, R61, R13, RZ ;  /* 0x0000000d3d0d7210 */ /* 0x000fc60007f3e0ff */
[----:B------:R-:W-:Y:S01]  /*af90*/  IMAD R61, R57, 0x8, R0 ;  /* 0x00000008393d7824 */ /* 0x000fe200078e0200 */
[----:B------:R-:W-:Y:S01]  /*afa0*/  IADD3 R13, P2, PT, R64, R13, RZ ;  /* 0x0000000d400d7210 */ /* 0x000fe20007f5e0ff */
[----:B------:R-:W-:-:S04]  /*afb0*/  IMAD.HI.U32 R64, R10, R87, RZ ;  /* 0x000000570a407227 */ /* 0x000fc800078e00ff */
[----:B------:R-:W-:Y:S01]  /*afc0*/  IMAD.X R10, RZ, RZ, R64, P4 ;  /* 0x000000ffff0a7224 */ /* 0x000fe200020e0640 */
[----:B------:R1:W-:Y:S01]  /*afd0*/  STL.64 [R61], R12 ;  /* 0x0000000c3d007387 */ /* 0x0003e20000100a00 */
[----:B------:R-:W-:-:S03]  /*afe0*/  IMAD.HI.U32 R66, R11, R87, RZ ;  /* 0x000000570b427227 */ /* 0x000fc600078e00ff */
[----:B------:R-:W-:Y:S01]  /*aff0*/  IADD3.X R10, P1, PT, R65, R10, RZ, P1, !PT ;  /* 0x0000000a410a7210 */ /* 0x000fe20000f3e4ff */
[----:B------:R-:W-:Y:S02]  /*b000*/  IMAD R11, R11, R87, RZ ;  /* 0x000000570b0b7224 */ /* 0x000fe400078e02ff */
[----:B------:R-:W-:-:S03]  /*b010*/  VIADD R57, R57, 0x1 ;  /* 0x0000000139397836 */ /* 0x000fc60000000000 */
[----:B------:R-:W-:Y:S01]  /*b020*/  IADD3.X R64, P2, PT, R11, R10, RZ, P2, !PT ;  /* 0x0000000a0b407210 */ /* 0x000fe2000175e4ff */
[----:B------:R-:W-:Y:S01]  /*b030*/  IMAD.X R10, RZ, RZ, R66, P1 ;  /* 0x000000ffff0a7224 */ /* 0x000fe200008e0642 */
[----:B------:R-:W-:-:S03]  /*b040*/  ISETP.NE.AND P1, PT, R15, -0xf, PT ;  /* 0xfffffff10f00780c */ /* 0x000fc60003f25270 */
[----:B------:R-:W-:-:S10]  /*b050*/  IMAD.X R65, RZ, RZ, R10, P2 ;  /* 0x000000ffff417224 */ /* 0x000fd400010e060a */
[----:B-1----:R-:W-:Y:S05]  /*b060*/  @P1 BRA `(.L_x_238) ;  /* 0xfffffffc00981947 */ /* 0x002fea000383ffff */
[----:B------:R-:W-:Y:S05]  /*b070*/  BSYNC.RECONVERGENT B3 ;  /* 0x0000000000037941 */ /* 0x000fea0003800200 */
.L_x_237:
[----:B------:R-:W-:-:S07]  /*b080*/  MOV R10, R60 ;  /* 0x0000003c000a7202 */ /* 0x000fce0000000f00 */
.L_x_236:
[----:B------:R-:W-:Y:S05]  /*b090*/  BSYNC.RECONVERGENT B2 ;  /* 0x0000000000027941 */ /* 0x000fea0003800200 */
.L_x_235:
[----:B------:R-:W-:Y:S01]  /*b0a0*/  LOP3.LUT P1, R87, R16, 0x3f, RZ, 0xc0, !PT ;  /* 0x0000003f10577812 */ /* 0x000fe2000782c0ff */
[----:B------:R-:W-:-:S04]  /*b0b0*/  IMAD.IADD R67, R85, 0x1, R10 ;  /* 0x0000000155437824 */ /* 0x000fc800078e020a */
[----:B------:R-:W-:-:S05]  /*b0c0*/  IMAD.U32 R67, R67, 0x8, R0 ;  /* 0x0000000843437824 */ /* 0x000fca00078e0000 */
[----:B------:R0:W-:Y:S04]  /*b0d0*/  STL.64 [R67+-0x78], R64 ;  /* 0xffff884043007387 */ /* 0x0001e80000100a00 */
[----:B------:R-:W2:Y:S04]  /*b0e0*/  @P1 LDL.64 R60, [R1+0x67d8] ;  /* 0x0067d800013c1983 */ /* 0x000ea80000100a00 */
[----:B------:R-:W3:Y:S04]  /*b0f0*/  LDL.64 R62, [R1+0x67e0] ;  /* 0x0067e000013e7983 */ /* 0x000ee80000100a00 */
[----:B------:R-:W4:Y:S01]  /*b100*/  LDL.64 R10, [R1+0x67e8] ;  /* 0x0067e800010a7983 */ /* 0x000f220000100a00 */
[----:B------:R-:W-:Y:S01]  /*b110*/  @P1 LOP3.LUT R0, R87, 0x3f, RZ, 0x3c, !PT ;  /* 0x0000003f57001812 */ /* 0x000fe200078e3cff */
[----:B------:R-:W-:Y:S01]  /*b120*/  BSSY.RECONVERGENT B2, `(.L_x_239) ;  /* 0x0000034000027945 */ /* 0x000fe20003800200 */
[----:B--2---:R-:W-:-:S02]  /*b130*/  @P1 SHF.R.U64 R13, R60, 0x1, R61 ;  /* 0x000000013c0d1819 */ /* 0x004fc4000000123d */
[----:B------:R-:W-:Y:S02]  /*b140*/  @P1 SHF.R.U32.HI R15, RZ, 0x1, R61 ;  /* 0x00000001ff0f1819 */ /* 0x000fe4000001163d */
[CC--:B---3--:R-:W-:Y:S02]  /*b150*/  @P1 SHF.L.U32 R57, R62.reuse, R87.reuse, RZ ;  /* 0x000000573e391219 */ /* 0x0c8fe400000006ff */
[----:B------:R-:W-:Y:S02]  /*b160*/  @P1 SHF.R.U64 R12, R13, R0, R15 ;  /* 0x000000000d0c1219 */ /* 0x000fe4000000120f */
[--C-:B------:R-:W-:Y:S02]  /*b170*/  @P1 SHF.R.U32.HI R61, RZ, 0x1, R63.reuse ;  /* 0x00000001ff3d1819 */ /* 0x100fe4000001163f */
[C-C-:B------:R-:W-:Y:S02]  /*b180*/  @P1 SHF.R.U64 R59, R62.reuse, 0x1, R63.reuse ;  /* 0x000000013e3b1819 */ /* 0x140fe4000000123f */
[----:B------:R-:W-:-:S02]  /*b190*/  @P1 SHF.L.U64.HI R16, R62, R87, R63 ;  /* 0x000000573e101219 */ /* 0x000fc4000001023f */
[----:B------:R-:W-:Y:S02]  /*b1a0*/  @P1 SHF.R.U32.HI R13, RZ, R0, R15 ;  /* 0x00000000ff0d1219 */ /* 0x000fe4000001160f */
[----:B------:R-:W-:Y:S02]  /*b1b0*/  @P1 LOP3.LUT R62, R57, R12, RZ, 0xfc, !PT ;  /* 0x0000000c393e1212 */ /* 0x000fe400078efcff */
[----:B----4-:R-:W-:Y:S02]  /*b1c0*/  @P1 SHF.L.U32 R15, R10, R87, RZ ;  /* 0x000000570a0f1219 */ /* 0x010fe400000006ff */
[----:B------:R-:W-:Y:S02]  /*b1d0*/  @P1 SHF.R.U64 R60, R59, R0, R61 ;  /* 0x000000003b3c1219 */ /* 0x000fe4000000123d */
[----:B------:R-:W-:Y:S01]  /*b1e0*/  @P1 LOP3.LUT R63, R16, R13, RZ, 0xfc, !PT ;  /* 0x0000000d103f1212 */ /* 0x000fe200078efcff */
[----:B------:R-:W-:Y:S01]  /*b1f0*/  IMAD.SHL.U32 R16, R62, 0x4, RZ ;  /* 0x000000043e107824 */ /* 0x000fe200078e00ff */
[----:B------:R-:W-:-:S02]  /*b200*/  @P1 SHF.L.U64.HI R13, R10, R87, R11 ;  /* 0x000000570a0d1219 */ /* 0x000fc4000001020b */
[----:B------:R-:W-:Y:S02]  /*b210*/  @P1 SHF.R.U32.HI R0, RZ, R0, R61 ;  /* 0x00000000ff001219 */ /* 0x000fe4000001163d */
[----:B------:R-:W-:Y:S02]  /*b220*/  @P1 LOP3.LUT R10, R15, R60, RZ, 0xfc, !PT ;  /* 0x0000003c0f0a1212 */ /* 0x000fe400078efcff */
[----:B------:R-:W-:Y:S02]  /*b230*/  SHF.L.U64.HI R57, R62, 0x2, R63 ;  /* 0x000000023e397819 */ /* 0x000fe4000001023f */
[----:B------:R-:W-:Y:S02]  /*b240*/  @P1 LOP3.LUT R11, R13, R0, RZ, 0xfc, !PT ;  /* 0x000000000d0b1212 */ /* 0x000fe400078efcff */
[----:B------:R-:W-:Y:S02]  /*b250*/  SHF.L.W.U32.HI R63, R63, 0x2, R10 ;  /* 0x000000023f3f7819 */ /* 0x000fe40000010e0a */
[----:B------:R-:W-:-:S02]  /*b260*/  IADD3 RZ, P1, PT, RZ, -R16, RZ ;  /* 0x80000010ffff7210 */ /* 0x000fc40007f3e0ff */
[----:B------:R-:W-:Y:S02]  /*b270*/  LOP3.LUT R0, RZ, R57, RZ, 0x33, !PT ;  /* 0x00000039ff007212 */ /* 0x000fe400078e33ff */
[----:B------:R-:W-:Y:S02]  /*b280*/  SHF.L.W.U32.HI R10, R10, 0x2, R11 ;  /* 0x000000020a0a7819 */ /* 0x000fe40000010e0b */
[----:B------:R-:W-:Y:S02]  /*b290*/  LOP3.LUT R12, RZ, R63, RZ, 0x33, !PT ;  /* 0x0000003fff0c7212 */ /* 0x000fe400078e33ff */
[----:B------:R-:W-:Y:S02]  /*b2a0*/  IADD3.X R0, P1, PT, RZ, R0, RZ, P1, !PT ;  /* 0x00000000ff007210 */ /* 0x000fe40000f3e4ff */
[----:B------:R-:W-:Y:S02]  /*b2b0*/  LOP3.LUT R13, RZ, R10, RZ, 0x33, !PT ;  /* 0x0000000aff0d7212 */ /* 0x000fe400078e33ff */
[----:B------:R-:W-:-:S02]  /*b2c0*/  IADD3.X R12, P2, PT, RZ, R12, RZ, P1, !PT ;  /* 0x0000000cff0c7210 */ /* 0x000fc40000f5e4ff */
[----:B------:R-:W-:-:S03]  /*b2d0*/  ISETP.GT.U32.AND P4, PT, R63, -0x1, PT ;  /* 0xffffffff3f00780c */ /* 0x000fc60003f84070 */
[----:B------:R-:W-:Y:S01]  /*b2e0*/  IMAD.X R13, RZ, RZ, R13, P2 ;  /* 0x000000ffff0d7224 */ /* 0x000fe200010e060d */
[----:B------:R-:W-:-:S04]  /*b2f0*/  ISETP.GT.AND.EX P1, PT, R10, -0x1, PT, P4 ;  /* 0xffffffff0a00780c */ /* 0x000fc80003f24340 */
[----:B------:R-:W-:Y:S02]  /*b300*/  SEL R61, R10, R13, P1 ;  /* 0x0000000d0a3d7207 */ /* 0x000fe40000800000 */
[----:B------:R-:W-:Y:S02]  /*b310*/  SEL R59, R63, R12, P1 ;  /* 0x0000000c3f3b7207 */ /* 0x000fe40000800000 */
[----:B------:R-:W-:Y:S02]  /*b320*/  ISETP.NE.U32.AND P2, PT, R61, RZ, PT ;  /* 0x000000ff3d00720c */ /* 0x000fe40003f45070 */
[----:B------:R-:W-:Y:S02]  /*b330*/  SEL R57, R57, R0, P1 ;  /* 0x0000000039397207 */ /* 0x000fe40000800000 */
[----:B------:R-:W-:Y:S01]  /*b340*/  SEL R12, R59, R61, !P2 ;  /* 0x0000003d3b0c7207 */ /* 0x000fe20005000000 */
[----:B------:R-:W-:-:S05]  /*b350*/  @!P1 IMAD.MOV R16, RZ, RZ, -R16 ;  /* 0x000000ffff109224 */ /* 0x000fca00078e0a10 */
[----:B------:R-:W1:Y:S02]  /*b360*/  FLO.U32 R12, R12 ;  /* 0x0000000c000c7300 */ /* 0x000e6400000e0000 */
[C---:B-1----:R-:W-:Y:S02]  /*b370*/  IADD3 R13, PT, PT, -R12.reuse, 0x1f, RZ ;  /* 0x0000001f0c0d7810 */ /* 0x042fe40007ffe1ff */
[----:B------:R-:W-:-:S03]  /*b380*/  IADD3 R15, PT, PT, -R12, 0x3f, RZ ;  /* 0x0000003f0c0f7810 */ /* 0x000fc60007ffe1ff */
[----:B------:R-:W-:-:S05]  /*b390*/  @P2 IMAD.MOV R15, RZ, RZ, R13 ;  /* 0x000000ffff0f2224 */ /* 0x000fca00078e020d */
[----:B------:R-:W-:-:S13]  /*b3a0*/  ISETP.NE.AND P2, PT, R15, RZ, PT ;  /* 0x000000ff0f00720c */ /* 0x000fda0003f45270 */
[----:B0-----:R-:W-:Y:S05]  /*b3b0*/  @!P2 BRA `(.L_x_240) ;  /* 0x000000000028a947 */ /* 0x001fea0003800000 */
[C---:B------:R-:W-:Y:S02]  /*b3c0*/  LOP3.LUT R0, R15.reuse, 0x3f, RZ, 0xc0, !PT ;  /* 0x0000003f0f007812 */ /* 0x040fe400078ec0ff */
[--C-:B------:R-:W-:Y:S02]  /*b3d0*/  SHF.R.U64 R13, R16, 0x1, R57.reuse ;  /* 0x00000001100d7819 */ /* 0x100fe40000001239 */
[----:B------:R-:W-:Y:S02]  /*b3e0*/  SHF.R.U32.HI R57, RZ, 0x1, R57 ;  /* 0x00000001ff397819 */ /* 0x000fe40000011639 */
[----:B------:R-:W-:Y:S02]  /*b3f0*/  LOP3.LUT R12, R15, 0x3f, RZ, 0xc, !PT ;  /* 0x0000003f0f0c7812 */ /* 0x000fe400078e0cff */
[CC--:B------:R-:W-:Y:S02]  /*b400*/  SHF.L.U64.HI R61, R59.reuse, R0.reuse, R61 ;  /* 0x000000003b3d7219 */ /* 0x0c0fe4000001023d */
[----:B------:R-:W-:-:S02]  /*b410*/  SHF.L.U32 R59, R59, R0, RZ ;  /* 0x000000003b3b7219 */ /* 0x000fc400000006ff */
[-CC-:B------:R-:W-:Y:S02]  /*b420*/  SHF.R.U64 R0, R13, R12.reuse, R57.reuse ;  /* 0x0000000c0d007219 */ /* 0x180fe40000001239 */
[----:B------:R-:W-:Y:S02]  /*b430*/  SHF.R.U32.HI R12, RZ, R12, R57 ;  /* 0x0000000cff0c7219 */ /* 0x000fe40000011639 */
[----:B------:R-:W-:Y:S02]  /*b440*/  LOP3.LUT R59, R59, R0, RZ, 0xfc, !PT ;  /* 0x000000003b3b7212 */ /* 0x000fe400078efcff */
[----:B------:R-:W-:-:S07]  /*b450*/  LOP3.LUT R61, R61, R12, RZ, 0xfc, !PT ;  /* 0x0000000c3d3d7212 */ /* 0x000fce00078efcff */
.L_x_240:
[----:B------:R-:W-:Y:S05]  /*b460*/  BSYNC.RECONVERGENT B2 ;  /* 0x0000000000027941 */ /* 0x000fea0003800200 */
.L_x_239:
[----:B------:R-:W-:-:S04]  /*b470*/  IMAD.WIDE.U32 R62, R59, 0x2168c235, RZ ;  /* 0x2168c2353b3e7825 */ /* 0x000fc800078e00ff */
[----:B------:R-:W-:Y:S01]  /*b480*/  IMAD.MOV.U32 R12, RZ, RZ, R63 ;  /* 0x000000ffff0c7224 */ /* 0x000fe200078e003f */
[----:B------:R-:W-:Y:S01]  /*b490*/  IADD3 RZ, P2, PT, R62, R62, RZ ;  /* 0x0000003e3eff7210 */ /* 0x000fe20007f5e0ff */
[----:B------:R-:W-:Y:S02]  /*b4a0*/  IMAD.MOV.U32 R13, RZ, RZ, RZ ;  /* 0x000000ffff0d7224 */ /* 0x000fe400078e00ff */
[----:B------:R-:W-:-:S04]  /*b4b0*/  IMAD.HI.U32 R0, R61, -0x36f0255e, RZ ;  /* 0xc90fdaa23d007827 */ /* 0x000fc800078e00ff */
[----:B------:R-:W-:-:S04]  /*b4c0*/  IMAD.WIDE.U32 R12, R59, -0x36f0255e, R12 ;  /* 0xc90fdaa23b0c7825 */ /* 0x000fc800078e000c */
[----:B------:R-:W-:-:S04]  /*b4d0*/  IMAD.WIDE.U32 R12, P4, R61, 0x2168c235, R12 ;  /* 0x2168c2353d0c7825 */ /* 0x000fc8000788000c */
[----:B------:R-:W-:Y:S01]  /*b4e0*/  IMAD R61, R61, -0x36f0255e, RZ ;  /* 0xc90fdaa23d3d7824 */ /* 0x000fe200078e02ff */
[----:B------:R-:W-:Y:S01]  /*b4f0*/  IADD3.X RZ, P2, PT, R12, R12, RZ, P2, !PT ;  /* 0x0000000c0cff7210 */ /* 0x000fe2000175e4ff */
[----:B------:R-:W-:-:S03]  /*b500*/  IMAD.X R0, RZ, RZ, R0, P4 ;  /* 0x000000ffff007224 */ /* 0x000fc600020e0600 */
[----:B------:R-:W-:-:S04]  /*b510*/  IADD3 R13, P4, PT, R61, R13, RZ ;  /* 0x0000000d3d0d7210 */ /* 0x000fc80007f9e0ff */
[C---:B------:R-:W-:Y:S01]  /*b520*/  ISETP.GT.U32.AND P5, PT, R13.reuse, RZ, PT ;  /* 0x000000ff0d00720c */ /* 0x040fe20003fa4070 */
[----:B------:R-:W-:Y:S01]  /*b530*/  IMAD.X R0, RZ, RZ, R0, P4 ;  /* 0x000000ffff007224 */ /* 0x000fe200020e0600 */
[----:B------:R-:W-:-:S04]  /*b540*/  IADD3.X R12, P4, PT, R13, R13, RZ, P2, !PT ;  /* 0x0000000d0d0c7210 */ /* 0x000fc8000179e4ff */
[C---:B------:R-:W-:Y:S01]  /*b550*/  ISETP.GT.AND.EX P2, PT, R0.reuse, RZ, PT, P5 ;  /* 0x000000ff0000720c */ /* 0x040fe20003f44350 */
[----:B------:R-:W-:-:S03]  /*b560*/  IMAD.X R57, R0, 0x1, R0, P4 ;  /* 0x0000000100397824 */ /* 0x000fc600020e0600 */
[----:B------:R-:W-:Y:S02]  /*b570*/  SEL R12, R12, R13, P2 ;  /* 0x0000000d0c0c7207 */ /* 0x000fe40001000000 */
[----:B------:R-:W-:Y:S02]  /*b580*/  SEL R13, R57, R0, P2 ;  /* 0x00000000390d7207 */ /* 0x000fe40001000000 */
[----:B------:R-:W-:Y:S02]  /*b590*/  IADD3 R12, P4, PT, R12, 0x1, RZ ;  /* 0x000000010c0c7810 */ /* 0x000fe40007f9e0ff */
[----:B------:R-:W-:Y:S02]  /*b5a0*/  SEL R16, RZ, 0xffffffff, !P2 ;  /* 0xffffffffff107807 */ /* 0x000fe40005000000 */
[----:B------:R-:W-:Y:S01]  /*b5b0*/  LOP3.LUT P2, R0, R58, 0x80000000, RZ, 0xc0, !PT ;  /* 0x800000003a007812 */ /* 0x000fe2000784c0ff */
[----:B------:R-:W-:Y:S01]  /*b5c0*/  IMAD.X R13, RZ, RZ, R13, P4 ;  /* 0x000000ffff0d7224 */ /* 0x000fe200020e060d */
[----:B------:R-:W-:Y:S01]  /*b5d0*/  SHF.R.U32.HI R57, RZ, 0x1e, R11 ;  /* 0x0000001eff397819 */ /* 0x000fe2000001160b */
[----:B------:R-:W-:Y:S01]  /*b5e0*/  IMAD.IADD R15, R16, 0x1, -R15 ;  /* 0x00000001100f7824 */ /* 0x000fe200078e0a0f */
[----:B------:R-:W-:-:S02]  /*b5f0*/  @!P1 LOP3.LUT R0, R0, 0x80000000, RZ, 0x3c, !PT ;  /* 0x8000000000009812 */ /* 0x000fc400078e3cff */
[----:B------:R-:W-:Y:S01]  /*b600*/  SHF.R.U64 R12, R12, 0xa, R13 ;  /* 0x0000000a0c0c7819 */ /* 0x000fe2000000120d */
[----:B------:R-:W-:Y:S01]  /*b610*/  IMAD.SHL.U32 R11, R15, 0x100000, RZ ;  /* 0x001000000f0b7824 */ /* 0x000fe200078e00ff */
[----:B------:R-:W-:Y:S02]  /*b620*/  LEA.HI R10, R10, R57, RZ, 0x1 ;  /* 0x000000390a0a7211 */ /* 0x000fe400078f08ff */
[----:B------:R-:W-:-:S03]  /*b630*/  IADD3 R12, P4, PT, R12, 0x1, RZ ;  /* 0x000000010c0c7810 */ /* 0x000fc60007f9e0ff */
[----:B------:R-:W-:Y:S01]  /*b640*/  @P2 IMAD.MOV R10, RZ, RZ, -R10 ;  /* 0x000000ffff0a2224 */ /* 0x000fe200078e0a0a */
[----:B------:R-:W-:-:S04]  /*b650*/  LEA.HI.X R13, R13, RZ, RZ, 0x16, P4 ;  /* 0x000000ff0d0d7211 */ /* 0x000fc800020fb4ff */
[--C-:B------:R-:W-:Y:S02]  /*b660*/  SHF.R.U64 R12, R12, 0x1, R13.reuse ;  /* 0x000000010c0c7819 */ /* 0x100fe4000000120d */
[----:B------:R-:W-:Y:S02]  /*b670*/  SHF.R.U32.HI R16, RZ, 0x1, R13 ;  /* 0x00000001ff107819 */ /* 0x000fe4000001160d */
[----:B------:R-:W-:-:S04]  /*b680*/  IADD3 R12, P4, P5, RZ, RZ, R12 ;  /* 0x000000ffff0c7210 */ /* 0x000fc80007d9e00c */
[----:B------:R-:W-:-:S04]  /*b690*/  IADD3.X R11, PT, PT, R11, 0x3fe00000, R16, P4, P5 ;  /* 0x3fe000000b0b7810 */ /* 0x000fc800027ea410 */
[----:B------:R-:W-:-:S07]  /*b6a0*/  LOP3.LUT R11, R11, R0, RZ, 0xfc, !PT ;  /* 0x000000000b0b7212 */ /* 0x000fce00078efcff */
.L_x_234:
[----:B------:R-:W-:Y:S02]  /*b6b0*/  IMAD.MOV.U32 R57, RZ, RZ, 0x0 ;  /* 0x00000000ff397424 */ /* 0x000fe400078e00ff */
[----:B------:R-:W-:Y:S02]  /*b6c0*/  IMAD.MOV.U32 R0, RZ, RZ, R10 ;  /* 0x000000ffff007224 */ /* 0x000fe400078e000a */
[----:B------:R-:W-:Y:S01]  /*b6d0*/  IMAD.MOV.U32 R10, RZ, RZ, R12 ;  /* 0x000000ffff0a7224 */ /* 0x000fe200078e000c */
[----:B------:R-:W-:Y:S06]  /*b6e0*/  RET.REL.NODEC R56 `(_Z10dCreateGvAPdS_S_diddS_S_S_) ;  /* 0xffffff4838447950 */ /* 0x000fec0003c3ffff */
.L_x_241:
        /* <DEDUP_REMOVED lines=9> */
.L_x_722:


//--------------------- .text._Z9dCreateGxPdS_di  --------------------------
	.section	.text._Z9dCreateGxPdS_di,"ax",@progbits
	.align	128
        .global         _Z9dCreateGxPdS_di
        .type           _Z9dCreateGxPdS_di,@function
        .size           _Z9dCreateGxPdS_di,(.L_x_759 - _Z9dCreateGxPdS_di)
        .other          _Z9dCreateGxPdS_di,@"STO_CUDA_ENTRY STV_DEFAULT"
_Z9dCreateGxPdS_di:
.text._Z9dCreateGxPdS_di:
[----:B------:R-:W-:Y:S01]  /*0000*/  LDC R1, c[0x0][0x37c] ;  /* 0x0000df00ff017b82 */ /* 0x000fe20000000800 */
[----:B------:R-:W0:Y:S07]  /*0010*/  S2R R9, SR_TID.X ;  /* 0x0000000000097919 */ /* 0x000e2e0000002100 */
[----:B------:R-:W0:Y:S01]  /*0020*/  LDC.64 R2, c[0x0][0x388] ;  /* 0x0000e200ff027b82 */ /* 0x000e220000000a00 */
[----:B------:R-:W1:Y:S01]  /*0030*/  LDCU.64 UR4, c[0x0][0x358] ;  /* 0x00006b00ff0477ac */ /* 0x000e620008000a00 */
[----:B------:R-:W2:Y:S06]  /*0040*/  LDCU.64 UR6, c[0x0][0x390] ;  /* 0x00007200ff0677ac */ /* 0x000eac0008000a00 */
[----:B------:R-:W3:Y:S08]  /*0050*/  LDC.64 R6, c[0x0][0x380] ;  /* 0x0000e000ff067b82 */ /* 0x000ef00000000a00 */
[----:B------:R-:W4:Y:S01]  /*0060*/  LDC R0, c[0x0][0x398] ;  /* 0x0000e600ff007b82 */ /* 0x000f220000000800 */
[----:B0-----:R-:W-:-:S05]  /*0070*/  IMAD.WIDE.U32 R2, R9, 0x8, R2 ;  /* 0x0000000809027825 */ /* 0x001fca00078e0002 */
[----:B-1----:R-:W2:Y:S01]  /*0080*/  LDG.E.64 R4, desc[UR4][R2.64] ;  /* 0x0000000402047981 */ /* 0x002ea2000c1e1b00 */
[----:B---3--:R-:W-:-:S04]  /*0090*/  IMAD.WIDE.U32 R6, R9, 0x8, R6 ;  /* 0x0000000809067825 */ /* 0x008fc800078e0006 */
[----:B----4-:R-:W-:Y:S01]  /*00a0*/  IMAD.WIDE R8, R0, 0x8, R2 ;  /* 0x0000000800087825 */ /* 0x010fe200078e0202 */
[----:B--2---:R-:W-:-:S08]  /*00b0*/  DMUL R4, R4, UR6 ;  /* 0x0000000604047c28 */ /* 0x004fd00008000000 */
[----:B------:R-:W-:-:S07]  /*00c0*/  DMUL R4, R4, 0.5 ;  /* 0x3fe0000004047828 */ /* 0x000fce0000000000 */
[----:B------:R-:W-:Y:S04]  /*00d0*/  STG.E.64 desc[UR4][R6.64], R4 ;  /* 0x0000000406007986 */ /* 0x000fe8000c101b04 */
[----:B------:R-:W2:Y:S01]  /*00e0*/  LDG.E.64 R10, desc[UR4][R8.64] ;  /* 0x00000004080a7981 */ /* 0x000ea2000c1e1b00 */
[----:B------:R-:W-:-:S04]  /*00f0*/  IMAD.WIDE R2, R0, 0x8, R6 ;  /* 0x0000000800027825 */ /* 0x000fc800078e0206 */
[----:B------:R-:W-:Y:S01]  /*0100*/  IMAD.WIDE R12, R0, 0x8, R8 ;  /* 0x00000008000c7825 */ /* 0x000fe200078e0208 */
[----:B--2---:R-:W-:-:S08]  /*0110*/  DMUL R10, R10, UR6 ;  /* 0x000000060a0a7c28 */ /* 0x004fd00008000000 */
[----:B------:R-:W-:-:S07]  /*0120*/  DMUL R10, R10, 0.5 ;  /* 0x3fe000000a0a7828 */ /* 0x000fce0000000000 */
[----:B------:R-:W-:Y:S04]  /*0130*/  STG.E.64 desc[UR4][R2.64], R10 ;  /* 0x0000000a02007986 */ /* 0x000fe8000c101b04 */
[----:B------:R-:W2:Y:S01]  /*0140*/  LDG.E.64 R12, desc[UR4][R12.64] ;  /* 0x000000040c0c7981 */ /* 0x000ea2000c1e1b00 */
[----:B------:R-:W-:Y:S01]  /*0150*/  IMAD.WIDE R16, R0, 0x8, R2 ;  /* 0x0000000800107825 */ /* 0x000fe200078e0202 */
[----:B--2---:R-:W-:-:S08]  /*0160*/  DMUL R14, R12, UR6 ;  /* 0x000000060c0e7c28 */ /* 0x004fd00008000000 */
[----:B------:R-:W-:-:S07]  /*0170*/  DMUL R14, R14, 0.5 ;  /* 0x3fe000000e0e7828 */ /* 0x000fce0000000000 */
[----:B------:R-:W-:Y:S01]  /*0180*/  STG.E.64 desc[UR4][R16.64], R14 ;  /* 0x0000000e10007986 */ /* 0x000fe2000c101b04 */
[----:B------:R-:W-:Y:S05]  /*0190*/  EXIT ;  /* 0x000000000000794d */ /* 0x000fea0003800000 */
.L_x_242:
        /* <DEDUP_REMOVED lines=14> */
.L_x_759:


//--------------------- .text._Z8dCreatetPdS_dd   --------------------------
	.section	.text._Z8dCreatetPdS_dd,"ax",@progbits
	.align	128
        .global         _Z8dCreatetPdS_dd
        .type           _Z8dCreatetPdS_dd,@function
        .size           _Z8dCreatetPdS_dd,(.L_x_760 - _Z8dCreatetPdS_dd)
        .other          _Z8dCreatetPdS_dd,@"STO_CUDA_ENTRY STV_DEFAULT"
_Z8dCreatetPdS_dd:
.text._Z8dCreatetPdS_dd:
[----:B------:R-:W-:Y:S01]  /*0000*/  LDC R1, c[0x0][0x37c] ;  /* 0x0000df00ff017b82 */ /* 0x000fe20000000800 */
[----:B------:R-:W0:Y:S07]  /*0010*/  S2R R13, SR_TID.X ;  /* 0x00000000000d7919 */ /* 0x000e2e0000002100 */
[----:B------:R-:W0:Y:S01]  /*0020*/  LDC.64 R2, c[0x0][0x388] ;  /* 0x0000e200ff027b82 */ /* 0x000e220000000a00 */
[----:B------:R-:W1:Y:S07]  /*0030*/  LDCU.64 UR4, c[0x0][0x358] ;  /* 0x00006b00ff0477ac */ /* 0x000e6e0008000a00 */
[----:B------:R-:W2:Y:S08]  /*0040*/  LDC.64 R6, c[0x0][0x398] ;  /* 0x0000e600ff067b82 */ /* 0x000eb00000000a00 */
[----:B------:R-:W3:Y:S08]  /*0050*/  LDC.64 R8, c[0x0][0x390] ;  /* 0x0000e400ff087b82 */ /* 0x000ef00000000a00 */
[----:B------:R-:W4:Y:S01]  /*0060*/  LDC.64 R10, c[0x0][0x380] ;  /* 0x0000e000ff0a7b82 */ /* 0x000f220000000a00 */
[----:B0-----:R-:W-:-:S06]  /*0070*/  IMAD.WIDE.U32 R2, R13, 0x8, R2 ;  /* 0x000000080d027825 */ /* 0x001fcc00078e0002 */
[----:B-1----:R-:W2:Y:S02]  /*0080*/  LDG.E.64 R2, desc[UR4][R2.64] ;  /* 0x0000000402027981 */ /* 0x002ea4000c1e1b00 */
[----:B--2---:R-:W-:-:S08]  /*0090*/  DMUL R4, R2, R6 ;  /* 0x0000000602047228 */ /* 0x004fd00000000000 */
[----:B---3--:R-:W-:-:S08]  /*00a0*/  DFMA R4, R8, 2, R4 ;  /* 0x400000000804782b */ /* 0x008fd00000000004 */
[----:B------:R-:W-:Y:S01]  /*00b0*/  DADD R4, R4, R6 ;  /* 0x0000000004047229 */ /* 0x000fe20000000006 */
[----:B----4-:R-:W-:-:S07]  /*00c0*/  IMAD.WIDE.U32 R6, R13, 0x8, R10 ;  /* 0x000000080d067825 */ /* 0x010fce00078e000a */
[----:B------:R-:W-:-:S07]  /*00d0*/  DMUL R4, R4, 0.5 ;  /* 0x3fe0000004047828 */ /* 0x000fce0000000000 */
[----:B------:R-:W-:Y:S01]  /*00e0*/  STG.E.64 desc[UR4][R6.64], R4 ;  /* 0x0000000406007986 */ /* 0x000fe2000c101b04 */
[----:B------:R-:W-:Y:S05]  /*00f0*/  EXIT ;  /* 0x000000000000794d */ /* 0x000fea0003800000 */
.L_x_243:
        /* <DEDUP_REMOVED lines=16> */
.L_x_760:


//--------------------- .text._Z10dCreateqnrPdi   --------------------------
	.section	.text._Z10dCreateqnrPdi,"ax",@progbits
	.align	128
        .global         _Z10dCreateqnrPdi
        .type           _Z10dCreateqnrPdi,@function
        .size           _Z10dCreateqnrPdi,(.L_x_724 - _Z10dCreateqnrPdi)
        .other          _Z10dCreateqnrPdi,@"STO_CUDA_ENTRY STV_DEFAULT"
_Z10dCreateqnrPdi:
.text._Z10dCreateqnrPdi:
[----:B------:R-:W-:Y:S01]  /*0000*/  LDC R1, c[0x0][0x37c] ;  /* 0x0000df00ff017b82 */ /* 0x000fe20000000800 */
[----:B------:R-:W0:Y:S01]  /*0010*/  S2R R0, SR_TID.X ;  /* 0x0000000000007919 */ /* 0x000e220000002100 */
[----:B------:R-:W1:Y:S01]  /*0020*/  LDCU UR4, c[0x0][0x388] ;  /* 0x00007100ff0477ac */ /* 0x000e620008000800 */
[----:B------:R-:W2:Y:S01]  /*0030*/  LDCU.64 UR6, c[0x0][0x358] ;  /* 0x00006b00ff0677ac */ /* 0x000ea20008000a00 */
[----:B-1----:R-:W-:Y:S01]  /*0040*/  UIADD3 UR4, UPT, UPT, UR4, -0x1, URZ ;  /* 0xffffffff04047890 */ /* 0x002fe2000fffe0ff */
[----:B0-----:R-:W-:-:S13]  /*0050*/  ISETP.NE.AND P0, PT, R0, RZ, PT ;  /* 0x000000ff0000720c */ /* 0x001fda0003f05270 */
[----:B--2---:R-:W-:Y:S05]  /*0060*/  @P0 BRA `(.L_x_244) ;  /* 0x00000000004c0947 */ /* 0x004fea0003800000 */
[----:B------:R-:W0:Y:S08]  /*0070*/  I2F.F64 R2, UR4 ;  /* 0x0000000400027d12 */ /* 0x000e300008201c00 */
[----:B0-----:R-:W0:Y:S01]  /*0080*/  MUFU.RCP64H R5, R3 ;  /* 0x0000000300057308 */ /* 0x001e220000001800 */
[----:B------:R-:W-:-:S05]  /*0090*/  VIADD R4, R3, 0x300402 ;  /* 0x0030040203047836 */ /* 0x000fca0000000000 */
[----:B------:R-:W-:Y:S01]  /*00a0*/  FSETP.GEU.AND P0, PT, |R4|, 5.8789094863358348022e-39, PT ;  /* 0x004004020400780b */ /* 0x000fe20003f0e200 */
[----:B0-----:R-:W-:-:S08]  /*00b0*/  DFMA R6, -R2, R4, 1 ;  /* 0x3ff000000206742b */ /* 0x001fd00000000104 */
[----:B------:R-:W-:-:S08]  /*00c0*/  DFMA R6, R6, R6, R6 ;  /* 0x000000060606722b */ /* 0x000fd00000000006 */
[----:B------:R-:W-:-:S08]  /*00d0*/  DFMA R6, R4, R6, R4 ;  /* 0x000000060406722b */ /* 0x000fd00000000004 */
[----:B------:R-:W-:-:S08]  /*00e0*/  DFMA R8, -R2, R6, 1 ;  /* 0x3ff000000208742b */ /* 0x000fd00000000106 */
[----:B------:R-:W-:Y:S01]  /*00f0*/  DFMA R6, R6, R8, R6 ;  /* 0x000000080606722b */ /* 0x000fe20000000006 */
[----:B------:R-:W-:Y:S10]  /*0100*/  @P0 BRA `(.L_x_245) ;  /* 0x0000000000180947 */ /* 0x000ff40003800000 */
[----:B------:R-:W-:Y:S01]  /*0110*/  LOP3.LUT R0, R3, 0x7fffffff, RZ, 0xc0, !PT ;  /* 0x7fffffff03007812 */ /* 0x000fe200078ec0ff */
[----:B------:R-:W-:Y:S02]  /*0120*/  IMAD.MOV.U32 R4, RZ, RZ, R2 ;  /* 0x000000ffff047224 */ /* 0x000fe400078e0002 */
[----:B------:R-:W-:Y:S02]  /*0130*/  IMAD.MOV.U32 R5, RZ, RZ, R3 ;  /* 0x000000ffff057224 */ /* 0x000fe400078e0003 */
[----:B------:R-:W-:Y:S01]  /*0140*/  VIADD R8, R0, 0xfff00000 ;  /* 0xfff0000000087836 */ /* 0x000fe20000000000 */
[----:B------:R-:W-:-:S07]  /*0150*/  MOV R0, 0x170 ;  /* 0x0000017000007802 */ /* 0x000fce0000000f00 */
[----:B------:R-:W-:Y:S05]  /*0160*/  CALL.REL.NOINC `($__internal_3_$__cuda_sm20_dblrcp_rn_slowpath_v3) ;  /* 0x0000000000bc7944 */ /* 0x000fea0003c00000 */
.L_x_245:
[----:B------:R-:W0:Y:S02]  /*0170*/  LDC.64 R2, c[0x0][0x380] ;  /* 0x0000e000ff027b82 */ /* 0x000e240000000a00 */
[----:B0-----:R-:W-:Y:S01]  /*0180*/  STG.E.64 desc[UR6][R2.64], R6 ;  /* 0x0000000602007986 */ /* 0x001fe2000c101b06 */
[----:B------:R-:W-:Y:S05]  /*0190*/  EXIT ;  /* 0x000000000000794d */ /* 0x000fea0003800000 */
.L_x_244:
[----:B------:R-:W-:-:S13]  /*01a0*/  ISETP.NE.AND P0, PT, R0, UR4, PT ;  /* 0x0000000400007c0c */ /* 0x000fda000bf05270 */
[----:B------:R-:W-:Y:S05]  /*01b0*/  @P0 BRA `(.L_x_246) ;  /* 0x0000000000500947 */ /* 0x000fea0003800000 */
[----:B------:R-:W0:Y:S01]  /*01c0*/  I2F.F64.U32 R4, R0 ;  /* 0x0000000000047312 */ /* 0x000e220000201800 */
[----:B------:R-:W1:Y:S01]  /*01d0*/  LDC.64 R10, c[0x0][0x380] ;  /* 0x0000e000ff0a7b82 */ /* 0x000e620000000a00 */
[----:B------:R-:W-:Y:S06]  /*01e0*/  BSSY.RECONVERGENT B0, `(.L_x_247) ;  /* 0x000000f000007945 */ /* 0x000fec0003800200 */
[----:B0-----:R-:W0:Y:S01]  /*01f0*/  MUFU.RCP64H R3, R5 ;  /* 0x0000000500037308 */ /* 0x001e220000001800 */
[----:B------:R-:W-:-:S05]  /*0200*/  VIADD R2, R5, 0x300402 ;  /* 0x0030040205027836 */ /* 0x000fca0000000000 */
[----:B------:R-:W-:Y:S01]  /*0210*/  FSETP.GEU.AND P0, PT, |R2|, 5.8789094863358348022e-39, PT ;  /* 0x004004020200780b */ /* 0x000fe20003f0e200 */
[----:B0-----:R-:W-:-:S08]  /*0220*/  DFMA R6, -R4, R2, 1 ;  /* 0x3ff000000406742b */ /* 0x001fd00000000102 */
[----:B------:R-:W-:-:S08]  /*0230*/  DFMA R6, R6, R6, R6 ;  /* 0x000000060606722b */ /* 0x000fd00000000006 */
[----:B------:R-:W-:Y:S01]  /*0240*/  DFMA R6, R2, R6, R2 ;  /* 0x000000060206722b */ /* 0x000fe20000000002 */
[----:B-1----:R-:W-:-:S07]  /*0250*/  IMAD.WIDE.U32 R2, R0, 0x8, R10 ;  /* 0x0000000800027825 */ /* 0x002fce00078e000a */
[----:B------:R-:W-:-:S08]  /*0260*/  DFMA R8, -R4, R6, 1 ;  /* 0x3ff000000408742b */ /* 0x000fd00000000106 */
[----:B------:R-:W-:Y:S01]  /*0270*/  DFMA R6, R6, R8, R6 ;  /* 0x000000080606722b */ /* 0x000fe20000000006 */
[----:B------:R-:W-:Y:S10]  /*0280*/  @P0 BRA `(.L_x_248) ;  /* 0x0000000000100947 */ /* 0x000ff40003800000 */
[----:B------:R-:W-:-:S05]  /*0290*/  LOP3.LUT R0, R5, 0x7fffffff, RZ, 0xc0, !PT ;  /* 0x7fffffff05007812 */ /* 0x000fca00078ec0ff */
[----:B------:R-:W-:Y:S01]  /*02a0*/  VIADD R8, R0, 0xfff00000 ;  /* 0xfff0000000087836 */ /* 0x000fe20000000000 */
[----:B------:R-:W-:-:S07]  /*02b0*/  MOV R0, 0x2d0 ;  /* 0x000002d000007802 */ /* 0x000fce0000000f00 */
[----:B------:R-:W-:Y:S05]  /*02c0*/  CALL.REL.NOINC `($__internal_3_$__cuda_sm20_dblrcp_rn_slowpath_v3) ;  /* 0x0000000000647944 */ /* 0x000fea0003c00000 */
.L_x_248:
[----:B------:R-:W-:Y:S05]  /*02d0*/  BSYNC.RECONVERGENT B0 ;  /* 0x0000000000007941 */ /* 0x000fea0003800200 */
.L_x_247:
[----:B------:R-:W-:Y:S01]  /*02e0*/  STG.E.64 desc[UR6][R2.64], R6 ;  /* 0x0000000602007986 */ /* 0x000fe2000c101b06 */
[----:B------:R-:W-:Y:S05]  /*02f0*/  EXIT ;  /* 0x000000000000794d */ /* 0x000fea0003800000 */
.L_x_246:
[----:B------:R-:W0:Y:S01]  /*0300*/  I2F.F64 R4, UR4 ;  /* 0x0000000400047d12 */ /* 0x000e220008201c00 */
[----:B------:R-:W-:Y:S01]  /*0310*/  IMAD.MOV.U32 R2, RZ, RZ, 0x1 ;  /* 0x00000001ff027424 */ /* 0x000fe200078e00ff */
[----:B------:R-:W1:Y:S06]  /*0320*/  LDC.64 R10, c[0x0][0x380] ;  /* 0x0000e000ff0a7b82 */ /* 0x000e6c0000000a00 */
[----:B0-----:R-:W0:Y:S02]  /*0330*/  MUFU.RCP64H R3, R5 ;  /* 0x0000000500037308 */ /* 0x001e240000001800 */
[----:B0-----:R-:W-:-:S08]  /*0340*/  DFMA R6, -R4, R2, 1 ;  /* 0x3ff000000406742b */ /* 0x001fd00000000102 */
[----:B------:R-:W-:-:S08]  /*0350*/  DFMA R6, R6, R6, R6 ;  /* 0x000000060606722b */ /* 0x000fd00000000006 */
[----:B------:R-:W-:-:S08]  /*0360*/  DFMA R6, R2, R6, R2 ;  /* 0x000000060206722b */ /* 0x000fd00000000002 */
[----:B------:R-:W-:-:S08]  /*0370*/  DFMA R2, -R4, R6, 1 ;  /* 0x3ff000000402742b */ /* 0x000fd00000000106 */
[----:B------:R-:W-:-:S08]  /*0380*/  DFMA R2, R6, R2, R6 ;  /* 0x000000020602722b */ /* 0x000fd00000000006 */
[----:B------:R-:W-:-:S08]  /*0390*/  DMUL R6, R2, 2 ;  /* 0x4000000002067828 */ /* 0x000fd00000000000 */
[----:B------:R-:W-:-:S08]  /*03a0*/  DFMA R8, -R4, R6, 2 ;  /* 0x400000000408742b */ /* 0x000fd00000000106 */
[----:B------:R-:W-:-:S10]  /*03b0*/  DFMA R2, R2, R8, R6 ;  /* 0x000000080202722b */ /* 0x000fd40000000006 */
[----:B------:R-:W-:-:S05]  /*03c0*/  FFMA R6, RZ, R5, R3 ;  /* 0x00000005ff067223 */ /* 0x000fca0000000003 */
[----:B------:R-:W-:Y:S01]  /*03d0*/  FSETP.GT.AND P0, PT, |R6|, 1.469367938527859385e-39, PT ;  /* 0x001000000600780b */ /* 0x000fe20003f04200 */
[----:B-1----:R-:W-:-:S12]  /*03e0*/  IMAD.WIDE.U32 R6, R0, 0x8, R10 ;  /* 0x0000000800067825 */ /* 0x002fd800078e000a */
[----:B------:R-:W-:Y:S05]  /*03f0*/  @P0 BRA `(.L_x_249) ;  /* 0x0000000000100947 */ /* 0x000fea0003800000 */
[----:B------:R-:W-:-:S07]  /*0400*/  MOV R0, 0x420 ;  /* 0x0000042000007802 */ /* 0x000fce0000000f00 */
[----:B------:R-:W-:Y:S05]  /*0410*/  CALL.REL.NOINC `($__internal_4_$__cuda_sm20_div_rn_f64_full) ;  /* 0x0000000000b07944 */ /* 0x000fea0003c00000 */
[----:B------:R-:W-:Y:S02]  /*0420*/  IMAD.MOV.U32 R2, RZ, RZ, R12 ;  /* 0x000000ffff027224 */ /* 0x000fe400078e000c */
[----:B------:R-:W-:-:S07]  /*0430*/  IMAD.MOV.U32 R3, RZ, RZ, R13 ;  /* 0x000000ffff037224 */ /* 0x000fce00078e000d */
.L_x_249:
[----:B------:R-:W-:Y:S01]  /*0440*/  STG.E.64 desc[UR6][R6.64], R2 ;  /* 0x0000000206007986 */ /* 0x000fe2000c101b06 */
[----:B------:R-:W-:Y:S05]  /*0450*/  EXIT ;  /* 0x000000000000794d */ /* 0x000fea0003800000 */
        .weak           $__internal_3_$__cuda_sm20_dblrcp_rn_slowpath_v3
        .type           $__internal_3_$__cuda_sm20_dblrcp_rn_slowpath_v3,@function
        .size           $__internal_3_$__cuda_sm20_dblrcp_rn_slowpath_v3,($__internal_4_$__cuda_sm20_div_rn_f64_full - $__internal_3_$__cuda_sm20_dblrcp_rn_slowpath_v3)
$__internal_3_$__cuda_sm20_dblrcp_rn_slowpath_v3:
[----:B------:R-:W-:Y:S01]  /*0460*/  DSETP.GTU.AND P0, PT, |R4|, +INF , PT ;  /* 0x7ff000000400742a */ /* 0x000fe20003f0c200 */
[----:B------:R-:W-:-:S13]  /*0470*/  BSSY.RECONVERGENT B1, `(.L_x_250) ;  /* 0x0000023000017945 */ /* 0x000fda0003800200 */
        /* <DEDUP_REMOVED lines=11> */
[----:B------:R-:W0:Y:S04]  /*0530*/  MUFU.RCP64H R9, R7 ;  /* 0x0000000700097308 */ /* 0x000e280000001800 */
        /* <DEDUP_REMOVED lines=10> */
.L_x_253:
        /* <DEDUP_REMOVED lines=10> */
.L_x_251:
[----:B------:R-:W-:Y:S01]  /*0680*/  LOP3.LUT R7, R5, 0x80000, RZ, 0xfc, !PT ;  /* 0x0008000005077812 */ /* 0x000fe200078efcff */
[----:B------:R-:W-:-:S07]  /*0690*/  IMAD.MOV.U32 R6, RZ, RZ, R4 ;  /* 0x000000ffff067224 */ /* 0x000fce00078e0004 */
.L_x_252:
[----:B------:R-:W-:Y:S05]  /*06a0*/  BSYNC.RECONVERGENT B1 ;  /* 0x0000000000017941 */ /* 0x000fea0003800200 */
.L_x_250:
[----:B------:R-:W-:Y:S02]  /*06b0*/  IMAD.MOV.U32 R4, RZ, RZ, R0 ;  /* 0x000000ffff047224 */ /* 0x000fe400078e0000 */
[----:B------:R-:W-:-:S04]  /*06c0*/  IMAD.MOV.U32 R5, RZ, RZ, 0x0 ;  /* 0x00000000ff057424 */ /* 0x000fc800078e00ff */
[----:B------:R-:W-:Y:S05]  /*06d0*/  RET.REL.NODEC R4 `(_Z10dCreateqnrPdi) ;  /* 0xfffffff804487950 */ /* 0x000fea0003c3ffff */
        .weak           $__internal_4_$__cuda_sm20_div_rn_f64_full
        .type           $__internal_4_$__cuda_sm20_div_rn_f64_full,@function
        .size           $__internal_4_$__cuda_sm20_div_rn_f64_full,(.L_x_724 - $__internal_4_$__cuda_sm20_div_rn_f64_full)
$__internal_4_$__cuda_sm20_div_rn_f64_full:
[C---:B------:R-:W-:Y:S01]  /*06e0*/  FSETP.GEU.AND P0, PT, |R5|.reuse, 1.469367938527859385e-39, PT ;  /* 0x001000000500780b */ /* 0x040fe20003f0e200 */
[----:B------:R-:W-:Y:S01]  /*06f0*/  IMAD.MOV.U32 R8, RZ, RZ, 0x1 ;  /* 0x00000001ff087424 */ /* 0x000fe200078e00ff */
[C---:B------:R-:W-:Y:S01]  /*0700*/  LOP3.LUT R2, R5.reuse, 0x800fffff, RZ, 0xc0, !PT ;  /* 0x800fffff05027812 */ /* 0x040fe200078ec0ff */
[----:B------:R-:W-:Y:S01]  /*0710*/  IMAD.MOV.U32 R19, RZ, RZ, 0x40000000 ;  /* 0x40000000ff137424 */ /* 0x000fe200078e00ff */
[----:B------:R-:W-:Y:S01]  /*0720*/  LOP3.LUT R13, R5, 0x7ff00000, RZ, 0xc0, !PT ;  /* 0x7ff00000050d7812 */ /* 0x000fe200078ec0ff */
[----:B------:R-:W-:Y:S01]  /*0730*/  IMAD.MOV.U32 R12, RZ, RZ, 0x1ca00000 ;  /* 0x1ca00000ff0c7424 */ /* 0x000fe200078e00ff */
[----:B------:R-:W-:Y:S01]  /*0740*/  LOP3.LUT R3, R2, 0x3ff00000, RZ, 0xfc, !PT ;  /* 0x3ff0000002037812 */ /* 0x000fe200078efcff */
[----:B------:R-:W-:Y:S01]  /*0750*/  IMAD.MOV.U32 R2, RZ, RZ, R4 ;  /* 0x000000ffff027224 */ /* 0x000fe200078e0004 */
[----:B------:R-:W-:Y:S01]  /*0760*/  ISETP.LE.U32.AND P1, PT, R13, 0x40000000, PT ;  /* 0x400000000d00780c */ /* 0x000fe20003f23070 */
[----:B------:R-:W-:Y:S02]  /*0770*/  IMAD.MOV.U32 R18, RZ, RZ, R13 ;  /* 0x000000ffff127224 */ /* 0x000fe400078e000d */
[----:B------:R-:W-:-:S02]  /*0780*/  VIADD R13, R19, 0xffffffff ;  /* 0xffffffff130d7836 */ /* 0x000fc40000000000 */
[----:B------:R-:W-:-:S06]  /*0790*/  @!P0 DMUL R2, R4, 8.98846567431157953865e+307 ;  /* 0x7fe0000004028828 */ /* 0x000fcc0000000000 */
[----:B------:R-:W0:Y:S04]  /*07a0*/  MUFU.RCP64H R9, R3 ;  /* 0x0000000300097308 */ /* 0x000e280000001800 */
[----:B------:R-:W-:Y:S02]  /*07b0*/  @!P0 LOP3.LUT R18, R3, 0x7ff00000, RZ, 0xc0, !PT ;  /* 0x7ff0000003128812 */ /* 0x000fe400078ec0ff */
[----:B------:R-:W-:-:S03]  /*07c0*/  ISETP.GT.U32.AND P0, PT, R13, 0x7feffffe, PT ;  /* 0x7feffffe0d00780c */ /* 0x000fc60003f04070 */
[----:B------:R-:W-:-:S05]  /*07d0*/  VIADD R13, R18, 0xffffffff ;  /* 0xffffffff120d7836 */ /* 0x000fca0000000000 */
[----:B------:R-:W-:Y:S01]  /*07e0*/  ISETP.GT.U32.OR P0, PT, R13, 0x7feffffe, P0 ;  /* 0x7feffffe0d00780c */ /* 0x000fe20000704470 */
[----:B0-----:R-:W-:-:S08]  /*07f0*/  DFMA R10, R8, -R2, 1 ;  /* 0x3ff00000080a742b */ /* 0x001fd00000000802 */
[----:B------:R-:W-:-:S08]  /*0800*/  DFMA R10, R10, R10, R10 ;  /* 0x0000000a0a0a722b */ /* 0x000fd0000000000a */
[----:B------:R-:W-:-:S08]  /*0810*/  DFMA R10, R8, R10, R8 ;  /* 0x0000000a080a722b */ /* 0x000fd00000000008 */
[----:B------:R-:W-:-:S08]  /*0820*/  DFMA R8, R10, -R2, 1 ;  /* 0x3ff000000a08742b */ /* 0x000fd00000000802 */
[----:B------:R-:W-:Y:S01]  /*0830*/  DFMA R10, R10, R8, R10 ;  /* 0x000000080a0a722b */ /* 0x000fe2000000000a */
[----:B------:R-:W-:Y:S01]  /*0840*/  SEL R9, R12, 0x63400000, !P1 ;  /* 0x634000000c097807 */ /* 0x000fe20004800000 */
[----:B------:R-:W-:-:S06]  /*0850*/  IMAD.MOV.U32 R8, RZ, RZ, RZ ;  /* 0x000000ffff087224 */ /* 0x000fcc00078e00ff */
[----:B------:R-:W-:-:S08]  /*0860*/  DMUL R14, R10, R8 ;  /* 0x000000080a0e7228 */ /* 0x000fd00000000000 */
[----:B------:R-:W-:-:S08]  /*0870*/  DFMA R16, R14, -R2, R8 ;  /* 0x800000020e10722b */ /* 0x000fd00000000008 */
[----:B------:R-:W-:Y:S01]  /*0880*/  DFMA R10, R10, R16, R14 ;  /* 0x000000100a0a722b */ /* 0x000fe2000000000e */
[----:B------:R-:W-:Y:S10]  /*0890*/  @P0 BRA `(.L_x_254) ;  /* 0x0000000000740947 */ /* 0x000ff40003800000 */
[----:B------:R-:W-:Y:S01]  /*08a0*/  LOP3.LUT R15, R5, 0x7ff00000, RZ, 0xc0, !PT ;  /* 0x7ff00000050f7812 */ /* 0x000fe200078ec0ff */
[----:B------:R-:W-:-:S03]  /*08b0*/  IMAD.MOV.U32 R13, RZ, RZ, 0x40000000 ;  /* 0x40000000ff0d7424 */ /* 0x000fc600078e00ff */
[----:B------:R-:W-:Y:S01]  /*08c0*/  ISETP.LE.U32.AND P0, PT, R15, 0x40000000, PT ;  /* 0x400000000f00780c */ /* 0x000fe20003f03070 */
[----:B------:R-:W-:-:S03]  /*08d0*/  IMAD.MOV R14, RZ, RZ, -R15 ;  /* 0x000000ffff0e7224 */ /* 0x000fc600078e0a0f */
[----:B------:R-:W-:Y:S02]  /*08e0*/  SEL R12, R12, 0x63400000, !P0 ;  /* 0x634000000c0c7807 */ /* 0x000fe40004000000 */
[----:B------:R-:W-:Y:S01]  /*08f0*/  VIADDMNMX R13, R14, R13, 0xb9600000, !PT ;  /* 0xb96000000e0d7446 */ /* 0x000fe2000780010d */
[----:B------:R-:W-:-:S03]  /*0900*/  IMAD.MOV.U32 R14, RZ, RZ, RZ ;  /* 0x000000ffff0e7224 */ /* 0x000fc600078e00ff */
[----:B------:R-:W-:-:S05]  /*0910*/  VIMNMX R13, PT, PT, R13, 0x46a00000, PT ;  /* 0x46a000000d0d7848 */ /* 0x000fca0003fe0100 */
        /* <DEDUP_REMOVED lines=11> */
[----:B------:R-:W-:Y:S02]  /*09d0*/  IMAD.MOV R3, RZ, RZ, -R16 ;  /* 0x000000ffff037224 */ /* 0x000fe400078e0a10 */
[----:B------:R-:W-:-:S06]  /*09e0*/  IMAD.MOV.U32 R2, RZ, RZ, RZ ;  /* 0x000000ffff027224 */ /* 0x000fcc00078e00ff */
[----:B------:R-:W-:Y:S02]  /*09f0*/  DFMA R2, R12, -R2, R10 ;  /* 0x800000020c02722b */ /* 0x000fe4000000000a */
[----:B------:R-:W-:-:S04]  /*0a00*/  DMUL.RP R10, R10, R14 ;  /* 0x0000000e0a0a7228 */ /* 0x000fc80000008000 */
[----:B------:R-:W-:-:S04]  /*0a10*/  IADD3 R2, PT, PT, -R16, -0x43300000, RZ ;  /* 0xbcd0000010027810 */ /* 0x000fc80007ffe1ff */
[----:B------:R-:W-:Y:S02]  /*0a20*/  FSETP.NEU.AND P0, PT, |R3|, R2, PT ;  /* 0x000000020300720b */ /* 0x000fe40003f0d200 */
[----:B------:R-:W-:Y:S02]  /*0a30*/  LOP3.LUT R5, R11, R5, RZ, 0x3c, !PT ;  /* 0x000000050b057212 */ /* 0x000fe400078e3cff */
[----:B------:R-:W-:Y:S02]  /*0a40*/  FSEL R12, R10, R12, !P0 ;  /* 0x0000000c0a0c7208 */ /* 0x000fe40004000000 */
[----:B------:R-:W-:Y:S01]  /*0a50*/  FSEL R13, R5, R13, !P0 ;  /* 0x0000000d050d7208 */ /* 0x000fe20004000000 */
[----:B------:R-:W-:Y:S06]  /*0a60*/  BRA `(.L_x_255) ;  /* 0x0000000000447947 */ /* 0x000fec0003800000 */
.L_x_254:
[----:B------:R-:W-:-:S14]  /*0a70*/  DSETP.NAN.AND P0, PT, R4, R4, PT ;  /* 0x000000040400722a */ /* 0x000fdc0003f08000 */
[----:B------:R-:W-:Y:S05]  /*0a80*/  @P0 BRA `(.L_x_256) ;  /* 0x0000000000340947 */ /* 0x000fea0003800000 */
[----:B------:R-:W-:Y:S01]  /*0a90*/  ISETP.NE.AND P0, PT, R19, R18, PT ;  /* 0x000000121300720c */ /* 0x000fe20003f05270 */
[----:B------:R-:W-:Y:S02]  /*0aa0*/  IMAD.MOV.U32 R12, RZ, RZ, 0x0 ;  /* 0x00000000ff0c7424 */ /* 0x000fe400078e00ff */
[----:B------:R-:W-:-:S10]  /*0ab0*/  IMAD.MOV.U32 R13, RZ, RZ, -0x80000 ;  /* 0xfff80000ff0d7424 */ /* 0x000fd400078e00ff */
[----:B------:R-:W-:Y:S05]  /*0ac0*/  @!P0 BRA `(.L_x_255) ;  /* 0x00000000002c8947 */ /* 0x000fea0003800000 */
[----:B------:R-:W-:Y:S02]  /*0ad0*/  ISETP.NE.AND P0, PT, R19, 0x7ff00000, PT ;  /* 0x7ff000001300780c */ /* 0x000fe40003f05270 */
[----:B------:R-:W-:Y:S02]  /*0ae0*/  LOP3.LUT R4, R5, 0x40000000, RZ, 0x3c, !PT ;  /* 0x4000000005047812 */ /* 0x000fe400078e3cff */
[----:B------:R-:W-:Y:S02]  /*0af0*/  ISETP.EQ.OR P0, PT, R18, RZ, !P0 ;  /* 0x000000ff1200720c */ /* 0x000fe40004702670 */
[----:B------:R-:W-:-:S11]  /*0b00*/  LOP3.LUT R13, R4, 0x80000000, RZ, 0xc0, !PT ;  /* 0x80000000040d7812 */ /* 0x000fd600078ec0ff */
[----:B------:R-:W-:Y:S01]  /*0b10*/  @P0 LOP3.LUT R2, R13, 0x7ff00000, RZ, 0xfc, !PT ;  /* 0x7ff000000d020812 */ /* 0x000fe200078efcff */
[----:B------:R-:W-:Y:S02]  /*0b20*/  @!P0 IMAD.MOV.U32 R12, RZ, RZ, RZ ;  /* 0x000000ffff0c8224 */ /* 0x000fe400078e00ff */
[----:B------:R-:W-:Y:S02]  /*0b30*/  @P0 IMAD.MOV.U32 R12, RZ, RZ, RZ ;  /* 0x000000ffff0c0224 */ /* 0x000fe400078e00ff */
[----:B------:R-:W-:Y:S01]  /*0b40*/  @P0 IMAD.MOV.U32 R13, RZ, RZ, R2 ;  /* 0x000000ffff0d0224 */ /* 0x000fe200078e0002 */
[----:B------:R-:W-:Y:S06]  /*0b50*/  BRA `(.L_x_255) ;  /* 0x0000000000087947 */ /* 0x000fec0003800000 */
.L_x_256:
[----:B------:R-:W-:Y:S01]  /*0b60*/  LOP3.LUT R13, R5, 0x80000, RZ, 0xfc, !PT ;  /* 0x00080000050d7812 */ /* 0x000fe200078efcff */
[----:B------:R-:W-:-:S07]  /*0b70*/  IMAD.MOV.U32 R12, RZ, RZ, R4 ;  /* 0x000000ffff0c7224 */ /* 0x000fce00078e0004 */
.L_x_255:
[----:B------:R-:W-:Y:S02]  /*0b80*/  IMAD.MOV.U32 R2, RZ, RZ, R0 ;  /* 0x000000ffff027224 */ /* 0x000fe400078e0000 */
[----:B------:R-:W-:-:S04]  /*0b90*/  IMAD.MOV.U32 R3, RZ, RZ, 0x0 ;  /* 0x00000000ff037424 */ /* 0x000fc800078e00ff */
[----:B------:R-:W-:Y:S05]  /*0ba0*/  RET.REL.NODEC R2 `(_Z10dCreateqnrPdi) ;  /* 0xfffffff402147950 */ /* 0x000fea0003c3ffff */
.L_x_257:
        /* <DEDUP_REMOVED lines=13> */
.L_x_724:


//--------------------- .text._Z17dCreatebasfundqexPdS_i --------------------------
	.section	.text._Z17dCreatebasfundqexPdS_i,"ax",@progbits
	.align	128
        .global         _Z17dCreatebasfundqexPdS_i
        .type           _Z17dCreatebasfundqexPdS_i,@function
        .size           _Z17dCreatebasfundqexPdS_i,(.L_x_727 - _Z17dCreatebasfundqexPdS_i)
        .other          _Z17dCreatebasfundqexPdS_i,@"STO_CUDA_ENTRY STV_DEFAULT"
_Z17dCreatebasfundqexPdS_i:
.text._Z17dCreatebasfundqexPdS_i:
[----:B------:R-:W0:Y:S08]  /*0000*/  LDC R1, c[0x0][0x37c] ;  /* 0x0000df00ff017b82 */ /* 0x000e300000000800 */
[----:B------:R-:W1:Y:S01]  /*0010*/  LDC R2, c[0x0][0x390] ;  /* 0x0000e400ff027b82 */ /* 0x000e620000000800 */
[----:B------:R-:W2:Y:S01]  /*0020*/  S2R R8, SR_TID.Y ;  /* 0x0000000000087919 */ /* 0x000ea20000002200 */
[----:B------:R-:W-:Y:S01]  /*0030*/  IMAD.MOV.U32 R20, RZ, RZ, 0x3fe00000 ;  /* 0x3fe00000ff147424 */ /* 0x000fe200078e00ff */
[----:B------:R-:W-:Y:S01]  /*0040*/  BSSY.RECONVERGENT B0, `(.L_x_258) ;  /* 0x0000151000007945 */ /* 0x000fe20003800200 */
[----:B0-----:R-:W-:-:S04]  /*0050*/  VIADD R1, R1, 0xffffffd8 ;  /* 0xffffffd801017836 */ /* 0x001fc80000000000 */
[----:B------:R-:W2:Y:S08]  /*0060*/  S2UR UR4, SR_CTAID.Y ;  /* 0x00000000000479c3 */ /* 0x000eb00000002600 */
[----:B------:R-:W2:Y:S01]  /*0070*/  LDC R3, c[0x0][0x364] ;  /* 0x0000d900ff037b82 */ /* 0x000ea20000000800 */
[----:B-1----:R-:W-:-:S07]  /*0080*/  VIADD R2, R2, 0xffffffff ;  /* 0xffffffff02027836 */ /* 0x002fce0000000000 */
[----:B------:R-:W0:Y:S01]  /*0090*/  S2UR UR6, SR_CTAID.X ;  /* 0x00000000000679c3 */ /* 0x000e220000002500 */
[----:B------:R-:W-:-:S04]  /*00a0*/  IABS R6, R2 ;  /* 0x0000000200067213 */ /* 0x000fc80000000000 */
[----:B------:R-:W1:Y:S01]  /*00b0*/  I2F.RP R0, R6 ;  /* 0x0000000600007306 */ /* 0x000e620000209400 */
[----:B--2---:R-:W-:Y:S01]  /*00c0*/  IMAD R8, R3, UR4, R8 ;  /* 0x0000000403087c24 */ /* 0x004fe2000f8e0208 */
[----:B------:R-:W2:Y:S04]  /*00d0*/  LDCU.64 UR4, c[0x0][0x358] ;  /* 0x00006b00ff0477ac */ /* 0x000ea80008000a00 */
[----:B------:R-:W-:Y:S02]  /*00e0*/  ISETP.GE.AND P2, PT, R8, RZ, PT ;  /* 0x000000ff0800720c */ /* 0x000fe40003f46270 */
[----:B-1----:R-:W1:Y:S02]  /*00f0*/  MUFU.RCP R0, R0 ;  /* 0x0000000000007308 */ /* 0x002e640000001000 */
[----:B-1----:R-:W-:Y:S01]  /*0100*/  VIADD R4, R0, 0xffffffe ;  /* 0x0ffffffe00047836 */ /* 0x002fe20000000000 */
[----:B------:R-:W-:-:S05]  /*0110*/  IABS R0, R8 ;  /* 0x0000000800007213 */ /* 0x000fca0000000000 */
[----:B------:R1:W3:Y:S02]  /*0120*/  F2I.FTZ.U32.TRUNC.NTZ R5, R4 ;  /* 0x0000000400057305 */ /* 0x0002e4000021f000 */
[----:B-1----:R-:W-:Y:S02]  /*0130*/  IMAD.MOV.U32 R4, RZ, RZ, RZ ;  /* 0x000000ffff047224 */ /* 0x002fe400078e00ff */
[----:B---3--:R-:W-:-:S04]  /*0140*/  IMAD.MOV R7, RZ, RZ, -R5 ;  /* 0x000000ffff077224 */ /* 0x008fc800078e0a05 */
[----:B------:R-:W-:Y:S01]  /*0150*/  IMAD.MOV.U32 R3, RZ, RZ, R7 ;  /* 0x000000ffff037224 */ /* 0x000fe200078e0007 */
[----:B------:R-:W-:-:S03]  /*0160*/  IABS R7, R2 ;  /* 0x0000000200077213 */ /* 0x000fc60000000000 */
[----:B------:R-:W-:-:S04]  /*0170*/  IMAD R3, R3, R6, RZ ;  /* 0x0000000603037224 */ /* 0x000fc800078e02ff */
[----:B------:R-:W-:-:S04]  /*0180*/  IMAD.HI.U32 R5, R5, R3, R4 ;  /* 0x0000000305057227 */ /* 0x000fc800078e0004 */
[----:B------:R-:W-:Y:S02]  /*0190*/  IMAD.MOV R3, RZ, RZ, -R7 ;  /* 0x000000ffff037224 */ /* 0x000fe400078e0a07 */
[----:B------:R-:W-:-:S04]  /*01a0*/  IMAD.HI.U32 R5, R5, R0, RZ ;  /* 0x0000000005057227 */ /* 0x000fc800078e00ff */
[----:B------:R-:W-:Y:S02]  /*01b0*/  IMAD R5, R5, R3, R0 ;  /* 0x0000000305057224 */ /* 0x000fe400078e0200 */
[----:B------:R-:W0:Y:S01]  /*01c0*/  S2R R3, SR_TID.X ;  /* 0x0000000000037919 */ /* 0x000e220000002100 */
[----:B------:R-:W0:Y:S01]  /*01d0*/  LDC R0, c[0x0][0x360] ;  /* 0x0000d800ff007b82 */ /* 0x000e220000000800 */
[----:B------:R-:W1:Y:S01]  /*01e0*/  LDCU UR7, c[0x0][0x370] ;  /* 0x00006e00ff0777ac */ /* 0x000e620008000800 */
[----:B------:R-:W-:-:S13]  /*01f0*/  ISETP.GT.U32.AND P0, PT, R6, R5, PT ;  /* 0x000000050600720c */ /* 0x000fda0003f04070 */
[----:B------:R-:W-:Y:S01]  /*0200*/  @!P0 IMAD.IADD R5, R5, 0x1, -R6 ;  /* 0x0000000105058824 */ /* 0x000fe200078e0a06 */
[----:B------:R-:W-:-:S04]  /*0210*/  ISETP.NE.AND P0, PT, R2, RZ, PT ;  /* 0x000000ff0200720c */ /* 0x000fc80003f05270 */
[----:B------:R-:W-:Y:S01]  /*0220*/  ISETP.GT.U32.AND P1, PT, R6, R5, PT ;  /* 0x000000050600720c */ /* 0x000fe20003f24070 */
[----:B0-----:R-:W-:-:S12]  /*0230*/  IMAD R3, R0, UR6, R3 ;  /* 0x0000000600037c24 */ /* 0x001fd8000f8e0203 */
[----:B------:R-:W-:Y:S01]  /*0240*/  @!P1 IMAD.IADD R5, R5, 0x1, -R6 ;  /* 0x0000000105059824 */ /* 0x000fe200078e0a06 */
[----:B------:R-:W-:-:S03]  /*0250*/  ISETP.NE.AND P1, PT, R3, RZ, PT ;  /* 0x000000ff0300720c */ /* 0x000fc60003f25270 */
[----:B------:R-:W-:Y:S01]  /*0260*/  @!P2 IMAD.MOV R5, RZ, RZ, -R5 ;  /* 0x000000ffff05a224 */ /* 0x000fe200078e0a05 */
[----:B------:R-:W-:-:S04]  /*0270*/  @!P0 LOP3.LUT R5, RZ, R2, RZ, 0x33, !PT ;  /* 0x00000002ff058212 */ /* 0x000fc800078e33ff */
[----:B------:R-:W-:Y:S01]  /*0280*/  ISETP.NE.AND P0, PT, R5, RZ, PT ;  /* 0x000000ff0500720c */ /* 0x000fe20003f05270 */
[----:B-1----:R-:W-:-:S03]  /*0290*/  IMAD R5, R0, UR7, RZ ;  /* 0x0000000700057c24 */ /* 0x002fc6000f8e02ff */
[----:B------:R-:W-:Y:S01]  /*02a0*/  FSEL R21, R20, 1.875, !P0 ;  /* 0x3ff0000014157808 */ /* 0x000fe20004000000 */
[----:B------:R-:W-:Y:S02]  /*02b0*/  IMAD R0, R8, R5, RZ ;  /* 0x0000000508007224 */ /* 0x000fe400078e02ff */
[----:B------:R-:W-:Y:S01]  /*02c0*/  IMAD.MOV.U32 R20, RZ, RZ, RZ ;  /* 0x000000ffff147224 */ /* 0x000fe200078e00ff */
[----:B--2---:R-:W-:Y:S06]  /*02d0*/  @P1 BRA `(.L_x_259) ;  /* 0x0000000000581947 */ /* 0x004fec0003800000 */
[----:B------:R-:W-:Y:S01]  /*02e0*/  VIADD R2, R8, 0x1 ;  /* 0x0000000108027836 */ /* 0x000fe20000000000 */
[----:B------:R-:W-:Y:S01]  /*02f0*/  BSSY.RECONVERGENT B1, `(.L_x_260) ;  /* 0x000000d000017945 */ /* 0x000fe20003800200 */
[----:B------:R-:W-:Y:S02]  /*0300*/  IMAD.MOV.U32 R24, RZ, RZ, RZ ;  /* 0x000000ffff187224 */ /* 0x000fe400078e00ff */
[----:B------:R0:W1:Y:S01]  /*0310*/  I2F.F64.U32 R4, R2 ;  /* 0x0000000200047312 */ /* 0x0000620000201800 */
[----:B------:R-:W-:Y:S01]  /*0320*/  IMAD.MOV.U32 R25, RZ, RZ, 0x3ff00000 ;  /* 0x3ff00000ff197424 */ /* 0x000fe200078e00ff */
[----:B0-----:R-:W-:Y:S02]  /*0330*/  MOV R2, 0x3c0 ;  /* 0x000003c000027802 */ /* 0x001fe40000000f00 */
[----:B-1----:R-:W-:-:S04]  /*0340*/  SHF.R.U32.HI R6, RZ, 0x14, R5 ;  /* 0x00000014ff067819 */ /* 0x002fc80000011605 */
[----:B------:R-:W-:-:S05]  /*0350*/  LOP3.LUT R6, R6, 0x7ff, RZ, 0xc0, !PT ;  /* 0x000007ff06067812 */ /* 0x000fca00078ec0ff */
[----:B------:R-:W-:-:S05]  /*0360*/  VIADD R7, R6, 0xfffffc0c ;  /* 0xfffffc0c06077836 */ /* 0x000fca0000000000 */
[CC--:B------:R-:W-:Y:S02]  /*0370*/  SHF.L.U32 R6, R4.reuse, R7.reuse, RZ ;  /* 0x0000000704067219 */ /* 0x0c0fe400000006ff */
[----:B------:R-:W-:Y:S02]  /*0380*/  SHF.L.U64.HI R7, R4, R7, R5 ;  /* 0x0000000704077219 */ /* 0x000fe40000010205 */
[----:B------:R-:W-:-:S04]  /*0390*/  ISETP.NE.U32.AND P0, PT, R6, RZ, PT ;  /* 0x000000ff0600720c */ /* 0x000fc80003f05070 */
[----:B------:R-:W-:-:S13]  /*03a0*/  ISETP.NE.AND.EX P0, PT, R7, -0x80000000, PT, P0 ;  /* 0x800000000700780c */ /* 0x000fda0003f05300 */
[----:B------:R-:W-:Y:S05]  /*03b0*/  CALL.REL.NOINC `($_Z17dCreatebasfundqexPdS_i$__internal_accurate_pow) ;  /* 0x0000001400f07944 */ /* 0x000fea0003c00000 */
[----:B------:R-:W-:Y:S05]  /*03c0*/  BSYNC.RECONVERGENT B1 ;  /* 0x0000000000017941 */ /* 0x000fea0003800200 */
.L_x_260:
[----:B------:R-:W-:Y:S01]  /*03d0*/  DADD R6, -RZ, -R4 ;  /* 0x00000000ff067229 */ /* 0x000fe20000000904 */
[----:B------:R-:W0:Y:S09]  /*03e0*/  I2F.F64.U32 R8, R8 ;  /* 0x0000000800087312 */ /* 0x000e320000201800 */
[----:B------:R-:W-:-:S02]  /*03f0*/  FSEL R4, R6, R4, !P0 ;  /* 0x0000000406047208 */ /* 0x000fc40004000000 */
[----:B------:R-:W-:-:S06]  /*0400*/  FSEL R5, R7, R5, !P0 ;  /* 0x0000000507057208 */ /* 0x000fcc0004000000 */
[----:B0-----:R-:W-:-:S08]  /*0410*/  DMUL R4, R8, R4 ;  /* 0x0000000408047228 */ /* 0x001fd00000000000 */
[----:B------:R-:W-:Y:S01]  /*0420*/  DMUL R4, R8, R4 ;  /* 0x0000000408047228 */ /* 0x000fe20000000000 */
[----:B------:R-:W-:Y:S10]  /*0430*/  BRA `(.L_x_261) ;  /* 0x0000001000447947 */ /* 0x000ff40003800000 */
.L_x_259:
[----:B------:R-:W-:-:S13]  /*0440*/  ISETP.NE.AND P0, PT, R3, R2, PT ;  /* 0x000000020300720c */ /* 0x000fda0003f05270 */
[----:B------:R-:W-:Y:S02]  /*0450*/  @!P0 IMAD R6, R8, R8, RZ ;  /* 0x0000000808068224 */ /* 0x000fe400078e02ff */
[----:B------:R-:W-:Y:S02]  /*0460*/  @!P0 IMAD.MOV.U32 R4, RZ, RZ, R20 ;  /* 0x000000ffff048224 */ /* 0x000fe400078e0014 */
[----:B------:R-:W-:Y:S02]  /*0470*/  @!P0 IMAD.MOV.U32 R5, RZ, RZ, R21 ;  /* 0x000000ffff058224 */ /* 0x000fe400078e0015 */
[----:B------:R-:W0:Y:S02]  /*0480*/  @!P0 I2F.F64.U32 R6, R6 ;  /* 0x0000000600068312 */ /* 0x000e240000201800 */
[----:B0-----:R-:W-:Y:S02]  /*0490*/  @!P0 IMAD.MOV.U32 R20, RZ, RZ, R6 ;  /* 0x000000ffff148224 */ /* 0x001fe400078e0006 */
[----:B------:R-:W-:Y:S01]  /*04a0*/  @!P0 IMAD.MOV.U32 R21, RZ, RZ, R7 ;  /* 0x000000ffff158224 */ /* 0x000fe200078e0007 */
[----:B------:R-:W-:Y:S06]  /*04b0*/  @!P0 BRA `(.L_x_261) ;  /* 0x0000001000248947 */ /* 0x000fec0003800000 */
[----:B------:R-:W0:Y:S02]  /*04c0*/  LDC.64 R6, c[0x0][0x388] ;  /* 0x0000e200ff067b82 */ /* 0x000e240000000a00 */
[----:B0-----:R-:W-:-:S06]  /*04d0*/  IMAD.WIDE.U32 R6, R3, 0x8, R6 ;  /* 0x0000000803067825 */ /* 0x001fcc00078e0006 */
[----:B------:R-:W2:Y:S01]  /*04e0*/  LDG.E.64 R6, desc[UR4][R6.64] ;  /* 0x0000000406067981 */ /* 0x000ea2000c1e1b00 */
[----:B------:R0:W1:Y:S01]  /*04f0*/  I2F.F64.U32 R4, R8 ;  /* 0x0000000800047312 */ /* 0x0000620000201800 */
[----:B------:R-:W-:Y:S01]  /*0500*/  BSSY.RECONVERGENT B1, `(.L_x_262) ;  /* 0x0000081000017945 */ /* 0x000fe20003800200 */
[----:B--2---:R-:W-:-:S10]  /*0510*/  DADD R10, -RZ, |R6| ;  /* 0x00000000ff0a7229 */ /* 0x004fd40000000506 */
[----:B------:R-:W-:-:S13]  /*0520*/  ISETP.GT.AND P0, PT, R11, 0x3fe26665, PT ;  /* 0x3fe266650b00780c */ /* 0x000fda0003f04270 */
[----:B01----:R-:W-:Y:S05]  /*0530*/  @P0 BRA `(.L_x_263) ;  /* 0x0000000000d40947 */ /* 0x003fea0003800000 */
[----:B------:R-:W-:Y:S01]  /*0540*/  DMUL R8, R6, R6 ;  /* 0x0000000606087228 */ /* 0x000fe20000000000 */
[----:B------:R-:W-:Y:S01]  /*0550*/  IMAD.MOV.U32 R10, RZ, RZ, 0x180754af ;  /* 0x180754afff0a7424 */ /* 0x000fe200078e00ff */
[----:B------:R-:W-:Y:S01]  /*0560*/  UMOV UR6, 0xdc1895e9 ;  /* 0xdc1895e900067882 */ /* 0x000fe20000000000 */
[----:B------:R-:W-:Y:S01]  /*0570*/  IMAD.MOV.U32 R11, RZ, RZ, 0x3fb3823b ;  /* 0x3fb3823bff0b7424 */ /* 0x000fe200078e00ff */
[----:B------:R-:W-:Y:S01]  /*0580*/  UMOV UR7, 0x3fb0066b ;  /* 0x3fb0066b00077882 */ /* 0x000fe20000000000 */
[----:B------:R-:W-:-:S04]  /*0590*/  ISETP.GT.AND P0, PT, R7, -0x1, PT ;  /* 0xffffffff0700780c */ /* 0x000fc80003f04270 */
[----:B------:R-:W-:Y:S01]  /*05a0*/  DFMA R10, R8, UR6, -R10 ;  /* 0x00000006080a7c2b */ /* 0x000fe2000800080a */
[----:B------:R-:W-:Y:S01]  /*05b0*/  UMOV UR6, 0xcc2f79ae ;  /* 0xcc2f79ae00067882 */ /* 0x000fe20000000000 */
[----:B------:R-:W-:-:S06]  /*05c0*/  UMOV UR7, 0x3fb11e52 ;  /* 0x3fb11e5200077882 */ /* 0x000fcc0000000000 */
[----:B------:R-:W-:Y:S01]  /*05d0*/  DFMA R10, R8, R10, UR6 ;  /* 0x00000006080a7e2b */ /* 0x000fe2000800000a */
[----:B------:R-:W-:Y:S01]  /*05e0*/  UMOV UR6, 0x3526861b ;  /* 0x3526861b00067882 */ /* 0x000fe20000000000 */
[----:B------:R-:W-:Y:S01]  /*05f0*/  UMOV UR7, 0x3f924eaf ;  /* 0x3f924eaf00077882 */ /* 0x000fe20000000000 */
[----:B------:R-:W-:Y:S02]  /*0600*/  @P0 IMAD.MOV.U32 R12, RZ, RZ, 0x33145c07 ;  /* 0x33145c07ff0c0424 */ /* 0x000fe400078e00ff */
[----:B------:R-:W-:-:S03]  /*0610*/  @P0 IMAD.MOV.U32 R13, RZ, RZ, 0x3c91a626 ;  /* 0x3c91a626ff0d0424 */ /* 0x000fc600078e00ff */
        /* <DEDUP_REMOVED lines=31> */
[----:B------:R-:W-:Y:S02]  /*0810*/  @!P0 IMAD.MOV.U32 R8, RZ, RZ, 0x33145c07 ;  /* 0x33145c07ff088424 */ /* 0x000fe400078e00ff */
[----:B------:R-:W-:-:S05]  /*0820*/  @!P0 IMAD.MOV.U32 R9, RZ, RZ, 0x3c91a626 ;  /* 0x3c91a626ff098424 */ /* 0x000fca00078e00ff */
[----:B------:R-:W-:-:S08]  /*0830*/  DFMA R10, |R6|, R10, |R6| ;  /* 0x0000000a060a722b */ /* 0x000fd00000000606 */
[C---:B------:R-:W-:Y:S02]  /*0840*/  @!P0 DADD R8, R10.reuse, R8 ;  /* 0x000000000a088229 */ /* 0x040fe40000000008 */
[----:B------:R-:W-:-:S06]  /*0850*/  @P0 DADD R12, R10, -R12 ;  /* 0x000000000a0c0229 */ /* 0x000fcc000000080c */
[----:B------:R-:W-:Y:S02]  /*0860*/  @!P0 DADD R10, R8, UR6 ;  /* 0x00000006080a8e29 */ /* 0x000fe40008000000 */
[----:B------:R-:W-:Y:S01]  /*0870*/  @P0 DADD R10, -R12, UR6 ;  /* 0x000000060c0a0e29 */ /* 0x000fe20008000100 */
[----:B------:R-:W-:Y:S10]  /*0880*/  BRA `(.L_x_264) ;  /* 0x0000000400207947 */ /* 0x000ff40003800000 */
.L_x_263:
        /* <DEDUP_REMOVED lines=72> */
.L_x_264:
[----:B------:R-:W-:Y:S05]  /*0d10*/  BSYNC.RECONVERGENT B1 ;  /* 0x0000000000017941 */ /* 0x000fea0003800200 */
.L_x_262:
[----:B------:R-:W-:Y:S01]  /*0d20*/  DMUL R10, R4, R10 ;  /* 0x0000000a040a7228 */ /* 0x000fe20000000000 */
[----:B------:R-:W-:Y:S07]  /*0d30*/  BSSY.RECONVERGENT B1, `(.L_x_265) ;  /* 0x000001a000017945 */ /* 0x000fee0003800200 */
[----:B------:R-:W-:-:S14]  /*0d40*/  DSETP.NEU.AND P0, PT, |R10|, +INF , PT ;  /* 0x7ff000000a00742a */ /* 0x000fdc0003f0d200 */
[----:B------:R-:W-:Y:S01]  /*0d50*/  @!P0 DMUL R22, RZ, R10 ;  /* 0x0000000aff168228 */ /* 0x000fe20000000000 */
[----:B------:R-:W-:Y:S01]  /*0d60*/  @!P0 IMAD.MOV.U32 R2, RZ, RZ, RZ ;  /* 0x000000ffff028224 */ /* 0x000fe200078e00ff */
[----:B------:R-:W-:Y:S09]  /*0d70*/  @!P0 BRA `(.L_x_266) ;  /* 0x0000000000548947 */ /* 0x000ff20003800000 */
        /* <DEDUP_REMOVED lines=16> */
[----:B------:R-:W-:-:S07]  /*0e80*/  MOV R2, 0xea0 ;  /* 0x00000ea000027802 */ /* 0x000fce0000000f00 */
[----:B------:R-:W-:Y:S05]  /*0e90*/  CALL.REL.NOINC `($_Z17dCreatebasfundqexPdS_i$__internal_trig_reduction_slowpathd) ;  /* 0x0000001400f07944 */ /* 0x000fea0003c00000 */
[----:B------:R-:W-:Y:S02]  /*0ea0*/  IMAD.MOV.U32 R2, RZ, RZ, R10 ;  /* 0x000000ffff027224 */ /* 0x000fe400078e000a */
[----:B------:R-:W-:Y:S02]  /*0eb0*/  IMAD.MOV.U32 R22, RZ, RZ, R16 ;  /* 0x000000ffff167224 */ /* 0x000fe400078e0010 */
[----:B------:R-:W-:-:S07]  /*0ec0*/  IMAD.MOV.U32 R23, RZ, RZ, R17 ;  /* 0x000000ffff177224 */ /* 0x000fce00078e0011 */
.L_x_266:
[----:B------:R-:W-:Y:S05]  /*0ed0*/  BSYNC.RECONVERGENT B1 ;  /* 0x0000000000017941 */ /* 0x000fea0003800200 */
.L_x_265:
[----:B------:R-:W0:Y:S01]  /*0ee0*/  LDCU.64 UR6, c[0x4][0x8] ;  /* 0x01000100ff0677ac */ /* 0x000e220008000a00 */
[----:B------:R-:W-:-:S05]  /*0ef0*/  IMAD.SHL.U32 R8, R2, 0x40, RZ ;  /* 0x0000004002087824 */ /* 0x000fca00078e00ff */
[----:B------:R-:W-:-:S04]  /*0f00*/  LOP3.LUT R8, R8, 0x40, RZ, 0xc0, !PT ;  /* 0x0000004008087812 */ /* 0x000fc800078ec0ff */
[----:B0-----:R-:W-:-:S05]  /*0f10*/  IADD3 R28, P0, PT, R8, UR6, RZ ;  /* 0x00000006081c7c10 */ /* 0x001fca000ff1e0ff */
[----:B------:R-:W-:-:S05]  /*0f20*/  IMAD.X R29, RZ, RZ, UR7, P0 ;  /* 0x00000007ff1d7e24 */ /* 0x000fca00080e06ff */
[----:B------:R-:W2:Y:S04]  /*0f30*/  LDG.E.128.CONSTANT R8, desc[UR4][R28.64] ;  /* 0x000000041c087981 */ /* 0x000ea8000c1e9d00 */
[----:B------:R-:W3:Y:S04]  /*0f40*/  LDG.E.128.CONSTANT R12, desc[UR4][R28.64+0x10] ;  /* 0x000010041c0c7981 */ /* 0x000ee8000c1e9d00 */
[----:B------:R-:W4:Y:S01]  /*0f50*/  LDG.E.128.CONSTANT R16, desc[UR4][R28.64+0x20] ;  /* 0x000020041c107981 */ /* 0x000f22000c1e9d00 */
[----:B------:R-:W-:Y:S01]  /*0f60*/  LOP3.LUT R24, R2, 0x1, RZ, 0xc0, !PT ;  /* 0x0000000102187812 */ /* 0x000fe200078ec0ff */
[----:B------:R-:W-:Y:S01]  /*0f70*/  IMAD.MOV.U32 R25, RZ, RZ, 0x3da8ff83 ;  /* 0x3da8ff83ff197424 */ /* 0x000fe200078e00ff */
[----:B------:R-:W-:Y:S01]  /*0f80*/  DMUL R26, R22, R22 ;  /* 0x00000016161a7228 */ /* 0x000fe20000000000 */
[----:B------:R-:W-:Y:S01]  /*0f90*/  BSSY.RECONVERGENT B1, `(.L_x_267) ;  /* 0x0000019000017945 */ /* 0x000fe20003800200 */
[----:B------:R-:W-:Y:S01]  /*0fa0*/  ISETP.NE.U32.AND P0, PT, R24, 0x1, PT ;  /* 0x000000011800780c */ /* 0x000fe20003f05070 */
[----:B------:R-:W-:-:S03]  /*0fb0*/  IMAD.MOV.U32 R24, RZ, RZ, 0x20fd8164 ;  /* 0x20fd8164ff187424 */ /* 0x000fc600078e00ff */
[----:B------:R-:W-:Y:S02]  /*0fc0*/  FSEL R25, -R25, 0.11223486810922622681, !P0 ;  /* 0x3de5db6519197808 */ /* 0x000fe40004000100 */
[----:B------:R-:W-:-:S06]  /*0fd0*/  FSEL R24, R24, -8.06006814911005101289e+34, !P0 ;  /* 0xf9785eba18187808 */ /* 0x000fcc0004000000 */
[----:B--2---:R-:W-:Y:S02]  /*0fe0*/  DFMA R8, R26, R24, R8 ;  /* 0x000000181a08722b */ /* 0x004fe40000000008 */
[----:B------:R-:W-:-:S06]  /*0ff0*/  DADD R24, -RZ, |R6| ;  /* 0x00000000ff187229 */ /* 0x000fcc0000000506 */
        /* <DEDUP_REMOVED lines=9> */
[----:B------:R-:W-:Y:S02]  /*1090*/  LOP3.LUT P0, RZ, R2, 0x2, RZ, 0xc0, !PT ;  /* 0x0000000202ff7812 */ /* 0x000fe4000780c0ff */
[----:B------:R-:W-:Y:S02]  /*10a0*/  MOV R2, 0x1120 ;  /* 0x0000112000027802 */ /* 0x000fe40000000f00 */
[----:B------:R-:W-:-:S10]  /*10b0*/  DADD R8, RZ, -R10 ;  /* 0x00000000ff087229 */ /* 0x000fd4000000080a */
[----:B------:R-:W-:Y:S02]  /*10c0*/  FSEL R8, R10, R8, !P0 ;  /* 0x000000080a087208 */ /* 0x000fe40004000000 */
[----:B------:R-:W-:-:S06]  /*10d0*/  FSEL R9, R11, R9, !P0 ;  /* 0x000000090b097208 */ /* 0x000fcc0004000000 */
[----:B------:R-:W-:Y:S01]  /*10e0*/  DMUL R8, R4, R8 ;  /* 0x0000000804087228 */ /* 0x000fe20000000000 */
[----:B------:R-:W-:Y:S02]  /*10f0*/  IMAD.MOV.U32 R4, RZ, RZ, RZ ;  /* 0x000000ffff047224 */ /* 0x000fe400078e00ff */
[----:B------:R-:W-:-:S08]  /*1100*/  IMAD.MOV.U32 R5, RZ, RZ, 0x40000000 ;  /* 0x40000000ff057424 */ /* 0x000fd000078e00ff */
[----:B------:R-:W-:Y:S05]  /*1110*/  CALL.REL.NOINC `($_Z17dCreatebasfundqexPdS_i$__internal_accurate_pow) ;  /* 0x0000000800987944 */ /* 0x000fea0003c00000 */
[----:B------:R-:W-:Y:S05]  /*1120*/  BSYNC.RECONVERGENT B1 ;  /* 0x0000000000017941 */ /* 0x000fea0003800200 */
.L_x_267:
[C---:B------:R-:W-:Y:S01]  /*1130*/  DADD R10, R6.reuse, 2 ;  /* 0x40000000060a7429 */ /* 0x040fe20000000000 */
[----:B------:R-:W-:Y:S01]  /*1140*/  BSSY.RECONVERGENT B1, `(.L_x_268) ;  /* 0x000000c000017945 */ /* 0x000fe20003800200 */
[----:B------:R-:W-:-:S08]  /*1150*/  DSETP.NEU.AND P0, PT, R6, RZ, PT ;  /* 0x000000ff0600722a */ /* 0x000fd00003f0d000 */
[----:B------:R-:W-:-:S04]  /*1160*/  LOP3.LUT R10, R11, 0x7ff00000, RZ, 0xc0, !PT ;  /* 0x7ff000000b0a7812 */ /* 0x000fc800078ec0ff */
[----:B------:R-:W-:Y:S02]  /*1170*/  ISETP.NE.AND P1, PT, R10, 0x7ff00000, PT ;  /* 0x7ff000000a00780c */ /* 0x000fe40003f25270 */
[----:B------:R-:W-:-:S11]  /*1180*/  @!P0 CS2R R4, SRZ ;  /* 0x0000000000048805 */ /* 0x000fd6000001ff00 */
[----:B------:R-:W-:Y:S05]  /*1190*/  @P1 BRA `(.L_x_269) ;  /* 0x0000000000181947 */ /* 0x000fea0003800000 */
[----:B------:R-:W-:-:S14]  /*11a0*/  DSETP.NAN.AND P0, PT, R6, R6, PT ;  /* 0x000000060600722a */ /* 0x000fdc0003f08000 */
[----:B------:R-:W-:Y:S01]  /*11b0*/  @P0 DADD R4, R6, 2 ;  /* 0x4000000006040429 */ /* 0x000fe20000000000 */
[----:B------:R-:W-:Y:S10]  /*11c0*/  @P0 BRA `(.L_x_269) ;  /* 0x00000000000c0947 */ /* 0x000ff40003800000 */
[----:B------:R-:W-:-:S14]  /*11d0*/  DSETP.NEU.AND P0, PT, |R6|, +INF , PT ;  /* 0x7ff000000600742a */ /* 0x000fdc0003f0d200 */
[----:B------:R-:W-:Y:S02]  /*11e0*/  @!P0 IMAD.MOV.U32 R4, RZ, RZ, 0x0 ;  /* 0x00000000ff048424 */ /* 0x000fe400078e00ff */
[----:B------:R-:W-:-:S07]  /*11f0*/  @!P0 IMAD.MOV.U32 R5, RZ, RZ, 0x7ff00000 ;  /* 0x7ff00000ff058424 */ /* 0x000fce00078e00ff */
.L_x_269:
[----:B------:R-:W-:Y:S05]  /*1200*/  BSYNC.RECONVERGENT B1 ;  /* 0x0000000000017941 */ /* 0x000fea0003800200 */
.L_x_268:
[----:B------:R-:W-:Y:S01]  /*1210*/  DADD R4, -R4, 1 ;  /* 0x3ff0000004047429 */ /* 0x000fe20000000100 */
[----:B------:R-:W-:Y:S01]  /*1220*/  BSSY.RECONVERGENT B1, `(.L_x_270) ;  /* 0x0000009000017945 */ /* 0x000fe20003800200 */
[----:B------:R-:W-:Y:S01]  /*1230*/  DSETP.NEU.AND P0, PT, R6, 1, PT ;  /* 0x3ff000000600742a */ /* 0x000fe20003f0d000 */
[----:B------:R-:W-:-:S07]  /*1240*/  MOV R2, 0x12b0 ;  /* 0x000012b000027802 */ /* 0x000fce0000000f00 */
[----:B------:R-:W-:Y:S01]  /*1250*/  FSEL R6, R4, RZ, P0 ;  /* 0x000000ff04067208 */ /* 0x000fe20000000000 */
[----:B------:R-:W-:Y:S01]  /*1260*/  IMAD.MOV.U32 R4, RZ, RZ, RZ ;  /* 0x000000ffff047224 */ /* 0x000fe200078e00ff */
[----:B------:R-:W-:Y:S01]  /*1270*/  FSEL R7, R5, RZ, P0 ;  /* 0x000000ff05077208 */ /* 0x000fe20000000000 */
[----:B------:R-:W-:-:S05]  /*1280*/  IMAD.MOV.U32 R5, RZ, RZ, 0x3fe00000 ;  /* 0x3fe00000ff057424 */ /* 0x000fca00078e00ff */
[----:B------:R-:W-:-:S11]  /*1290*/  DADD R24, -RZ, |R6| ;  /* 0x00000000ff187229 */ /* 0x000fd60000000506 */
[----:B------:R-:W-:Y:S05]  /*12a0*/  CALL.REL.NOINC `($_Z17dCreatebasfundqexPdS_i$__internal_accurate_pow) ;  /* 0x0000000800347944 */ /* 0x000fea0003c00000 */
[----:B------:R-:W-:Y:S05]  /*12b0*/  BSYNC.RECONVERGENT B1 ;  /* 0x0000000000017941 */ /* 0x000fea0003800200 */
.L_x_270:
[C---:B------:R-:W-:Y:S01]  /*12c0*/  DADD R10, R6.reuse, 0.5 ;  /* 0x3fe00000060a7429 */ /* 0x040fe20000000000 */
[----:B------:R-:W-:Y:S01]  /*12d0*/  ISETP.GE.AND P0, PT, R7, RZ, PT ;  /* 0x000000ff0700720c */ /* 0x000fe20003f06270 */
[C---:B------:R-:W-:Y:S01]  /*12e0*/  DSETP.NEU.AND P1, PT, R6.reuse, RZ, PT ;  /* 0x000000ff0600722a */ /* 0x040fe20003f2d000 */
[----:B------:R-:W-:Y:S02]  /*12f0*/  BSSY.RECONVERGENT B1, `(.L_x_271) ;  /* 0x000000f000017945 */ /* 0x000fe40003800200 */
[----:B------:R-:W-:Y:S02]  /*1300*/  FSEL R4, R4, RZ, P0 ;  /* 0x000000ff04047208 */ /* 0x000fe40000000000 */
[----:B------:R-:W-:Y:S01]  /*1310*/  FSEL R5, R5, -QNAN , P0 ;  /* 0xfff8000005057808 */ /* 0x000fe20000000000 */
[----:B------:R-:W-:Y:S01]  /*1320*/  DSETP.NEU.AND P0, PT, R6, 1, PT ;  /* 0x3ff000000600742a */ /* 0x000fe20003f0d000 */
        /* <DEDUP_REMOVED lines=11> */
.L_x_272:
[----:B------:R-:W-:Y:S05]  /*13e0*/  BSYNC.RECONVERGENT B1 ;  /* 0x0000000000017941 */ /* 0x000fea0003800200 */
.L_x_271:
[----:B------:R-:W-:Y:S01]  /*13f0*/  FSEL R7, R5, 1.875, P0 ;  /* 0x3ff0000005077808 */ /* 0x000fe20000000000 */
[----:B------:R-:W-:Y:S01]  /*1400*/  BSSY.RECONVERGENT B1, `(.L_x_261) ;  /* 0x0000014000017945 */ /* 0x000fe20003800200 */
[----:B------:R-:W-:Y:S01]  /*1410*/  FSEL R6, R4, RZ, P0 ;  /* 0x000000ff04067208 */ /* 0x000fe20000000000 */
[----:B------:R-:W-:Y:S01]  /*1420*/  IMAD.MOV.U32 R4, RZ, RZ, 0x1 ;  /* 0x00000001ff047424 */ /* 0x000fe200078e00ff */
[----:B------:R-:W0:Y:S01]  /*1430*/  MUFU.RCP64H R5, R7 ;  /* 0x0000000700057308 */ /* 0x000e220000001800 */
        /* <DEDUP_REMOVED lines=12> */
[----:B------:R-:W-:-:S07]  /*1500*/  MOV R2, 0x1520 ;  /* 0x0000152000027802 */ /* 0x000fce0000000f00 */
[----:B------:R-:W-:Y:S05]  /*1510*/  CALL.REL.NOINC `($__internal_5_$__cuda_sm20_div_rn_f64_full) ;  /* 0x0000000000287944 */ /* 0x000fea0003c00000 */
[----:B------:R-:W-:Y:S02]  /*1520*/  IMAD.MOV.U32 R4, RZ, RZ, R12 ;  /* 0x000000ffff047224 */ /* 0x000fe400078e000c */
[----:B------:R-:W-:-:S07]  /*1530*/  IMAD.MOV.U32 R5, RZ, RZ, R13 ;  /* 0x000000ffff057224 */ /* 0x000fce00078e000d */
.L_x_273:
[----:B------:R-:W-:Y:S05]  /*1540*/  BSYNC.RECONVERGENT B1 ;  /* 0x0000000000017941 */ /* 0x000fea0003800200 */
.L_x_261:
[----:B------:R-:W-:Y:S05]  /*1550*/  BSYNC.RECONVERGENT B0 ;  /* 0x0000000000007941 */ /* 0x000fea0003800200 */
.L_x_258:
[----:B------:R-:W0:Y:S01]  /*1560*/  LDC.64 R6, c[0x0][0x380] ;  /* 0x0000e000ff067b82 */ /* 0x000e220000000a00 */
[----:B------:R-:W-:Y:S01]  /*1570*/  IMAD.IADD R3, R3, 0x1, R0 ;  /* 0x0000000103037824 */ /* 0x000fe200078e0200 */
[----:B------:R-:W-:-:S03]  /*1580*/  DMUL R4, R4, R20 ;  /* 0x0000001404047228 */ /* 0x000fc60000000000 */
[----:B0-----:R-:W-:-:S05]  /*1590*/  IMAD.WIDE.U32 R2, R3, 0x8, R6 ;  /* 0x0000000803027825 */ /* 0x001fca00078e0006 */
[----:B------:R-:W-:Y:S01]  /*15a0*/  STG.E.64 desc[UR4][R2.64], R4 ;  /* 0x0000000402007986 */ /* 0x000fe2000c101b04 */
[----:B------:R-:W-:Y:S05]  /*15b0*/  EXIT ;  /* 0x000000000000794d */ /* 0x000fea0003800000 */
        .weak           $__internal_5_$__cuda_sm20_div_rn_f64_full
        .type           $__internal_5_$__cuda_sm20_div_rn_f64_full,@function
        .size           $__internal_5_$__cuda_sm20_div_rn_f64_full,($_Z17dCreatebasfundqexPdS_i$__internal_accurate_pow - $__internal_5_$__cuda_sm20_div_rn_f64_full)
$__internal_5_$__cuda_sm20_div_rn_f64_full:
[C---:B------:R-:W-:Y:S01]  /*15c0*/  FSETP.GEU.AND P0, PT, |R7|.reuse, 1.469367938527859385e-39, PT ;  /* 0x001000000700780b */ /* 0x040fe20003f0e200 */
[----:B------:R-:W-:Y:S01]  /*15d0*/  IMAD.MOV.U32 R10, RZ, RZ, 0x1 ;  /* 0x00000001ff0a7424 */ /* 0x000fe200078e00ff */
[----:B------:R-:W-:Y:S01]  /*15e0*/  LOP3.LUT R4, R7, 0x800fffff, RZ, 0xc0, !PT ;  /* 0x800fffff07047812 */ /* 0x000fe200078ec0ff */
[----:B------:R-:W-:Y:S01]  /*15f0*/  BSSY.RECONVERGENT B2, `(.L_x_274) ;  /* 0x0000055000027945 */ /* 0x000fe20003800200 */
[C---:B------:R-:W-:Y:S02]  /*1600*/  FSETP.GEU.AND P2, PT, |R9|.reuse, 1.469367938527859385e-39, PT ;  /* 0x001000000900780b */ /* 0x040fe40003f4e200 */
[----:B------:R-:W-:Y:S01]  /*1610*/  LOP3.LUT R5, R4, 0x3ff00000, RZ, 0xfc, !PT ;  /* 0x3ff0000004057812 */ /* 0x000fe200078efcff */
[----:B------:R-:W-:Y:S01]  /*1620*/  IMAD.MOV.U32 R4, RZ, RZ, R6 ;  /* 0x000000ffff047224 */ /* 0x000fe200078e0006 */
[----:B------:R-:W-:Y:S02]  /*1630*/  LOP3.LUT R12, R9, 0x7ff00000, RZ, 0xc0, !PT ;  /* 0x7ff00000090c7812 */ /* 0x000fe400078ec0ff */
[----:B------:R-:W-:-:S03]  /*1640*/  LOP3.LUT R19, R7, 0x7ff00000, RZ, 0xc0, !PT ;  /* 0x7ff0000007137812 */ /* 0x000fc600078ec0ff */
[----:B------:R-:W-:Y:S01]  /*1650*/  @!P0 DMUL R4, R6, 8.98846567431157953865e+307 ;  /* 0x7fe0000006048828 */ /* 0x000fe20000000000 */
[----:B------:R-:W-:-:S03]  /*1660*/  ISETP.GE.U32.AND P1, PT, R12, R19, PT ;  /* 0x000000130c00720c */ /* 0x000fc60003f26070 */
[----:B------:R-:W-:Y:S02]  /*1670*/  @!P2 LOP3.LUT R13, R7, 0x7ff00000, RZ, 0xc0, !PT ;  /* 0x7ff00000070da812 */ /* 0x000fe400078ec0ff */
[----:B------:R-:W0:Y:S02]  /*1680*/  MUFU.RCP64H R11, R5 ;  /* 0x00000005000b7308 */ /* 0x000e240000001800 */
[----:B------:R-:W-:Y:S01]  /*1690*/  @!P2 ISETP.GE.U32.AND P3, PT, R12, R13, PT ;  /* 0x0000000d0c00a20c */ /* 0x000fe20003f66070 */
[----:B------:R-:W-:-:S05]  /*16a0*/  IMAD.MOV.U32 R13, RZ, RZ, 0x1ca00000 ;  /* 0x1ca00000ff0d7424 */ /* 0x000fca00078e00ff */
[----:B------:R-:W-:-:S04]  /*16b0*/  @!P2 SEL R17, R13, 0x63400000, !P3 ;  /* 0x634000000d11a807 */ /* 0x000fc80005800000 */
[----:B------:R-:W-:-:S04]  /*16c0*/  @!P2 LOP3.LUT R22, R17, 0x80000000, R9, 0xf8, !PT ;  /* 0x800000001116a812 */ /* 0x000fc800078ef809 */
[----:B------:R-:W-:Y:S01]  /*16d0*/  @!P2 LOP3.LUT R23, R22, 0x100000, RZ, 0xfc, !PT ;  /* 0x001000001617a812 */ /* 0x000fe200078efcff */
[----:B0-----:R-:W-:Y:S01]  /*16e0*/  DFMA R14, R10, -R4, 1 ;  /* 0x3ff000000a0e742b */ /* 0x001fe20000000804 */
[----:B------:R-:W-:-:S07]  /*16f0*/  @!P2 IMAD.MOV.U32 R22, RZ, RZ, RZ ;  /* 0x000000ffff16a224 */ /* 0x000fce00078e00ff */
[----:B------:R-:W-:-:S08]  /*1700*/  DFMA R14, R14, R14, R14 ;  /* 0x0000000e0e0e722b */ /* 0x000fd0000000000e */
[----:B------:R-:W-:Y:S01]  /*1710*/  DFMA R14, R10, R14, R10 ;  /* 0x0000000e0a0e722b */ /* 0x000fe2000000000a */
[----:B------:R-:W-:Y:S01]  /*1720*/  SEL R11, R13, 0x63400000, !P1 ;  /* 0x634000000d0b7807 */ /* 0x000fe20004800000 */
[----:B------:R-:W-:-:S03]  /*1730*/  IMAD.MOV.U32 R10, RZ, RZ, R8 ;  /* 0x000000ffff0a7224 */ /* 0x000fc600078e0008 */
[----:B------:R-:W-:-:S03]  /*1740*/  LOP3.LUT R11, R11, 0x800fffff, R9, 0xf8, !PT ;  /* 0x800fffff0b0b7812 */ /* 0x000fc600078ef809 */
[----:B------:R-:W-:-:S03]  /*1750*/  DFMA R16, R14, -R4, 1 ;  /* 0x3ff000000e10742b */ /* 0x000fc60000000804 */
[----:B------:R-:W-:Y:S01]  /*1760*/  @!P2 DFMA R10, R10, 2, -R22 ;  /* 0x400000000a0aa82b */ /* 0x000fe20000000816 */
[----:B------:R-:W-:-:S04]  /*1770*/  IMAD.MOV.U32 R22, RZ, RZ, R12 ;  /* 0x000000ffff167224 */ /* 0x000fc800078e000c */
[----:B------:R-:W-:Y:S01]  /*1780*/  DFMA R14, R14, R16, R14 ;  /* 0x000000100e0e722b */ /* 0x000fe2000000000e */
[----:B------:R-:W-:Y:S01]  /*1790*/  IMAD.MOV.U32 R23, RZ, RZ, R19 ;  /* 0x000000ffff177224 */ /* 0x000fe200078e0013 */
[----:B------:R-:W-:-:S03]  /*17a0*/  @!P0 LOP3.LUT R23, R5, 0x7ff00000, RZ, 0xc0, !PT ;  /* 0x7ff0000005178812 */ /* 0x000fc600078ec0ff */
[----:B------:R-:W-:Y:S02]  /*17b0*/  @!P2 LOP3.LUT R22, R11, 0x7ff00000, RZ, 0xc0, !PT ;  /* 0x7ff000000b16a812 */ /* 0x000fe400078ec0ff */
[----:B------:R-:W-:Y:S01]  /*17c0*/  VIADD R25, R23, 0xffffffff ;  /* 0xffffffff17197836 */ /* 0x000fe20000000000 */
[----:B------:R-:W-:Y:S02]  /*17d0*/  DMUL R16, R14, R10 ;  /* 0x0000000a0e107228 */ /* 0x000fe40000000000 */
[----:B------:R-:W-:-:S05]  /*17e0*/  VIADD R24, R22, 0xffffffff ;  /* 0xffffffff16187836 */ /* 0x000fca0000000000 */
[----:B------:R-:W-:Y:S01]  /*17f0*/  ISETP.GT.U32.AND P0, PT, R24, 0x7feffffe, PT ;  /* 0x7feffffe1800780c */ /* 0x000fe20003f04070 */
[----:B------:R-:W-:-:S03]  /*1800*/  DFMA R18, R16, -R4, R10 ;  /* 0x800000041012722b */ /* 0x000fc6000000000a */
[----:B------:R-:W-:-:S05]  /*1810*/  ISETP.GT.U32.OR P0, PT, R25, 0x7feffffe, P0 ;  /* 0x7feffffe1900780c */ /* 0x000fca0000704470 */
[----:B------:R-:W-:-:S08]  /*1820*/  DFMA R14, R14, R18, R16 ;  /* 0x000000120e0e722b */ /* 0x000fd00000000010 */
        /* <DEDUP_REMOVED lines=20> */
[----:B------:R-:W-:-:S06]  /*1970*/  IMAD.MOV.U32 R4, RZ, RZ, RZ ;  /* 0x000000ffff047224 */ /* 0x000fcc00078e00ff */
[----:B------:R-:W-:-:S03]  /*1980*/  DFMA R4, R12, -R4, R14 ;  /* 0x800000040c04722b */ /* 0x000fc6000000000e */
[----:B------:R-:W-:-:S03]  /*1990*/  LOP3.LUT R7, R9, R7, RZ, 0x3c, !PT ;  /* 0x0000000709077212 */ /* 0x000fc600078e3cff */
[----:B------:R-:W-:-:S04]  /*19a0*/  IADD3 R4, PT, PT, -R16, -0x43300000, RZ ;  /* 0xbcd0000010047810 */ /* 0x000fc80007ffe1ff */
[----:B------:R-:W-:-:S04]  /*19b0*/  FSETP.NEU.AND P0, PT, |R5|, R4, PT ;  /* 0x000000040500720b */ /* 0x000fc80003f0d200 */
[----:B------:R-:W-:Y:S02]  /*19c0*/  FSEL R12, R8, R12, !P0 ;  /* 0x0000000c080c7208 */ /* 0x000fe40004000000 */
[----:B------:R-:W-:Y:S01]  /*19d0*/  FSEL R13, R7, R13, !P0 ;  /* 0x0000000d070d7208 */ /* 0x000fe20004000000 */
[----:B------:R-:W-:Y:S06]  /*19e0*/  BRA `(.L_x_276) ;  /* 0x0000000000547947 */ /* 0x000fec0003800000 */
.L_x_275:
        /* <DEDUP_REMOVED lines=16> */
.L_x_278:
[----:B------:R-:W-:Y:S01]  /*1af0*/  LOP3.LUT R13, R7, 0x80000, RZ, 0xfc, !PT ;  /* 0x00080000070d7812 */ /* 0x000fe200078efcff */
[----:B------:R-:W-:Y:S01]  /*1b00*/  IMAD.MOV.U32 R12, RZ, RZ, R6 ;  /* 0x000000ffff0c7224 */ /* 0x000fe200078e0006 */
[----:B------:R-:W-:Y:S06]  /*1b10*/  BRA `(.L_x_276) ;  /* 0x0000000000087947 */ /* 0x000fec0003800000 */
.L_x_277:
[----:B------:R-:W-:Y:S01]  /*1b20*/  LOP3.LUT R13, R9, 0x80000, RZ, 0xfc, !PT ;  /* 0x00080000090d7812 */ /* 0x000fe200078efcff */
[----:B------:R-:W-:-:S07]  /*1b30*/  IMAD.MOV.U32 R12, RZ, RZ, R8 ;  /* 0x000000ffff0c7224 */ /* 0x000fce00078e0008 */
.L_x_276:
[----:B------:R-:W-:Y:S05]  /*1b40*/  BSYNC.RECONVERGENT B2 ;  /* 0x0000000000027941 */ /* 0x000fea0003800200 */
.L_x_274:
[----:B------:R-:W-:Y:S02]  /*1b50*/  IMAD.MOV.U32 R4, RZ, RZ, R2 ;  /* 0x000000ffff047224 */ /* 0x000fe400078e0002 */
[----:B------:R-:W-:-:S04]  /*1b60*/  IMAD.MOV.U32 R5, RZ, RZ, 0x0 ;  /* 0x00000000ff057424 */ /* 0x000fc800078e00ff */
[----:B------:R-:W-:Y:S05]  /*1b70*/  RET.REL.NODEC R4 `(_Z17dCreatebasfundqexPdS_i) ;  /* 0xffffffe404207950 */ /* 0x000fea0003c3ffff */
        .type           $_Z17dCreatebasfundqexPdS_i$__internal_accurate_pow,@function
        .size           $_Z17dCreatebasfundqexPdS_i$__internal_accurate_pow,($_Z17dCreatebasfundqexPdS_i$__internal_trig_reduction_slowpathd - $_Z17dCreatebasfundqexPdS_i$__internal_accurate_pow)
$_Z17dCreatebasfundqexPdS_i$__internal_accurate_pow:
[----:B------:R-:W-:Y:S01]  /*1b80*/  ISETP.GT.U32.AND P1, PT, R25, 0xfffff, PT ;  /* 0x000fffff1900780c */ /* 0x000fe20003f24070 */
[--C-:B------:R-:W-:Y:S01]  /*1b90*/  IMAD.MOV.U32 R10, RZ, RZ, R25.reuse ;  /* 0x000000ffff0a7224 */ /* 0x100fe200078e0019 */
[----:B------:R-:W-:Y:S01]  /*1ba0*/  UMOV UR6, 0x7d2cafe2 ;  /* 0x7d2cafe200067882 */ /* 0x000fe20000000000 */
[----:B------:R-:W-:Y:S01]  /*1bb0*/  IMAD.MOV.U32 R12, RZ, RZ, R24 ;  /* 0x000000ffff0c7224 */ /* 0x000fe200078e0018 */
[----:B------:R-:W-:Y:S01]  /*1bc0*/  UMOV UR7, 0x3eb0f5ff ;  /* 0x3eb0f5ff00077882 */ /* 0x000fe20000000000 */
[----:B------:R-:W-:Y:S01]  /*1bd0*/  IMAD.MOV.U32 R14, RZ, RZ, 0x41ad3b5a ;  /* 0x41ad3b5aff0e7424 */ /* 0x000fe200078e00ff */
[----:B------:R-:W-:Y:S01]  /*1be0*/  SHF.R.U32.HI R28, RZ, 0x14, R25 ;  /* 0x00000014ff1c7819 */ /* 0x000fe20000011619 */
[----:B------:R-:W-:Y:S01]  /*1bf0*/  IMAD.MOV.U32 R15, RZ, RZ, 0x3ed0f5d2 ;  /* 0x3ed0f5d2ff0f7424 */ /* 0x000fe200078e00ff */
[----:B------:R-:W-:Y:S01]  /*1c00*/  UMOV UR8, 0x3b39803f ;  /* 0x3b39803f00087882 */ /* 0x000fe20000000000 */
[----:B------:R-:W-:-:S04]  /*1c10*/  UMOV UR9, 0x3c7abc9e ;  /* 0x3c7abc9e00097882 */ /* 0x000fc80000000000 */
[----:B------:R-:W-:-:S10]  /*1c20*/  @!P1 DMUL R22, R24, 1.80143985094819840000e+16 ;  /* 0x4350000018169828 */ /* 0x000fd40000000000 */
[----:B------:R-:W-:Y:S01]  /*1c30*/  @!P1 IMAD.MOV.U32 R10, RZ, RZ, R23 ;  /* 0x000000ffff0a9224 */ /* 0x000fe200078e0017 */
[----:B------:R-:W-:Y:S01]  /*1c40*/  @!P1 LEA.HI R28, R23, 0xffffffca, RZ, 0xc ;  /* 0xffffffca171c9811 */ /* 0x000fe200078f60ff */
[----:B------:R-:W-:-:S03]  /*1c50*/  @!P1 IMAD.MOV.U32 R12, RZ, RZ, R22 ;  /* 0x000000ffff0c9224 */ /* 0x000fc600078e0016 */
[----:B------:R-:W-:-:S04]  /*1c60*/  LOP3.LUT R10, R10, 0x800fffff, RZ, 0xc0, !PT ;  /* 0x800fffff0a0a7812 */ /* 0x000fc800078ec0ff */
[----:B------:R-:W-:Y:S01]  /*1c70*/  LOP3.LUT R13, R10, 0x3ff00000, RZ, 0xfc, !PT ;  /* 0x3ff000000a0d7812 */ /* 0x000fe200078efcff */
[----:B------:R-:W-:-:S03]  /*1c80*/  IMAD.MOV.U32 R10, RZ, RZ, RZ ;  /* 0x000000ffff0a7224 */ /* 0x000fc600078e00ff */
[----:B------:R-:W-:-:S13]  /*1c90*/  ISETP.GE.U32.AND P2, PT, R13, 0x3ff6a09f, PT ;  /* 0x3ff6a09f0d00780c */ /* 0x000fda0003f46070 */
[----:B------:R-:W-:-:S04]  /*1ca0*/  @P2 VIADD R11, R13, 0xfff00000 ;  /* 0xfff000000d0b2836 */ /* 0x000fc80000000000 */
[----:B------:R-:W-:-:S06]  /*1cb0*/  @P2 IMAD.MOV.U32 R13, RZ, RZ, R11 ;  /* 0x000000ffff0d2224 */ /* 0x000fcc00078e000b */
        /* <DEDUP_REMOVED lines=30> */
[----:B------:R-:W-:-:S03]  /*1ea0*/  UMOV UR7, 0x3fb55555 ;  /* 0x3fb5555500077882 */ /* 0x000fc60000000000 */
[----:B------:R-:W-:Y:S02]  /*1eb0*/  VIADD R23, R15, 0x100000 ;  /* 0x001000000f177836 */ /* 0x000fe40000000000 */
[----:B------:R-:W-:Y:S01]  /*1ec0*/  IMAD.MOV.U32 R22, RZ, RZ, R14 ;  /* 0x000000ffff167224 */ /* 0x000fe200078e000e */
[----:B------:R-:W-:-:S08]  /*1ed0*/  DFMA R12, R26, R18, UR6 ;  /* 0x000000061a0c7e2b */ /* 0x000fd00008000012 */
[----:B------:R-:W-:Y:S01]  /*1ee0*/  DADD R16, -R12, UR6 ;  /* 0x000000060c107e29 */ /* 0x000fe20008000100 */
[----:B------:R-:W-:Y:S01]  /*1ef0*/  UMOV UR6, 0xb9e7b0 ;  /* 0x00b9e7b000067882 */ /* 0x000fe20000000000 */
[----:B------:R-:W-:-:S06]  /*1f00*/  UMOV UR7, 0x3c46a4cb ;  /* 0x3c46a4cb00077882 */ /* 0x000fcc0000000000 */
[----:B------:R-:W-:Y:S02]  /*1f10*/  DFMA R16, R26, R18, R16 ;  /* 0x000000121a10722b */ /* 0x000fe40000000010 */
[----:B------:R-:W-:-:S06]  /*1f20*/  DMUL R18, R10, R10 ;  /* 0x0000000a0a127228 */ /* 0x000fcc0000000000 */
[----:B------:R-:W-:Y:S01]  /*1f30*/  DADD R16, R16, -UR6 ;  /* 0x8000000610107e29 */ /* 0x000fe20008000000 */
[----:B------:R-:W-:Y:S01]  /*1f40*/  UMOV UR6, 0x80000000 ;  /* 0x8000000000067882 */ /* 0x000fe20000000000 */
[----:B------:R-:W-:Y:S01]  /*1f50*/  DFMA R24, R10, R10, -R18 ;  /* 0x0000000a0a18722b */ /* 0x000fe20000000812 */
[----:B------:R-:W-:-:S07]  /*1f60*/  UMOV UR7, 0x43300000 ;  /* 0x4330000000077882 */ /* 0x000fce0000000000 */
[C---:B------:R-:W-:Y:S02]  /*1f70*/  DFMA R22, R10.reuse, R22, R24 ;  /* 0x000000160a16722b */ /* 0x040fe40000000018 */
[----:B------:R-:W-:-:S08]  /*1f80*/  DMUL R24, R10, R18 ;  /* 0x000000120a187228 */ /* 0x000fd00000000000 */
[----:B------:R-:W-:-:S08]  /*1f90*/  DFMA R26, R10, R18, -R24 ;  /* 0x000000120a1a722b */ /* 0x000fd00000000818 */
[----:B------:R-:W-:Y:S02]  /*1fa0*/  DFMA R26, R14, R18, R26 ;  /* 0x000000120e1a722b */ /* 0x000fe4000000001a */
[----:B------:R-:W-:-:S06]  /*1fb0*/  DADD R18, R12, R16 ;  /* 0x000000000c127229 */ /* 0x000fcc0000000010 */
[----:B------:R-:W-:Y:S02]  /*1fc0*/  DFMA R22, R10, R22, R26 ;  /* 0x000000160a16722b */ /* 0x000fe4000000001a */
[----:B------:R-:W-:-:S08]  /*1fd0*/  DADD R26, R12, -R18 ;  /* 0x000000000c1a7229 */ /* 0x000fd00000000812 */
[----:B------:R-:W-:Y:S02]  /*1fe0*/  DADD R26, R16, R26 ;  /* 0x00000000101a7229 */ /* 0x000fe4000000001a */
[----:B------:R-:W-:-:S08]  /*1ff0*/  DMUL R16, R18, R24 ;  /* 0x0000001812107228 */ /* 0x000fd00000000000 */
        /* <DEDUP_REMOVED lines=11> */
[----:B------:R-:W-:-:S05]  /*20b0*/  @P2 VIADD R16, R28, 0xfffffc02 ;  /* 0xfffffc021c102836 */ /* 0x000fca0000000000 */
[----:B------:R-:W-:Y:S01]  /*20c0*/  DADD R18, R14, R10 ;  /* 0x000000000e127229 */ /* 0x000fe2000000000a */
[----:B------:R-:W-:Y:S01]  /*20d0*/  LOP3.LUT R10, R16, 0x80000000, RZ, 0x3c, !PT ;  /* 0x80000000100a7812 */ /* 0x000fe200078e3cff */
[----:B------:R-:W-:-:S06]  /*20e0*/  IMAD.MOV.U32 R11, RZ, RZ, 0x43300000 ;  /* 0x43300000ff0b7424 */ /* 0x000fcc00078e00ff */
[----:B------:R-:W-:Y:S02]  /*20f0*/  DADD R14, R12, R18 ;  /* 0x000000000c0e7229 */ /* 0x000fe40000000012 */
[----:B------:R-:W-:Y:S01]  /*2100*/  DADD R10, R10, -UR6 ;  /* 0x800000060a0a7e29 */ /* 0x000fe20008000000 */
[----:B------:R-:W-:Y:S01]  /*2110*/  UMOV UR6, 0xfefa39ef ;  /* 0xfefa39ef00067882 */ /* 0x000fe20000000000 */
[----:B------:R-:W-:-:S04]  /*2120*/  UMOV UR7, 0x3fe62e42 ;  /* 0x3fe62e4200077882 */ /* 0x000fc80000000000 */
[--C-:B------:R-:W-:Y:S02]  /*2130*/  DADD R22, R12, -R14.reuse ;  /* 0x000000000c167229 */ /* 0x100fe4000000080e */
[----:B------:R-:W-:-:S06]  /*2140*/  DFMA R16, R10, UR6, R14 ;  /* 0x000000060a107c2b */ /* 0x000fcc000800000e */
[----:B------:R-:W-:Y:S02]  /*2150*/  DADD R22, R18, R22 ;  /* 0x0000000012167229 */ /* 0x000fe40000000016 */
[----:B------:R-:W-:-:S08]  /*2160*/  DFMA R12, R10, -UR6, R16 ;  /* 0x800000060a0c7c2b */ /* 0x000fd00008000010 */
[----:B------:R-:W-:Y:S01]  /*2170*/  DADD R12, -R14, R12 ;  /* 0x000000000e0c7229 */ /* 0x000fe2000000010c */
[----:B------:R-:W-:Y:S01]  /*2180*/  LOP3.LUT R15, R5, 0xff0fffff, RZ, 0xc0, !PT ;  /* 0xff0fffff050f7812 */ /* 0x000fe200078ec0ff */
[----:B------:R-:W-:-:S06]  /*2190*/  IMAD.MOV.U32 R14, RZ, RZ, R4 ;  /* 0x000000ffff0e7224 */ /* 0x000fcc00078e0004 */
[----:B------:R-:W-:-:S08]  /*21a0*/  DADD R12, R22, -R12 ;  /* 0x00000000160c7229 */ /* 0x000fd0000000080c */
[----:B------:R-:W-:Y:S01]  /*21b0*/  DFMA R10, R10, UR8, R12 ;  /* 0x000000080a0a7c2b */ /* 0x000fe2000800000c */
[----:B------:R-:W-:-:S05]  /*21c0*/  IMAD.SHL.U32 R12, R5, 0x2, RZ ;  /* 0x00000002050c7824 */ /* 0x000fca00078e00ff */
[----:B------:R-:W-:Y:S02]  /*21d0*/  ISETP.GT.U32.AND P1, PT, R12, -0x2000001, PT ;  /* 0xfdffffff0c00780c */ /* 0x000fe40003f24070 */
[----:B------:R-:W-:Y:S02]  /*21e0*/  DADD R12, R16, R10 ;  /* 0x00000000100c7229 */ /* 0x000fe4000000000a */
[----:B------:R-:W-:-:S06]  /*21f0*/  SEL R15, R15, R5, P1 ;  /* 0x000000050f0f7207 */ /* 0x000fcc0000800000 */
[----:B------:R-:W-:Y:S02]  /*2200*/  DADD R16, R16, -R12 ;  /* 0x0000000010107229 */ /* 0x000fe4000000080c */
[----:B------:R-:W-:-:S06]  /*2210*/  DMUL R4, R12, R14 ;  /* 0x0000000e0c047228 */ /* 0x000fcc0000000000 */
[----:B------:R-:W-:Y:S02]  /*2220*/  DADD R16, R10, R16 ;  /* 0x000000000a107229 */ /* 0x000fe40000000010 */
[----:B------:R-:W-:Y:S01]  /*2230*/  DFMA R12, R12, R14, -R4 ;  /* 0x0000000e0c0c722b */ /* 0x000fe20000000804 */
[----:B------:R-:W-:Y:S02]  /*2240*/  IMAD.MOV.U32 R10, RZ, RZ, 0x652b82fe ;  /* 0x652b82feff0a7424 */ /* 0x000fe400078e00ff */
[----:B------:R-:W-:-:S05]  /*2250*/  IMAD.MOV.U32 R11, RZ, RZ, 0x3ff71547 ;  /* 0x3ff71547ff0b7424 */ /* 0x000fca00078e00ff */
[----:B------:R-:W-:-:S08]  /*2260*/  DFMA R16, R16, R14, R12 ;  /* 0x0000000e1010722b */ /* 0x000fd0000000000c */
        /* <DEDUP_REMOVED lines=48> */
[----:B------:R-:W-:-:S04]  /*2570*/  @!P2 LEA.HI R4, R10, R10, RZ, 0x1 ;  /* 0x0000000a0a04a211 */ /* 0x000fc800078f08ff */
[----:B------:R-:W-:Y:S02]  /*2580*/  @!P2 SHF.R.S32.HI R11, RZ, 0x1, R4 ;  /* 0x00000001ff0ba819 */ /* 0x000fe40000011404 */
[----:B------:R-:W-:-:S03]  /*2590*/  FSEL R4, R18, RZ, P1 ;  /* 0x000000ff12047208 */ /* 0x000fc60000800000 */
[----:B------:R-:W-:Y:S02]  /*25a0*/  @!P2 IMAD.IADD R10, R10, 0x1, -R11 ;  /* 0x000000010a0aa824 */ /* 0x000fe400078e0a0b */
[----:B------:R-:W-:-:S03]  /*25b0*/  @!P2 IMAD R15, R11, 0x100000, R15 ;  /* 0x001000000b0fa824 */ /* 0x000fc600078e020f */
[----:B------:R-:W-:Y:S01]  /*25c0*/  @!P2 LEA R11, R10, 0x3ff00000, 0x14 ;  /* 0x3ff000000a0ba811 */ /* 0x000fe200078ea0ff */
[----:B------:R-:W-:-:S06]  /*25d0*/  @!P2 IMAD.MOV.U32 R10, RZ, RZ, RZ ;  /* 0x000000ffff0aa224 */ /* 0x000fcc00078e00ff */
[----:B------:R-:W-:-:S11]  /*25e0*/  @!P2 DMUL R4, R14, R10 ;  /* 0x0000000a0e04a228 */ /* 0x000fd60000000000 */
.L_x_279:
[----:B------:R-:W-:Y:S01]  /*25f0*/  DFMA R16, R16, R4, R4 ;  /* 0x000000041010722b */ /* 0x000fe20000000004 */
[----:B------:R-:W-:Y:S01]  /*2600*/  IMAD.MOV.U32 R10, RZ, RZ, R2 ;  /* 0x000000ffff0a7224 */ /* 0x000fe200078e0002 */
[----:B------:R-:W-:Y:S01]  /*2610*/  DSETP.NEU.AND P1, PT, |R4|, +INF , PT ;  /* 0x7ff000000400742a */ /* 0x000fe20003f2d200 */
[----:B------:R-:W-:-:S07]  /*2620*/  IMAD.MOV.U32 R11, RZ, RZ, 0x0 ;  /* 0x00000000ff0b7424 */ /* 0x000fce00078e00ff */
[----:B------:R-:W-:Y:S02]  /*2630*/  FSEL R4, R4, R16, !P1 ;  /* 0x0000001004047208 */ /* 0x000fe40004800000 */
[----:B------:R-:W-:Y:S01]  /*2640*/  FSEL R5, R5, R17, !P1 ;  /* 0x0000001105057208 */ /* 0x000fe20004800000 */
[----:B------:R-:W-:Y:S06]  /*2650*/  RET.REL.NODEC R10 `(_Z17dCreatebasfundqexPdS_i) ;  /* 0xffffffd80a687950 */ /* 0x000fec0003c3ffff */
        .type           $_Z17dCreatebasfundqexPdS_i$__internal_trig_reduction_slowpathd,@function
        .size           $_Z17dCreatebasfundqexPdS_i$__internal_trig_reduction_slowpathd,(.L_x_727 - $_Z17dCreatebasfundqexPdS_i$__internal_trig_reduction_slowpathd)
$_Z17dCreatebasfundqexPdS_i$__internal_trig_reduction_slowpathd:
[--C-:B------:R-:W-:Y:S01]  /*2660*/  SHF.R.U32.HI R8, RZ, 0x14, R11.reuse ;  /* 0x00000014ff087819 */ /* 0x100fe2000001160b */
        /* <DEDUP_REMOVED lines=13> */
[----:B------:R-:W-:-:S04]  /*2740*/  SEL R10, R10, 0x12, P0 ;  /* 0x000000120a0a7807 */ /* 0x000fc80000000000 */
[----:B------:R-:W-:-:S13]  /*2750*/  ISETP.GE.AND P0, PT, R25, R10, PT ;  /* 0x0000000a1900720c */ /* 0x000fda0003f06270 */
[----:B------:R-:W-:Y:S05]  /*2760*/  @P0 BRA `(.L_x_282) ;  /* 0x0000000000940947 */ /* 0x000fea0003800000 */
[----:B------:R-:W0:Y:S01]  /*2770*/  LDC.64 R12, c[0x0][0x358] ;  /* 0x0000d600ff0c7b82 */ /* 0x000e220000000a00 */
[C---:B------:R-:W-:Y:S01]  /*2780*/  SHF.L.U64.HI R19, R16.reuse, 0xb, R17 ;  /* 0x0000000b10137819 */ /* 0x040fe20000010211 */
[----:B------:R-:W-:Y:S01]  /*2790*/  BSSY.RECONVERGENT B3, `(.L_x_283) ;  /* 0x0000021000037945 */ /* 0x000fe20003800200 */
[----:B------:R-:W-:Y:S01]  /*27a0*/  IMAD.SHL.U32 R23, R16, 0x800, RZ ;  /* 0x0000080010177824 */ /* 0x000fe200078e00ff */
[----:B------:R-:W-:Y:S01]  /*27b0*/  IADD3 R22, PT, PT, RZ, -R9, -R10 ;  /* 0x80000009ff167210 */ /* 0x000fe20007ffe80a */
[----:B------:R-:W-:Y:S01]  /*27c0*/  IMAD.MOV.U32 R18, RZ, RZ, RZ ;  /* 0x000000ffff127224 */ /* 0x000fe200078e00ff */
[----:B------:R-:W-:Y:S02]  /*27d0*/  CS2R R14, SRZ ;  /* 0x00000000000e7805 */ /* 0x000fe4000001ff00 */
[----:B------:R-:W-:-:S07]  /*27e0*/  LOP3.LUT R19, R19, 0x80000000, RZ, 0xfc, !PT ;  /* 0x8000000013137812 */ /* 0x000fce00078efcff */
.L_x_284:
        /* <DEDUP_REMOVED lines=24> */
[----:B0-----:R-:W-:Y:S02]  /*2970*/  IMAD.X R15, RZ, RZ, R16, P1 ;  /* 0x000000ffff0f7224 */ /* 0x001fe400008e0610 */
[----:B------:R-:W-:-:S08]  /*2980*/  IMAD.MOV.U32 R14, RZ, RZ, R17 ;  /* 0x000000ffff0e7224 */ /* 0x000fd000078e0011 */
[----:B------:R-:W-:Y:S05]  /*2990*/  @P0 BRA `(.L_x_284) ;  /* 0xfffffffc00940947 */ /* 0x000fea000383ffff */
[----:B------:R-:W-:Y:S05]  /*29a0*/  BSYNC.RECONVERGENT B3 ;  /* 0x0000000000037941 */ /* 0x000fea0003800200 */
.L_x_283:
[----:B------:R-:W-:-:S07]  /*29b0*/  IMAD.MOV.U32 R25, RZ, RZ, R10 ;  /* 0x000000ffff197224 */ /* 0x000fce00078e000a */
.L_x_282:
[----:B------:R-:W-:Y:S05]  /*29c0*/  BSYNC.RECONVERGENT B2 ;  /* 0x0000000000027941 */ /* 0x000fea0003800200 */
.L_x_281:
        /* <DEDUP_REMOVED lines=12> */
[----:B0-----:R-:W-:Y:S02]  /*2a90*/  @P0 SHF.R.U64 R14, R17, R10, R19 ;  /* 0x0000000a110e0219 */ /* 0x001fe40000001213 */
[--C-:B------:R-:W-:Y:S02]  /*2aa0*/  @P0 SHF.R.U32.HI R27, RZ, 0x1, R13.reuse ;  /* 0x00000001ff1b0819 */ /* 0x100fe4000001160d */
[C-C-:B------:R-:W-:Y:S02]  /*2ab0*/  @P0 SHF.R.U64 R25, R12.reuse, 0x1, R13.reuse ;  /* 0x000000010c190819 */ /* 0x140fe4000000120d */
[----:B------:R-:W-:-:S02]  /*2ac0*/  @P0 SHF.L.U64.HI R16, R12, R29, R13 ;  /* 0x0000001d0c100219 */ /* 0x000fc4000001020d */
[----:B------:R-:W-:Y:S02]  /*2ad0*/  @P0 SHF.R.U32.HI R15, RZ, R10, R19 ;  /* 0x0000000aff0f0219 */ /* 0x000fe40000011613 */
[----:B------:R-:W-:Y:S02]  /*2ae0*/  @P0 LOP3.LUT R12, R23, R14, RZ, 0xfc, !PT ;  /* 0x0000000e170c0212 */ /* 0x000fe400078efcff */
[----:B----4-:R-:W-:Y:S02]  /*2af0*/  @P0 SHF.L.U32 R17, R8, R29, RZ ;  /* 0x0000001d08110219 */ /* 0x010fe400000006ff */
[----:B------:R-:W-:Y:S01]  /*2b00*/  @P0 SHF.R.U64 R18, R25, R10, R27 ;  /* 0x0000000a19120219 */ /* 0x000fe2000000121b */
[----:B------:R-:W-:Y:S01]  /*2b10*/  IMAD.SHL.U32 R14, R12, 0x4, RZ ;  /* 0x000000040c0e7824 */ /* 0x000fe200078e00ff */
[----:B------:R-:W-:Y:S02]  /*2b20*/  @P0 LOP3.LUT R13, R16, R15, RZ, 0xfc, !PT ;  /* 0x0000000f100d0212 */ /* 0x000fe400078efcff */
        /* <DEDUP_REMOVED lines=22> */
[----:B------:R-:W0:Y:S02]  /*2c90*/  FLO.U32 R17, R17 ;  /* 0x0000001100117300 */ /* 0x000e2400000e0000 */
[C---:B0-----:R-:W-:Y:S02]  /*2ca0*/  IADD3 R18, PT, PT, -R17.reuse, 0x1f, RZ ;  /* 0x0000001f11127810 */ /* 0x041fe40007ffe1ff */
[----:B------:R-:W-:-:S03]  /*2cb0*/  IADD3 R12, PT, PT, -R17, 0x3f, RZ ;  /* 0x0000003f110c7810 */ /* 0x000fc60007ffe1ff */
[----:B------:R-:W-:-:S05]  /*2cc0*/  @P1 IMAD.MOV R12, RZ, RZ, R18 ;  /* 0x000000ffff0c1224 */ /* 0x000fca00078e0212 */
[----:B------:R-:W-:-:S13]  /*2cd0*/  ISETP.NE.AND P1, PT, R12, RZ, PT ;  /* 0x000000ff0c00720c */ /* 0x000fda0003f25270 */
[----:B------:R-:W-:Y:S05]  /*2ce0*/  @!P1 BRA `(.L_x_286) ;  /* 0x0000000000289947 */ /* 0x000fea0003800000 */
[--C-:B------:R-:W-:Y:S02]  /*2cf0*/  SHF.R.U64 R16, R14, 0x1, R15.reuse ;  /* 0x000000010e107819 */ /* 0x100fe4000000120f */
[C---:B------:R-:W-:Y:S02]  /*2d00*/  LOP3.LUT R14, R12.reuse, 0x3f, RZ, 0xc0, !PT ;  /* 0x0000003f0c0e7812 */ /* 0x040fe400078ec0ff */
        /* <DEDUP_REMOVED lines=8> */
.L_x_286:
[----:B------:R-:W-:Y:S05]  /*2d90*/  BSYNC.RECONVERGENT B2 ;  /* 0x0000000000027941 */ /* 0x000fea0003800200 */
.L_x_285:
[----:B------:R-:W-:Y:S01]  /*2da0*/  IMAD.WIDE.U32 R16, R13, 0x2168c235, RZ ;  /* 0x2168c2350d107825 */ /* 0x000fe200078e00ff */
[----:B------:R-:W-:-:S03]  /*2db0*/  SHF.R.U32.HI R9, RZ, 0x1e, R9 ;  /* 0x0000001eff097819 */ /* 0x000fc60000011609 */
[----:B------:R-:W-:Y:S01]  /*2dc0*/  IMAD.MOV.U32 R14, RZ, RZ, R17 ;  /* 0x000000ffff0e7224 */ /* 0x000fe200078e0011 */
[----:B------:R-:W-:Y:S01]  /*2dd0*/  IADD3 RZ, P1, PT, R16, R16, RZ ;  /* 0x0000001010ff7210 */ /* 0x000fe20007f3e0ff */
[----:B------:R-:W-:Y:S01]  /*2de0*/  IMAD.MOV.U32 R15, RZ, RZ, RZ ;  /* 0x000000ffff0f7224 */ /* 0x000fe200078e00ff */
[----:B------:R-:W-:Y:S01]  /*2df0*/  LEA.HI R9, R8, R9, RZ, 0x1 ;  /* 0x0000000908097211 */ /* 0x000fe200078f08ff */
[----:B------:R-:W-:Y:S02]  /*2e00*/  IMAD R17, R10, -0x36f0255e, RZ ;  /* 0xc90fdaa20a117824 */ /* 0x000fe400078e02ff */
[----:B------:R-:W-:-:S04]  /*2e10*/  IMAD.WIDE.U32 R14, R13, -0x36f0255e, R14 ;  /* 0xc90fdaa20d0e7825 */ /* 0x000fc800078e000e */
[----:B------:R-:W-:-:S04]  /*2e20*/  IMAD.HI.U32 R13, R10, -0x36f0255e, RZ ;  /* 0xc90fdaa20a0d7827 */ /* 0x000fc800078e00ff */
[----:B------:R-:W-:-:S04]  /*2e30*/  IMAD.WIDE.U32 R14, P2, R10, 0x2168c235, R14 ;  /* 0x2168c2350a0e7825 */ /* 0x000fc8000784000e */
[----:B------:R-:W-:Y:S01]  /*2e40*/  IMAD.X R10, RZ, RZ, R13, P2 ;  /* 0x000000ffff0a7224 */ /* 0x000fe200010e060d */
[----:B------:R-:W-:Y:S02]  /*2e50*/  IADD3 R13, P2, PT, R17, R15, RZ ;  /* 0x0000000f110d7210 */ /* 0x000fe40007f5e0ff */
[----:B------:R-:W-:Y:S02]  /*2e60*/  IADD3.X RZ, P1, PT, R14, R14, RZ, P1, !PT ;  /* 0x0000000e0eff7210 */ /* 0x000fe40000f3e4ff */
        /* <DEDUP_REMOVED lines=10> */
[----:B------:R-:W-:Y:S02]  /*2f10*/  IMAD.X R13, RZ, RZ, R13, P2 ;  /* 0x000000ffff0d7224 */ /* 0x000fe400010e060d */
[----:B------:R-:W-:Y:S01]  /*2f20*/  IMAD.IADD R10, R15, 0x1, -R12 ;  /* 0x000000010f0a7824 */ /* 0x000fe200078e0a0c */
[----:B------:R-:W-:-:S02]  /*2f30*/  @!P0 LOP3.LUT R11, R11, 0x80000000, RZ, 0x3c, !PT ;  /* 0x800000000b0b8812 */ /* 0x000fc400078e3cff */
[----:B------:R-:W-:Y:S01]  /*2f40*/  SHF.R.U64 R16, R16, 0xa, R13 ;  /* 0x0000000a10107819 */ /* 0x000fe2000000120d */
[----:B------:R-:W-:-:S03]  /*2f50*/  IMAD.SHL.U32 R10, R10, 0x100000, RZ ;  /* 0x001000000a0a7824 */ /* 0x000fc600078e00ff */
        /* <DEDUP_REMOVED lines=8> */
.L_x_280:
[----:B------:R-:W-:Y:S02]  /*2fe0*/  IMAD.MOV.U32 R10, RZ, RZ, R9 ;  /* 0x000000ffff0a7224 */ /* 0x000fe400078e0009 */
[----:B------:R-:W-:Y:S02]  /*2ff0*/  IMAD.MOV.U32 R8, RZ, RZ, R2 ;  /* 0x000000ffff087224 */ /* 0x000fe400078e0002 */
[----:B------:R-:W-:-:S04]  /*3000*/  IMAD.MOV.U32 R9, RZ, RZ, 0x0 ;  /* 0x00000000ff097424 */ /* 0x000fc800078e00ff */
[----:B------:R-:W-:Y:S05]  /*3010*/  RET.REL.NODEC R8 `(_Z17dCreatebasfundqexPdS_i) ;  /* 0xffffffcc08f87950 */ /* 0x000fea0003c3ffff */
.L_x_287:
        /* <DEDUP_REMOVED lines=14> */
.L_x_727:


//--------------------- .text._Z19dCreatebasfundqexv0PdS_i --------------------------
	.section	.text._Z19dCreatebasfundqexv0PdS_i,"ax",@progbits
	.align	128
        .global         _Z19dCreatebasfundqexv0PdS_i
        .type           _Z19dCreatebasfundqexv0PdS_i,@function
        .size           _Z19dCreatebasfundqexv0PdS_i,(.L_x_730 - _Z19dCreatebasfundqexv0PdS_i)
        .other          _Z19dCreatebasfundqexv0PdS_i,@"STO_CUDA_ENTRY STV_DEFAULT"
_Z19dCreatebasfundqexv0PdS_i:
.text._Z19dCreatebasfundqexv0PdS_i:
        /* <DEDUP_REMOVED lines=8> */
[----:B-1----:R-:W-:-:S05]  /*0080*/  VIADD R2, R2, 0xffffffff ;  /* 0xffffffff02027836 */ /* 0x002fca0000000000 */
[-C--:B------:R-:W-:Y:S02]  /*0090*/  IABS R8, R2.reuse ;  /* 0x0000000200087213 */ /* 0x080fe40000000000 */
[----:B------:R-:W-:Y:S02]  /*00a0*/  IABS R9, R2 ;  /* 0x0000000200097213 */ /* 0x000fe40000000000 */
[----:B------:R-:W0:Y:S01]  /*00b0*/  I2F.RP R0, R8 ;  /* 0x0000000800007306 */ /* 0x000e220000209400 */
[----:B--2---:R-:W-:Y:S01]  /*00c0*/  IMAD R3, R6, UR4, R3 ;  /* 0x0000000406037c24 */ /* 0x004fe2000f8e0203 */
[----:B------:R-:W1:Y:S04]  /*00d0*/  S2UR UR4, SR_CTAID.X ;  /* 0x00000000000479c3 */ /* 0x000e680000002500 */
[----:B------:R-:W-:-:S02]  /*00e0*/  ISETP.GE.AND P2, PT, R3, RZ, PT ;  /* 0x000000ff0300720c */ /* 0x000fc40003f46270 */
[----:B0-----:R-:W0:Y:S02]  /*00f0*/  MUFU.RCP R0, R0 ;  /* 0x0000000000007308 */ /* 0x001e240000001000 */
[----:B0-----:R-:W-:Y:S01]  /*0100*/  VIADD R4, R0, 0xffffffe ;  /* 0x0ffffffe00047836 */ /* 0x001fe20000000000 */
[----:B------:R-:W-:-:S05]  /*0110*/  IABS R0, R3 ;  /* 0x0000000300007213 */ /* 0x000fca0000000000 */
[----:B------:R0:W2:Y:S02]  /*0120*/  F2I.FTZ.U32.TRUNC.NTZ R5, R4 ;  /* 0x0000000400057305 */ /* 0x0000a4000021f000 */
[----:B0-----:R-:W-:Y:S02]  /*0130*/  IMAD.MOV.U32 R4, RZ, RZ, RZ ;  /* 0x000000ffff047224 */ /* 0x001fe400078e00ff */
[----:B--2---:R-:W-:-:S04]  /*0140*/  IMAD.MOV R7, RZ, RZ, -R5 ;  /* 0x000000ffff077224 */ /* 0x004fc800078e0a05 */
[----:B------:R-:W-:-:S04]  /*0150*/  IMAD R7, R7, R8, RZ ;  /* 0x0000000807077224 */ /* 0x000fc800078e02ff */
[----:B------:R-:W-:-:S04]  /*0160*/  IMAD.HI.U32 R5, R5, R7, R4 ;  /* 0x0000000705057227 */ /* 0x000fc800078e0004 */
[----:B------:R-:W-:Y:S02]  /*0170*/  IMAD.MOV R4, RZ, RZ, -R9 ;  /* 0x000000ffff047224 */ /* 0x000fe400078e0a09 */
[----:B------:R-:W-:Y:S01]  /*0180*/  IMAD.HI.U32 R5, R5, R0, RZ ;  /* 0x0000000005057227 */ /* 0x000fe200078e00ff */
[----:B------:R-:W1:Y:S03]  /*0190*/  S2R R9, SR_TID.X ;  /* 0x0000000000097919 */ /* 0x000e660000002100 */
[----:B------:R-:W-:Y:S02]  /*01a0*/  IMAD R5, R5, R4, R0 ;  /* 0x0000000405057224 */ /* 0x000fe400078e0200 */
[----:B------:R-:W1:Y:S01]  /*01b0*/  LDC R0, c[0x0][0x360] ;  /* 0x0000d800ff007b82 */ /* 0x000e620000000800 */
[----:B------:R-:W0:Y:S02]  /*01c0*/  LDCU UR6, c[0x0][0x374] ;  /* 0x00006e80ff0677ac */ /* 0x000e240008000800 */
[----:B------:R-:W-:-:S13]  /*01d0*/  ISETP.GT.U32.AND P0, PT, R8, R5, PT ;  /* 0x000000050800720c */ /* 0x000fda0003f04070 */
[----:B------:R-:W-:Y:S01]  /*01e0*/  @!P0 IMAD.IADD R5, R5, 0x1, -R8 ;  /* 0x0000000105058824 */ /* 0x000fe200078e0a08 */
[----:B------:R-:W-:-:S04]  /*01f0*/  ISETP.NE.AND P0, PT, R2, RZ, PT ;  /* 0x000000ff0200720c */ /* 0x000fc80003f05270 */
[----:B------:R-:W-:Y:S01]  /*0200*/  ISETP.GT.U32.AND P1, PT, R8, R5, PT ;  /* 0x000000050800720c */ /* 0x000fe20003f24070 */
[----:B-1----:R-:W-:Y:S01]  /*0210*/  IMAD R9, R0, UR4, R9 ;  /* 0x0000000400097c24 */ /* 0x002fe2000f8e0209 */
[----:B------:R-:W1:Y:S01]  /*0220*/  LDCU.64 UR4, c[0x0][0x358] ;  /* 0x00006b00ff0477ac */ /* 0x000e620008000a00 */
[----:B0-----:R-:W-:-:S04]  /*0230*/  IMAD R0, R6, UR6, RZ ;  /* 0x0000000606007c24 */ /* 0x001fc8000f8e02ff */
[----:B------:R-:W-:-:S06]  /*0240*/  IMAD R0, R9, R0, RZ ;  /* 0x0000000009007224 */ /* 0x000fcc00078e02ff */
[----:B------:R-:W-:Y:S01]  /*0250*/  @!P1 IMAD.IADD R5, R5, 0x1, -R8 ;  /* 0x0000000105059824 */ /* 0x000fe200078e0a08 */
[----:B------:R-:W-:-:S03]  /*0260*/  ISETP.NE.AND P1, PT, R9, RZ, PT ;  /* 0x000000ff0900720c */ /* 0x000fc60003f25270 */
[----:B------:R-:W-:Y:S01]  /*0270*/  @!P2 IMAD.MOV R5, RZ, RZ, -R5 ;  /* 0x000000ffff05a224 */ /* 0x000fe200078e0a05 */
[----:B------:R-:W-:-:S04]  /*0280*/  @!P0 LOP3.LUT R5, RZ, R2, RZ, 0x33, !PT ;  /* 0x00000002ff058212 */ /* 0x000fc800078e33ff */
[----:B------:R-:W-:-:S04]  /*0290*/  ISETP.NE.AND P0, PT, R5, RZ, PT ;  /* 0x000000ff0500720c */ /* 0x000fc80003f05270 */
[----:B------:R-:W-:Y:S01]  /*02a0*/  FSEL R21, R20, 1.875, !P0 ;  /* 0x3ff0000014157808 */ /* 0x000fe20004000000 */
[----:B------:R-:W-:Y:S01]  /*02b0*/  IMAD.MOV.U32 R20, RZ, RZ, RZ ;  /* 0x000000ffff147224 */ /* 0x000fe200078e00ff */
[----:B-1----:R-:W-:Y:S07]  /*02c0*/  @P1 BRA `(.L_x_289) ;  /* 0x0000000000581947 */ /* 0x002fee0003800000 */
        /* <DEDUP_REMOVED lines=13> */
[----:B------:R-:W-:Y:S05]  /*03a0*/  CALL.REL.NOINC `($_Z19dCreatebasfundqexv0PdS_i$__internal_accurate_pow) ;  /* 0x0000001400f07944 */ /* 0x000fea0003c00000 */
[----:B------:R-:W-:Y:S05]  /*03b0*/  BSYNC.RECONVERGENT B1 ;  /* 0x0000000000017941 */ /* 0x000fea0003800200 */
.L_x_290:
[----:B------:R-:W-:Y:S01]  /*03c0*/  DADD R8, -RZ, -R4 ;  /* 0x00000000ff087229 */ /* 0x000fe20000000904 */
[----:B------:R-:W0:Y:S09]  /*03d0*/  I2F.F64.U32 R6, R3 ;  /* 0x0000000300067312 */ /* 0x000e320000201800 */
[----:B------:R-:W-:-:S02]  /*03e0*/  FSEL R4, R8, R4, !P0 ;  /* 0x0000000408047208 */ /* 0x000fc40004000000 */
[----:B------:R-:W-:-:S06]  /*03f0*/  FSEL R5, R9, R5, !P0 ;  /* 0x0000000509057208 */ /* 0x000fcc0004000000 */
[----:B0-----:R-:W-:-:S08]  /*0400*/  DMUL R4, R6, R4 ;  /* 0x0000000406047228 */ /* 0x001fd00000000000 */
[----:B------:R-:W-:Y:S01]  /*0410*/  DMUL R4, R6, R4 ;  /* 0x0000000406047228 */ /* 0x000fe20000000000 */
[----:B------:R-:W-:Y:S10]  /*0420*/  BRA `(.L_x_291) ;  /* 0x0000001000447947 */ /* 0x000ff40003800000 */
.L_x_289:
        /* <DEDUP_REMOVED lines=69> */
.L_x_293:
        /* <DEDUP_REMOVED lines=72> */
.L_x_294:
[----:B------:R-:W-:Y:S05]  /*0d00*/  BSYNC.RECONVERGENT B1 ;  /* 0x0000000000017941 */ /* 0x000fea0003800200 */
.L_x_292:
        /* <DEDUP_REMOVED lines=23> */
[----:B------:R-:W-:Y:S05]  /*0e80*/  CALL.REL.NOINC `($_Z19dCreatebasfundqexv0PdS_i$__internal_trig_reduction_slowpathd) ;  /* 0x0000001400f07944 */ /* 0x000fea0003c00000 */
[----:B------:R-:W-:Y:S02]  /*0e90*/  IMAD.MOV.U32 R2, RZ, RZ, R10 ;  /* 0x000000ffff027224 */ /* 0x000fe400078e000a */
[----:B------:R-:W-:Y:S02]  /*0ea0*/  IMAD.MOV.U32 R22, RZ, RZ, R16 ;  /* 0x000000ffff167224 */ /* 0x000fe400078e0010 */
[----:B------:R-:W-:-:S07]  /*0eb0*/  IMAD.MOV.U32 R23, RZ, RZ, R17 ;  /* 0x000000ffff177224 */ /* 0x000fce00078e0011 */
.L_x_296:
[----:B------:R-:W-:Y:S05]  /*0ec0*/  BSYNC.RECONVERGENT B1 ;  /* 0x0000000000017941 */ /* 0x000fea0003800200 */
.L_x_295:
        /* <DEDUP_REMOVED lines=35> */
[----:B------:R-:W-:Y:S05]  /*1100*/  CALL.REL.NOINC `($_Z19dCreatebasfundqexv0PdS_i$__internal_accurate_pow) ;  /* 0x0000000800987944 */ /* 0x000fea0003c00000 */
[----:B------:R-:W-:Y:S05]  /*1110*/  BSYNC.RECONVERGENT B1 ;  /* 0x0000000000017941 */ /* 0x000fea0003800200 */
.L_x_297:
        /* <DEDUP_REMOVED lines=13> */
.L_x_299:
[----:B------:R-:W-:Y:S05]  /*11f0*/  BSYNC.RECONVERGENT B1 ;  /* 0x0000000000017941 */ /* 0x000fea0003800200 */
.L_x_298:
        /* <DEDUP_REMOVED lines=9> */
[----:B------:R-:W-:Y:S05]  /*1290*/  CALL.REL.NOINC `($_Z19dCreatebasfundqexv0PdS_i$__internal_accurate_pow) ;  /* 0x0000000800347944 */ /* 0x000fea0003c00000 */
[----:B------:R-:W-:Y:S05]  /*12a0*/  BSYNC.RECONVERGENT B1 ;  /* 0x0000000000017941 */ /* 0x000fea0003800200 */
.L_x_300:
        /* <DEDUP_REMOVED lines=18> */
.L_x_302:
[----:B------:R-:W-:Y:S05]  /*13d0*/  BSYNC.RECONVERGENT B1 ;  /* 0x0000000000017941 */ /* 0x000fea0003800200 */
.L_x_301:
        /* <DEDUP_REMOVED lines=18> */
[----:B------:R-:W-:Y:S05]  /*1500*/  CALL.REL.NOINC `($__internal_6_$__cuda_sm20_div_rn_f64_full) ;  /* 0x0000000000287944 */ /* 0x000fea0003c00000 */
[----:B------:R-:W-:Y:S02]  /*1510*/  IMAD.MOV.U32 R4, RZ, RZ, R12 ;  /* 0x000000ffff047224 */ /* 0x000fe400078e000c */
[----:B------:R-:W-:-:S07]  /*1520*/  IMAD.MOV.U32 R5, RZ, RZ, R13 ;  /* 0x000000ffff057224 */ /* 0x000fce00078e000d */
.L_x_303:
[----:B------:R-:W-:Y:S05]  /*1530*/  BSYNC.RECONVERGENT B1 ;  /* 0x0000000000017941 */ /* 0x000fea0003800200 */
.L_x_291:
[----:B------:R-:W-:Y:S05]  /*1540*/  BSYNC.RECONVERGENT B0 ;  /* 0x0000000000007941 */ /* 0x000fea0003800200 */
.L_x_288:
[----:B------:R-:W0:Y:S01]  /*1550*/  LDC.64 R6, c[0x0][0x380] ;  /* 0x0000e000ff067b82 */ /* 0x000e220000000a00 */
[----:B------:R-:W-:Y:S01]  /*1560*/  IMAD.IADD R3, R0, 0x1, R3 ;  /* 0x0000000100037824 */ /* 0x000fe200078e0203 */
[----:B------:R-:W-:-:S03]  /*1570*/  DMUL R4, R4, R20 ;  /* 0x0000001404047228 */ /* 0x000fc60000000000 */
[----:B0-----:R-:W-:-:S05]  /*1580*/  IMAD.WIDE.U32 R2, R3, 0x8, R6 ;  /* 0x0000000803027825 */ /* 0x001fca00078e0006 */
[----:B------:R-:W-:Y:S01]  /*1590*/  STG.E.64 desc[UR4][R2.64], R4 ;  /* 0x0000000402007986 */ /* 0x000fe2000c101b04 */
[----:B------:R-:W-:Y:S05]  /*15a0*/  EXIT ;  /* 0x000000000000794d */ /* 0x000fea0003800000 */
        .weak           $__internal_6_$__cuda_sm20_div_rn_f64_full
        .type           $__internal_6_$__cuda_sm20_div_rn_f64_full,@function
        .size           $__internal_6_$__cuda_sm20_div_rn_f64_full,($_Z19dCreatebasfundqexv0PdS_i$__internal_accurate_pow - $__internal_6_$__cuda_sm20_div_rn_f64_full)
$__internal_6_$__cuda_sm20_div_rn_f64_full:
        /* <DEDUP_REMOVED lines=67> */
.L_x_305:
        /* <DEDUP_REMOVED lines=16> */
.L_x_308:
[----:B------:R-:W-:Y:S01]  /*1ae0*/  LOP3.LUT R13, R7, 0x80000, RZ, 0xfc, !PT ;  /* 0x00080000070d7812 */ /* 0x000fe200078efcff */
[----:B------:R-:W-:Y:S01]  /*1af0*/  IMAD.MOV.U32 R12, RZ, RZ, R6 ;  /* 0x000000ffff0c7224 */ /* 0x000fe200078e0006 */
[----:B------:R-:W-:Y:S06]  /*1b00*/  BRA `(.L_x_306) ;  /* 0x0000000000087947 */ /* 0x000fec0003800000 */
.L_x_307:
[----:B------:R-:W-:Y:S01]  /*1b10*/  LOP3.LUT R13, R9, 0x80000, RZ, 0xfc, !PT ;  /* 0x00080000090d7812 */ /* 0x000fe200078efcff */
[----:B------:R-:W-:-:S07]  /*1b20*/  IMAD.MOV.U32 R12, RZ, RZ, R8 ;  /* 0x000000ffff0c7224 */ /* 0x000fce00078e0008 */
.L_x_306:
[----:B------:R-:W-:Y:S05]  /*1b30*/  BSYNC.RECONVERGENT B2 ;  /* 0x0000000000027941 */ /* 0x000fea0003800200 */
.L_x_304:
[----:B------:R-:W-:Y:S02]  /*1b40*/  IMAD.MOV.U32 R4, RZ, RZ, R2 ;  /* 0x000000ffff047224 */ /* 0x000fe400078e0002 */
[----:B------:R-:W-:-:S04]  /*1b50*/  IMAD.MOV.U32 R5, RZ, RZ, 0x0 ;  /* 0x00000000ff057424 */ /* 0x000fc800078e00ff */
[----:B------:R-:W-:Y:S05]  /*1b60*/  RET.REL.NODEC R4 `(_Z19dCreatebasfundqexv0PdS_i) ;  /* 0xffffffe404247950 */ /* 0x000fea0003c3ffff */
        .type           $_Z19dCreatebasfundqexv0PdS_i$__internal_accurate_pow,@function
        .size           $_Z19dCreatebasfundqexv0PdS_i$__internal_accurate_pow,($_Z19dCreatebasfundqexv0PdS_i$__internal_trig_reduction_slowpathd - $_Z19dCreatebasfundqexv0PdS_i$__internal_accurate_pow)
$_Z19dCreatebasfundqexv0PdS_i$__internal_accurate_pow:
[----:B------:R-:W-:Y:S01]  /*1b70*/  ISETP.GT.U32.AND P1, PT, R25, 0xfffff, PT ;  /* 0x000fffff1900780c */ /* 0x000fe20003f24070 */
[--C-:B------:R-:W-:Y:S01]  /*1b80*/  IMAD.MOV.U32 R10, RZ, RZ, R25.reuse ;  /* 0x000000ffff0a7224 */ /* 0x100fe200078e0019 */
[----:B------:R-:W-:Y:S01]  /*1b90*/  UMOV UR6, 0x7d2cafe2 ;  /* 0x7d2cafe200067882 */ /* 0x000fe20000000000 */
[----:B------:R-:W-:Y:S01]  /*1ba0*/  IMAD.MOV.U32 R12, RZ, RZ, R24 ;  /* 0x000000ffff0c7224 */ /* 0x000fe200078e0018 */
[----:B------:R-:W-:Y:S01]  /*1bb0*/  UMOV UR7, 0x3eb0f5ff ;  /* 0x3eb0f5ff00077882 */ /* 0x000fe20000000000 */
[----:B------:R-:W-:Y:S01]  /*1bc0*/  IMAD.MOV.U32 R16, RZ, RZ, RZ ;  /* 0x000000ffff107224 */ /* 0x000fe200078e00ff */
[----:B------:R-:W-:Y:S01]  /*1bd0*/  SHF.R.U32.HI R28, RZ, 0x14, R25 ;  /* 0x00000014ff1c7819 */ /* 0x000fe20000011619 */
[----:B------:R-:W-:Y:S01]  /*1be0*/  IMAD.MOV.U32 R14, RZ, RZ, 0x41ad3b5a ;  /* 0x41ad3b5aff0e7424 */ /* 0x000fe200078e00ff */
[----:B------:R-:W-:Y:S01]  /*1bf0*/  UMOV UR8, 0x3b39803f ;  /* 0x3b39803f00087882 */ /* 0x000fe20000000000 */
[----:B------:R-:W-:Y:S01]  /*1c00*/  IMAD.MOV.U32 R15, RZ, RZ, 0x3ed0f5d2 ;  /* 0x3ed0f5d2ff0f7424 */ /* 0x000fe200078e00ff */
[----:B------:R-:W-:-:S03]  /*1c10*/  UMOV UR9, 0x3c7abc9e ;  /* 0x3c7abc9e00097882 */ /* 0x000fc60000000000 */
[----:B------:R-:W-:-:S10]  /*1c20*/  @!P1 DMUL R22, R24, 1.80143985094819840000e+16 ;  /* 0x4350000018169828 */ /* 0x000fd40000000000 */
[----:B------:R-:W-:Y:S01]  /*1c30*/  @!P1 IMAD.MOV.U32 R10, RZ, RZ, R23 ;  /* 0x000000ffff0a9224 */ /* 0x000fe200078e0017 */
[----:B------:R-:W-:Y:S01]  /*1c40*/  @!P1 LEA.HI R28, R23, 0xffffffca, RZ, 0xc ;  /* 0xffffffca171c9811 */ /* 0x000fe200078f60ff */
[----:B------:R-:W-:-:S03]  /*1c50*/  @!P1 IMAD.MOV.U32 R12, RZ, RZ, R22 ;  /* 0x000000ffff0c9224 */ /* 0x000fc600078e0016 */
[----:B------:R-:W-:-:S04]  /*1c60*/  LOP3.LUT R10, R10, 0x800fffff, RZ, 0xc0, !PT ;  /* 0x800fffff0a0a7812 */ /* 0x000fc800078ec0ff */
[----:B------:R-:W-:-:S04]  /*1c70*/  LOP3.LUT R13, R10, 0x3ff00000, RZ, 0xfc, !PT ;  /* 0x3ff000000a0d7812 */ /* 0x000fc800078efcff */
        /* <DEDUP_REMOVED lines=78> */
[----:B------:R-:W-:-:S08]  /*2160*/  DADD R12, -R16, R12 ;  /* 0x00000000100c7229 */ /* 0x000fd0000000010c */
[----:B------:R-:W-:-:S08]  /*2170*/  DADD R12, R22, -R12 ;  /* 0x00000000160c7229 */ /* 0x000fd0000000080c */
[----:B------:R-:W-:Y:S01]  /*2180*/  DFMA R14, R14, UR8, R12 ;  /* 0x000000080e0e7c2b */ /* 0x000fe2000800000c */
[C---:B------:R-:W-:Y:S01]  /*2190*/  IMAD.SHL.U32 R12, R5.reuse, 0x2, RZ ;  /* 0x00000002050c7824 */ /* 0x040fe200078e00ff */
[----:B------:R-:W-:-:S04]  /*21a0*/  LOP3.LUT R13, R5, 0xff0fffff, RZ, 0xc0, !PT ;  /* 0xff0fffff050d7812 */ /* 0x000fc800078ec0ff */
[----:B------:R-:W-:Y:S02]  /*21b0*/  ISETP.GT.U32.AND P1, PT, R12, -0x2000001, PT ;  /* 0xfdffffff0c00780c */ /* 0x000fe40003f24070 */
[----:B------:R-:W-:Y:S01]  /*21c0*/  DADD R16, R10, R14 ;  /* 0x000000000a107229 */ /* 0x000fe2000000000e */
[----:B------:R-:W-:Y:S01]  /*21d0*/  IMAD.MOV.U32 R12, RZ, RZ, R4 ;  /* 0x000000ffff0c7224 */ /* 0x000fe200078e0004 */
[----:B------:R-:W-:-:S06]  /*21e0*/  SEL R13, R13, R5, P1 ;  /* 0x000000050d0d7207 */ /* 0x000fcc0000800000 */
        /* <DEDUP_REMOVED lines=63> */
.L_x_309:
[----:B------:R-:W-:Y:S01]  /*25e0*/  DFMA R16, R16, R4, R4 ;  /* 0x000000041010722b */ /* 0x000fe20000000004 */
[----:B------:R-:W-:Y:S01]  /*25f0*/  IMAD.MOV.U32 R10, RZ, RZ, R2 ;  /* 0x000000ffff0a7224 */ /* 0x000fe200078e0002 */
[----:B------:R-:W-:Y:S01]  /*2600*/  DSETP.NEU.AND P1, PT, |R4|, +INF , PT ;  /* 0x7ff000000400742a */ /* 0x000fe20003f2d200 */
[----:B------:R-:W-:-:S07]  /*2610*/  IMAD.MOV.U32 R11, RZ, RZ, 0x0 ;  /* 0x00000000ff0b7424 */ /* 0x000fce00078e00ff */
[----:B------:R-:W-:Y:S02]  /*2620*/  FSEL R4, R4, R16, !P1 ;  /* 0x0000001004047208 */ /* 0x000fe40004800000 */
[----:B------:R-:W-:Y:S01]  /*2630*/  FSEL R5, R5, R17, !P1 ;  /* 0x0000001105057208 */ /* 0x000fe20004800000 */
[----:B------:R-:W-:Y:S06]  /*2640*/  RET.REL.NODEC R10 `(_Z19dCreatebasfundqexv0PdS_i) ;  /* 0xffffffd80a6c7950 */ /* 0x000fec0003c3ffff */
        .type           $_Z19dCreatebasfundqexv0PdS_i$__internal_trig_reduction_slowpathd,@function
        .size           $_Z19dCreatebasfundqexv0PdS_i$__internal_trig_reduction_slowpathd,(.L_x_730 - $_Z19dCreatebasfundqexv0PdS_i$__internal_trig_reduction_slowpathd)
$_Z19dCreatebasfundqexv0PdS_i$__internal_trig_reduction_slowpathd:
        /* <DEDUP_REMOVED lines=25> */
.L_x_314:
        /* <DEDUP_REMOVED lines=28> */
.L_x_313:
[----:B------:R-:W-:-:S07]  /*29a0*/  IMAD.MOV.U32 R25, RZ, RZ, R10 ;  /* 0x000000ffff197224 */ /* 0x000fce00078e000a */
.L_x_312:
[----:B------:R-:W-:Y:S05]  /*29b0*/  BSYNC.RECONVERGENT B2 ;  /* 0x0000000000027941 */ /* 0x000fea0003800200 */
.L_x_311:
        /* <DEDUP_REMOVED lines=60> */
.L_x_316:
[----:B------:R-:W-:Y:S05]  /*2d80*/  BSYNC.RECONVERGENT B2 ;  /* 0x0000000000027941 */ /* 0x000fea0003800200 */
.L_x_315:
        /* <DEDUP_REMOVED lines=36> */
.L_x_310:
[----:B------:R-:W-:Y:S02]  /*2fd0*/  IMAD.MOV.U32 R10, RZ, RZ, R9 ;  /* 0x000000ffff0a7224 */ /* 0x000fe400078e0009 */
[----:B------:R-:W-:Y:S02]  /*2fe0*/  IMAD.MOV.U32 R8, RZ, RZ, R2 ;  /* 0x000000ffff087224 */ /* 0x000fe400078e0002 */
[----:B------:R-:W-:-:S04]  /*2ff0*/  IMAD.MOV.U32 R9, RZ, RZ, 0x0 ;  /* 0x00000000ff097424 */ /* 0x000fc800078e00ff */
[----:B------:R-:W-:Y:S05]  /*3000*/  RET.REL.NODEC R8 `(_Z19dCreatebasfundqexv0PdS_i) ;  /* 0xffffffcc08fc7950 */ /* 0x000fea0003c3ffff */
.L_x_317:
        /* <DEDUP_REMOVED lines=15> */
.L_x_730:


//--------------------- .text._Z15dCreatebasfundqPdS_i --------------------------
	.section	.text._Z15dCreatebasfundqPdS_i,"ax",@progbits
	.align	128
        .global         _Z15dCreatebasfundqPdS_i
        .type           _Z15dCreatebasfundqPdS_i,@function
        .size           _Z15dCreatebasfundqPdS_i,(.L_x_733 - _Z15dCreatebasfundqPdS_i)
        .other          _Z15dCreatebasfundqPdS_i,@"STO_CUDA_ENTRY STV_DEFAULT"
_Z15dCreatebasfundqPdS_i:
.text._Z15dCreatebasfundqPdS_i:
[----:B------:R-:W0:Y:S08]  /*0000*/  LDC R1, c[0x0][0x37c] ;  /* 0x0000df00ff017b82 */ /* 0x000e300000000800 */
[----:B------:R-:W1:Y:S01]  /*0010*/  LDC R4, c[0x0][0x390] ;  /* 0x0000e400ff047b82 */ /* 0x000e620000000800 */
[----:B------:R-:W2:Y:S01]  /*0020*/  S2R R0, SR_TID.Y ;  /* 0x0000000000007919 */ /* 0x000ea20000002200 */
[----:B------:R-:W3:Y:S01]  /*0030*/  LDCU UR4, c[0x0][0x360] ;  /* 0x00006c00ff0477ac */ /* 0x000ee20008000800 */
[----:B------:R-:W-:Y:S01]  /*0040*/  BSSY.RECONVERGENT B0, `(.L_x_318) ;  /* 0x0000149000007945 */ /* 0x000fe20003800200 */
[----:B0-----:R-:W-:Y:S01]  /*0050*/  VIADD R1, R1, 0xffffffd8 ;  /* 0xffffffd801017836 */ /* 0x001fe20000000000 */
[----:B------:R-:W0:Y:S01]  /*0060*/  S2R R21, SR_TID.X ;  /* 0x0000000000157919 */ /* 0x000e220000002100 */
[----:B------:R-:W4:Y:S01]  /*0070*/  LDCU.64 UR6, c[0x0][0x358] ;  /* 0x00006b00ff0677ac */ /* 0x000f220008000a00 */
[----:B-1----:R-:W-:-:S05]  /*0080*/  VIADD R4, R4, 0xffffffff ;  /* 0xffffffff04047836 */ /* 0x002fca0000000000 */
[-C--:B------:R-:W-:Y:S02]  /*0090*/  IABS R6, R4.reuse ;  /* 0x0000000400067213 */ /* 0x080fe40000000000 */
[----:B------:R-:W-:Y:S02]  /*00a0*/  IABS R9, R4 ;  /* 0x0000000400097213 */ /* 0x000fe40000000000 */
[----:B------:R-:W1:Y:S01]  /*00b0*/  I2F.RP R5, R6 ;  /* 0x0000000600057306 */ /* 0x000e620000209400 */
[----:B--2---:R-:W-:Y:S02]  /*00c0*/  IABS R8, R0 ;  /* 0x0000000000087213 */ /* 0x004fe40000000000 */
[----:B------:R-:W-:-:S05]  /*00d0*/  ISETP.GE.AND P2, PT, R0, RZ, PT ;  /* 0x000000ff0000720c */ /* 0x000fca0003f46270 */
[----:B-1----:R-:W1:Y:S02]  /*00e0*/  MUFU.RCP R5, R5 ;  /* 0x0000000500057308 */ /* 0x002e640000001000 */
[----:B-1----:R-:W-:Y:S02]  /*00f0*/  VIADD R2, R5, 0xffffffe ;  /* 0x0ffffffe05027836 */ /* 0x002fe40000000000 */
[----:B------:R-:W-:-:S04]  /*0100*/  IMAD.MOV R5, RZ, RZ, -R9 ;  /* 0x000000ffff057224 */ /* 0x000fc800078e0a09 */
[----:B------:R1:W2:Y:S02]  /*0110*/  F2I.FTZ.U32.TRUNC.NTZ R3, R2 ;  /* 0x0000000200037305 */ /* 0x0002a4000021f000 */
[----:B-1----:R-:W-:Y:S02]  /*0120*/  IMAD.MOV.U32 R2, RZ, RZ, RZ ;  /* 0x000000ffff027224 */ /* 0x002fe400078e00ff */
[----:B--2---:R-:W-:-:S04]  /*0130*/  IMAD.MOV R7, RZ, RZ, -R3 ;  /* 0x000000ffff077224 */ /* 0x004fc800078e0a03 */
[----:B------:R-:W-:-:S04]  /*0140*/  IMAD R7, R7, R6, RZ ;  /* 0x0000000607077224 */ /* 0x000fc800078e02ff */
[----:B------:R-:W-:-:S04]  /*0150*/  IMAD.HI.U32 R3, R3, R7, R2 ;  /* 0x0000000703037227 */ /* 0x000fc800078e0002 */
[----:B------:R-:W-:Y:S02]  /*0160*/  IMAD.MOV.U32 R2, RZ, RZ, 0x3fe00000 ;  /* 0x3fe00000ff027424 */ /* 0x000fe400078e00ff */
[----:B------:R-:W-:-:S04]  /*0170*/  IMAD.HI.U32 R3, R3, R8, RZ ;  /* 0x0000000803037227 */ /* 0x000fc800078e00ff */
[----:B------:R-:W-:-:S05]  /*0180*/  IMAD R3, R3, R5, R8 ;  /* 0x0000000503037224 */ /* 0x000fca00078e0208 */
[----:B------:R-:W-:-:S13]  /*0190*/  ISETP.GT.U32.AND P0, PT, R6, R3, PT ;  /* 0x000000030600720c */ /* 0x000fda0003f04070 */
[----:B------:R-:W-:Y:S01]  /*01a0*/  @!P0 IMAD.IADD R3, R3, 0x1, -R6 ;  /* 0x0000000103038824 */ /* 0x000fe200078e0a06 */
[----:B------:R-:W-:-:S04]  /*01b0*/  ISETP.NE.AND P0, PT, R4, RZ, PT ;  /* 0x000000ff0400720c */ /* 0x000fc80003f05270 */
[----:B------:R-:W-:-:S13]  /*01c0*/  ISETP.GT.U32.AND P1, PT, R6, R3, PT ;  /* 0x000000030600720c */ /* 0x000fda0003f24070 */
[----:B------:R-:W-:Y:S01]  /*01d0*/  @!P1 IMAD.IADD R3, R3, 0x1, -R6 ;  /* 0x0000000103039824 */ /* 0x000fe200078e0a06 */
[----:B0-----:R-:W-:-:S03]  /*01e0*/  ISETP.NE.AND P1, PT, R21, RZ, PT ;  /* 0x000000ff1500720c */ /* 0x001fc60003f25270 */
[----:B------:R-:W-:Y:S01]  /*01f0*/  @!P2 IMAD.MOV R3, RZ, RZ, -R3 ;  /* 0x000000ffff03a224 */ /* 0x000fe200078e0a03 */
[----:B------:R-:W-:-:S04]  /*0200*/  @!P0 LOP3.LUT R3, RZ, R4, RZ, 0x33, !PT ;  /* 0x00000004ff038212 */ /* 0x000fc800078e33ff */
[----:B------:R-:W-:-:S04]  /*0210*/  ISETP.NE.AND P0, PT, R3, RZ, PT ;  /* 0x000000ff0300720c */ /* 0x000fc80003f05270 */
[----:B------:R-:W-:Y:S01]  /*0220*/  FSEL R3, R2, 1.875, !P0 ;  /* 0x3ff0000002037808 */ /* 0x000fe20004000000 */
[----:B------:R-:W-:Y:S01]  /*0230*/  IMAD.MOV.U32 R2, RZ, RZ, RZ ;  /* 0x000000ffff027224 */ /* 0x000fe200078e00ff */
[----:B---34-:R-:W-:Y:S07]  /*0240*/  @P1 BRA `(.L_x_319) ;  /* 0x00000000005c1947 */ /* 0x018fee0003800000 */
[----:B------:R-:W-:Y:S01]  /*0250*/  VIADD R6, R0, 0x1 ;  /* 0x0000000100067836 */ /* 0x000fe20000000000 */
[----:B------:R-:W-:Y:S01]  /*0260*/  BSSY.RECONVERGENT B1, `(.L_x_320) ;  /* 0x000000d000017945 */ /* 0x000fe20003800200 */
[----:B------:R-:W-:Y:S01]  /*0270*/  IMAD.MOV.U32 R24, RZ, RZ, RZ ;  /* 0x000000ffff187224 */ /* 0x000fe200078e00ff */
[----:B------:R-:W-:Y:S01]  /*0280*/  MOV R20, 0x330 ;  /* 0x0000033000147802 */ /* 0x000fe20000000f00 */
[----:B------:R-:W0:Y:S01]  /*0290*/  I2F.F64.U32 R4, R6 ;  /* 0x0000000600047312 */ /* 0x000e220000201800 */
[----:B------:R-:W-:Y:S01]  /*02a0*/  IMAD.MOV.U32 R25, RZ, RZ, 0x3ff00000 ;  /* 0x3ff00000ff197424 */ /* 0x000fe200078e00ff */
[----:B0-----:R-:W-:-:S04]  /*02b0*/  SHF.R.U32.HI R7, RZ, 0x14, R5 ;  /* 0x00000014ff077819 */ /* 0x001fc80000011605 */
[----:B------:R-:W-:-:S05]  /*02c0*/  LOP3.LUT R7, R7, 0x7ff, RZ, 0xc0, !PT ;  /* 0x000007ff07077812 */ /* 0x000fca00078ec0ff */
[----:B------:R-:W-:-:S05]  /*02d0*/  VIADD R7, R7, 0xfffffc0c ;  /* 0xfffffc0c07077836 */ /* 0x000fca0000000000 */
[CC--:B------:R-:W-:Y:S02]  /*02e0*/  SHF.L.U32 R8, R4.reuse, R7.reuse, RZ ;  /* 0x0000000704087219 */ /* 0x0c0fe400000006ff */
[----:B------:R-:W-:Y:S02]  /*02f0*/  SHF.L.U64.HI R7, R4, R7, R5 ;  /* 0x0000000704077219 */ /* 0x000fe40000010205 */
[----:B------:R-:W-:-:S04]  /*0300*/  ISETP.NE.U32.AND P0, PT, R8, RZ, PT ;  /* 0x000000ff0800720c */ /* 0x000fc80003f05070 */
[----:B------:R-:W-:-:S13]  /*0310*/  ISETP.NE.AND.EX P0, PT, R7, -0x80000000, PT, P0 ;  /* 0x800000000700780c */ /* 0x000fda0003f05300 */
[----:B------:R-:W-:Y:S05]  /*0320*/  CALL.REL.NOINC `($_Z15dCreatebasfundqPdS_i$__internal_accurate_pow) ;  /* 0x0000001400f07944 */ /* 0x000fea0003c00000 */
[----:B------:R-:W-:Y:S05]  /*0330*/  BSYNC.RECONVERGENT B1 ;  /* 0x0000000000017941 */ /* 0x000fea0003800200 */
.L_x_320:
[----:B------:R-:W-:Y:S01]  /*0340*/  DADD R8, -RZ, -R4 ;  /* 0x00000000ff087229 */ /* 0x000fe20000000904 */
[----:B------:R-:W0:Y:S09]  /*0350*/  I2F.F64.U32 R6, R0 ;  /* 0x0000000000067312 */ /* 0x000e320000201800 */
[----:B------:R-:W-:-:S02]  /*0360*/  FSEL R4, R8, R4, !P0 ;  /* 0x0000000408047208 */ /* 0x000fc40004000000 */
[----:B------:R-:W-:Y:S01]  /*0370*/  FSEL R5, R9, R5, !P0 ;  /* 0x0000000509057208 */ /* 0x000fe20004000000 */
[----:B------:R-:W-:-:S05]  /*0380*/  IMAD R9, R0, UR4, RZ ;  /* 0x0000000400097c24 */ /* 0x000fca000f8e02ff */
[----:B0-----:R-:W-:-:S08]  /*0390*/  DMUL R4, R6, R4 ;  /* 0x0000000406047228 */ /* 0x001fd00000000000 */
[----:B------:R-:W-:Y:S01]  /*03a0*/  DMUL R4, R6, R4 ;  /* 0x0000000406047228 */ /* 0x000fe20000000000 */
[----:B------:R-:W-:Y:S10]  /*03b0*/  BRA `(.L_x_321) ;  /* 0x0000001000447947 */ /* 0x000ff40003800000 */
.L_x_319:
[----:B------:R-:W-:-:S13]  /*03c0*/  ISETP.NE.AND P0, PT, R21, R4, PT ;  /* 0x000000041500720c */ /* 0x000fda0003f05270 */
[C---:B------:R-:W-:Y:S02]  /*03d0*/  @!P0 IMAD R6, R0.reuse, R0, RZ ;  /* 0x0000000000068224 */ /* 0x040fe400078e02ff */
[----:B------:R-:W-:Y:S02]  /*03e0*/  @!P0 IMAD.MOV.U32 R4, RZ, RZ, R2 ;  /* 0x000000ffff048224 */ /* 0x000fe400078e0002 */
[----:B------:R-:W-:Y:S02]  /*03f0*/  @!P0 IMAD.MOV.U32 R5, RZ, RZ, R3 ;  /* 0x000000ffff058224 */ /* 0x000fe400078e0003 */
[----:B------:R-:W0:Y:S01]  /*0400*/  @!P0 I2F.F64.U32 R6, R6 ;  /* 0x0000000600068312 */ /* 0x000e220000201800 */
[----:B------:R-:W-:Y:S02]  /*0410*/  @!P0 IMAD R9, R0, UR4, R21 ;  /* 0x0000000400098c24 */ /* 0x000fe4000f8e0215 */
        /* <DEDUP_REMOVED lines=64> */
.L_x_323:
        /* <DEDUP_REMOVED lines=72> */
.L_x_324:
[----:B------:R-:W-:Y:S05]  /*0ca0*/  BSYNC.RECONVERGENT B1 ;  /* 0x0000000000017941 */ /* 0x000fea0003800200 */
.L_x_322:
        /* <DEDUP_REMOVED lines=23> */
[----:B------:R-:W-:Y:S05]  /*0e20*/  CALL.REL.NOINC `($_Z15dCreatebasfundqPdS_i$__internal_trig_reduction_slowpathd) ;  /* 0x0000001400e87944 */ /* 0x000fea0003c00000 */
[----:B------:R-:W-:Y:S02]  /*0e30*/  IMAD.MOV.U32 R20, RZ, RZ, R8 ;  /* 0x000000ffff147224 */ /* 0x000fe400078e0008 */
[----:B------:R-:W-:Y:S02]  /*0e40*/  IMAD.MOV.U32 R22, RZ, RZ, R6 ;  /* 0x000000ffff167224 */ /* 0x000fe400078e0006 */
[----:B------:R-:W-:-:S07]  /*0e50*/  IMAD.MOV.U32 R23, RZ, RZ, R7 ;  /* 0x000000ffff177224 */ /* 0x000fce00078e0007 */
.L_x_326:
[----:B------:R-:W-:Y:S05]  /*0e60*/  BSYNC.RECONVERGENT B1 ;  /* 0x0000000000017941 */ /* 0x000fea0003800200 */
.L_x_325:
        /* <DEDUP_REMOVED lines=35> */
[----:B------:R-:W-:Y:S05]  /*10a0*/  CALL.REL.NOINC `($_Z15dCreatebasfundqPdS_i$__internal_accurate_pow) ;  /* 0x0000000800907944 */ /* 0x000fea0003c00000 */
[----:B------:R-:W-:Y:S05]  /*10b0*/  BSYNC.RECONVERGENT B1 ;  /* 0x0000000000017941 */ /* 0x000fea0003800200 */
.L_x_327:
        /* <DEDUP_REMOVED lines=13> */
.L_x_329:
[----:B------:R-:W-:Y:S05]  /*1190*/  BSYNC.RECONVERGENT B1 ;  /* 0x0000000000017941 */ /* 0x000fea0003800200 */
.L_x_328:
        /* <DEDUP_REMOVED lines=9> */
[----:B------:R-:W-:Y:S05]  /*1230*/  CALL.REL.NOINC `($_Z15dCreatebasfundqPdS_i$__internal_accurate_pow) ;  /* 0x00000008002c7944 */ /* 0x000fea0003c00000 */
[----:B------:R-:W-:Y:S05]  /*1240*/  BSYNC.RECONVERGENT B1 ;  /* 0x0000000000017941 */ /* 0x000fea0003800200 */
.L_x_330:
        /* <DEDUP_REMOVED lines=18> */
.L_x_332:
[----:B------:R-:W-:Y:S05]  /*1370*/  BSYNC.RECONVERGENT B1 ;  /* 0x0000000000017941 */ /* 0x000fea0003800200 */
.L_x_331:
        /* <DEDUP_REMOVED lines=18> */
[----:B------:R-:W-:Y:S05]  /*14a0*/  CALL.REL.NOINC `($__internal_7_$__cuda_sm20_div_rn_f64_full) ;  /* 0x0000000000207944 */ /* 0x000fea0003c00000 */
.L_x_334:
[----:B------:R-:W-:Y:S05]  /*14b0*/  BSYNC.RECONVERGENT B1 ;  /* 0x0000000000017941 */ /* 0x000fea0003800200 */
.L_x_333:
[----:B------:R-:W-:-:S07]  /*14c0*/  IMAD R9, R0, UR4, R21 ;  /* 0x0000000400097c24 */ /* 0x000fce000f8e0215 */
.L_x_321:
[----:B------:R-:W-:Y:S05]  /*14d0*/  BSYNC.RECONVERGENT B0 ;  /* 0x0000000000007941 */ /* 0x000fea0003800200 */
.L_x_318:
[----:B------:R-:W0:Y:S01]  /*14e0*/  LDC.64 R6, c[0x0][0x380] ;  /* 0x0000e000ff067b82 */ /* 0x000e220000000a00 */
[----:B------:R-:W-:Y:S01]  /*14f0*/  DMUL R4, R4, R2 ;  /* 0x0000000204047228 */ /* 0x000fe20000000000 */
[----:B0-----:R-:W-:-:S06]  /*1500*/  IMAD.WIDE.U32 R2, R9, 0x8, R6 ;  /* 0x0000000809027825 */ /* 0x001fcc00078e0006 */
[----:B------:R-:W-:Y:S01]  /*1510*/  STG.E.64 desc[UR6][R2.64], R4 ;  /* 0x0000000402007986 */ /* 0x000fe2000c101b06 */
[----:B------:R-:W-:Y:S05]  /*1520*/  EXIT ;  /* 0x000000000000794d */ /* 0x000fea0003800000 */
        .weak           $__internal_7_$__cuda_sm20_div_rn_f64_full
        .type           $__internal_7_$__cuda_sm20_div_rn_f64_full,@function
        .size           $__internal_7_$__cuda_sm20_div_rn_f64_full,($_Z15dCreatebasfundqPdS_i$__internal_accurate_pow - $__internal_7_$__cuda_sm20_div_rn_f64_full)
$__internal_7_$__cuda_sm20_div_rn_f64_full:
        /* <DEDUP_REMOVED lines=10> */
[----:B------:R-:W-:Y:S01]  /*15d0*/  ISETP.GE.U32.AND P1, PT, R11, R20, PT ;  /* 0x000000140b00720c */ /* 0x000fe20003f26070 */
[----:B------:R-:W-:Y:S02]  /*15e0*/  IMAD.MOV.U32 R24, RZ, RZ, R11 ;  /* 0x000000ffff187224 */ /* 0x000fe400078e000b */
[----:B------:R-:W-:Y:S01]  /*15f0*/  @!P2 LOP3.LUT R16, R7, 0x7ff00000, RZ, 0xc0, !PT ;  /* 0x7ff000000710a812 */ /* 0x000fe200078ec0ff */
[----:B------:R-:W-:Y:S01]  /*1600*/  @!P2 IMAD.MOV.U32 R22, RZ, RZ, RZ ;  /* 0x000000ffff16a224 */ /* 0x000fe200078e00ff */
[----:B------:R-:W0:Y:S02]  /*1610*/  MUFU.RCP64H R9, R5 ;  /* 0x0000000500097308 */ /* 0x000e240000001800 */
[----:B------:R-:W-:Y:S02]  /*1620*/  @!P2 ISETP.GE.U32.AND P3, PT, R11, R16, PT ;  /* 0x000000100b00a20c */ /* 0x000fe40003f66070 */
[----:B------:R-:W-:-:S05]  /*1630*/  @!P0 LOP3.LUT R20, R5, 0x7ff00000, RZ, 0xc0, !PT ;  /* 0x7ff0000005148812 */ /* 0x000fca00078ec0ff */
[----:B------:R-:W-:Y:S01]  /*1640*/  VIADD R25, R20, 0xffffffff ;  /* 0xffffffff14197836 */ /* 0x000fe20000000000 */
[----:B0-----:R-:W-:-:S08]  /*1650*/  DFMA R12, R8, -R4, 1 ;  /* 0x3ff00000080c742b */ /* 0x001fd00000000804 */
[----:B------:R-:W-:Y:S01]  /*1660*/  DFMA R14, R12, R12, R12 ;  /* 0x0000000c0c0e722b */ /* 0x000fe2000000000c */
[----:B------:R-:W-:-:S05]  /*1670*/  IMAD.MOV.U32 R12, RZ, RZ, 0x1ca00000 ;  /* 0x1ca00000ff0c7424 */ /* 0x000fca00078e00ff */
[C---:B------:R-:W-:Y:S02]  /*1680*/  @!P2 SEL R13, R12.reuse, 0x63400000, !P3 ;  /* 0x634000000c0da807 */ /* 0x040fe40005800000 */
[----:B------:R-:W-:Y:S01]  /*1690*/  DFMA R14, R8, R14, R8 ;  /* 0x0000000e080e722b */ /* 0x000fe20000000008 */
[----:B------:R-:W-:Y:S01]  /*16a0*/  SEL R9, R12, 0x63400000, !P1 ;  /* 0x634000000c097807 */ /* 0x000fe20004800000 */
[----:B------:R-:W-:Y:S01]  /*16b0*/  IMAD.MOV.U32 R8, RZ, RZ, R18 ;  /* 0x000000ffff087224 */ /* 0x000fe200078e0012 */
[--C-:B------:R-:W-:Y:S02]  /*16c0*/  @!P2 LOP3.LUT R13, R13, 0x80000000, R19.reuse, 0xf8, !PT ;  /* 0x800000000d0da812 */ /* 0x100fe400078ef813 */
[----:B------:R-:W-:Y:S02]  /*16d0*/  LOP3.LUT R9, R9, 0x800fffff, R19, 0xf8, !PT ;  /* 0x800fffff09097812 */ /* 0x000fe400078ef813 */
[----:B------:R-:W-:Y:S01]  /*16e0*/  @!P2 LOP3.LUT R23, R13, 0x100000, RZ, 0xfc, !PT ;  /* 0x001000000d17a812 */ /* 0x000fe200078efcff */
[----:B------:R-:W-:-:S05]  /*16f0*/  DFMA R16, R14, -R4, 1 ;  /* 0x3ff000000e10742b */ /* 0x000fca0000000804 */
[----:B------:R-:W-:-:S03]  /*1700*/  @!P2 DFMA R8, R8, 2, -R22 ;  /* 0x400000000808a82b */ /* 0x000fc60000000816 */
[----:B------:R-:W-:-:S07]  /*1710*/  DFMA R14, R14, R16, R14 ;  /* 0x000000100e0e722b */ /* 0x000fce000000000e */
[----:B------:R-:W-:Y:S01]  /*1720*/  @!P2 LOP3.LUT R24, R9, 0x7ff00000, RZ, 0xc0, !PT ;  /* 0x7ff000000918a812 */ /* 0x000fe200078ec0ff */
[----:B------:R-:W-:-:S04]  /*1730*/  DMUL R16, R14, R8 ;  /* 0x000000080e107228 */ /* 0x000fc80000000000 */
[----:B------:R-:W-:-:S04]  /*1740*/  VIADD R13, R24, 0xffffffff ;  /* 0xffffffff180d7836 */ /* 0x000fc80000000000 */
[----:B------:R-:W-:Y:S01]  /*1750*/  DFMA R22, R16, -R4, R8 ;  /* 0x800000041016722b */ /* 0x000fe20000000008 */
[----:B------:R-:W-:-:S04]  /*1760*/  ISETP.GT.U32.AND P0, PT, R13, 0x7feffffe, PT ;  /* 0x7feffffe0d00780c */ /* 0x000fc80003f04070 */
[----:B------:R-:W-:-:S03]  /*1770*/  ISETP.GT.U32.OR P0, PT, R25, 0x7feffffe, P0 ;  /* 0x7feffffe1900780c */ /* 0x000fc60000704470 */
[----:B------:R-:W-:-:S10]  /*1780*/  DFMA R14, R14, R22, R16 ;  /* 0x000000160e0e722b */ /* 0x000fd40000000010 */
[----:B------:R-:W-:Y:S05]  /*1790*/  @P0 BRA `(.L_x_336) ;  /* 0x00000000006c0947 */ /* 0x000fea0003800000 */
[----:B------:R-:W-:-:S04]  /*17a0*/  LOP3.LUT R16, R7, 0x7ff00000, RZ, 0xc0, !PT ;  /* 0x7ff0000007107812 */ /* 0x000fc800078ec0ff */
[CC--:B------:R-:W-:Y:S02]  /*17b0*/  VIADDMNMX R13, R11.reuse, -R16.reuse, 0xb9600000, !PT ;  /* 0xb96000000b0d7446 */ /* 0x0c0fe40007800910 */
[----:B------:R-:W-:Y:S01]  /*17c0*/  ISETP.GE.U32.AND P0, PT, R11, R16, PT ;  /* 0x000000100b00720c */ /* 0x000fe20003f06070 */
[----:B------:R-:W-:Y:S01]  /*17d0*/  IMAD.MOV.U32 R16, RZ, RZ, RZ ;  /* 0x000000ffff107224 */ /* 0x000fe200078e00ff */
        /* <DEDUP_REMOVED lines=23> */
.L_x_336:
        /* <DEDUP_REMOVED lines=16> */
.L_x_339:
[----:B------:R-:W-:Y:S01]  /*1a50*/  LOP3.LUT R13, R7, 0x80000, RZ, 0xfc, !PT ;  /* 0x00080000070d7812 */ /* 0x000fe200078efcff */
[----:B------:R-:W-:Y:S01]  /*1a60*/  IMAD.MOV.U32 R12, RZ, RZ, R6 ;  /* 0x000000ffff0c7224 */ /* 0x000fe200078e0006 */
[----:B------:R-:W-:Y:S06]  /*1a70*/  BRA `(.L_x_337) ;  /* 0x0000000000087947 */ /* 0x000fec0003800000 */
.L_x_338:
[----:B------:R-:W-:Y:S01]  /*1a80*/  LOP3.LUT R13, R19, 0x80000, RZ, 0xfc, !PT ;  /* 0x00080000130d7812 */ /* 0x000fe200078efcff */
[----:B------:R-:W-:-:S07]  /*1a90*/  IMAD.MOV.U32 R12, RZ, RZ, R18 ;  /* 0x000000ffff0c7224 */ /* 0x000fce00078e0012 */
.L_x_337:
[----:B------:R-:W-:Y:S05]  /*1aa0*/  BSYNC.RECONVERGENT B2 ;  /* 0x0000000000027941 */ /* 0x000fea0003800200 */
.L_x_335:
[----:B------:R-:W-:Y:S02]  /*1ab0*/  IMAD.MOV.U32 R11, RZ, RZ, 0x0 ;  /* 0x00000000ff0b7424 */ /* 0x000fe400078e00ff */
[----:B------:R-:W-:Y:S02]  /*1ac0*/  IMAD.MOV.U32 R4, RZ, RZ, R12 ;  /* 0x000000ffff047224 */ /* 0x000fe400078e000c */
[----:B------:R-:W-:Y:S01]  /*1ad0*/  IMAD.MOV.U32 R5, RZ, RZ, R13 ;  /* 0x000000ffff057224 */ /* 0x000fe200078e000d */
[----:B------:R-:W-:Y:S06]  /*1ae0*/  RET.REL.NODEC R10 `(_Z15dCreatebasfundqPdS_i) ;  /* 0xffffffe40a447950 */ /* 0x000fec0003c3ffff */
        .type           $_Z15dCreatebasfundqPdS_i$__internal_accurate_pow,@function
        .size           $_Z15dCreatebasfundqPdS_i$__internal_accurate_pow,($_Z15dCreatebasfundqPdS_i$__internal_trig_reduction_slowpathd - $_Z15dCreatebasfundqPdS_i$__internal_accurate_pow)
$_Z15dCreatebasfundqPdS_i$__internal_accurate_pow:
        /* <DEDUP_REMOVED lines=167> */
.L_x_340:
[----:B------:R-:W-:Y:S01]  /*2560*/  DFMA R12, R12, R4, R4 ;  /* 0x000000040c0c722b */ /* 0x000fe20000000004 */
[----:B------:R-:W-:Y:S01]  /*2570*/  IMAD.MOV.U32 R6, RZ, RZ, R20 ;  /* 0x000000ffff067224 */ /* 0x000fe200078e0014 */
[----:B------:R-:W-:Y:S01]  /*2580*/  DSETP.NEU.AND P1, PT, |R4|, +INF , PT ;  /* 0x7ff000000400742a */ /* 0x000fe20003f2d200 */
[----:B------:R-:W-:-:S07]  /*2590*/  IMAD.MOV.U32 R7, RZ, RZ, 0x0 ;  /* 0x00000000ff077424 */ /* 0x000fce00078e00ff */
[----:B------:R-:W-:Y:S02]  /*25a0*/  FSEL R4, R4, R12, !P1 ;  /* 0x0000000c04047208 */ /* 0x000fe40004800000 */
[----:B------:R-:W-:Y:S01]  /*25b0*/  FSEL R5, R5, R13, !P1 ;  /* 0x0000000d05057208 */ /* 0x000fe20004800000 */
[----:B------:R-:W-:Y:S06]  /*25c0*/  RET.REL.NODEC R6 `(_Z15dCreatebasfundqPdS_i) ;  /* 0xffffffd8068c7950 */ /* 0x000fec0003c3ffff */
        .type           $_Z15dCreatebasfundqPdS_i$__internal_trig_reduction_slowpathd,@function
        .size           $_Z15dCreatebasfundqPdS_i$__internal_trig_reduction_slowpathd,(.L_x_733 - $_Z15dCreatebasfundqPdS_i$__internal_trig_reduction_slowpathd)
$_Z15dCreatebasfundqPdS_i$__internal_trig_reduction_slowpathd:
        /* <DEDUP_REMOVED lines=9> */
[----:B------:R-:W-:Y:S01]  /*2660*/  IMAD.MOV.U32 R15, RZ, RZ, R5 ;  /* 0x000000ffff0f7224 */ /* 0x000fe200078e0005 */
[----:B------:R-:W-:Y:S02]  /*2670*/  CS2R R8, SRZ ;  /* 0x0000000000087805 */ /* 0x000fe4000001ff00 */
[----:B------:R-:W-:Y:S02]  /*2680*/  SHF.R.U32.HI R12, RZ, 0x6, R4 ;  /* 0x00000006ff0c7819 */ /* 0x000fe40000011604 */
[----:B------:R-:W-:Y:S02]  /*2690*/  ISETP.GE.U32.AND P0, PT, R4, 0x80, PT ;  /* 0x000000800400780c */ /* 0x000fe40003f06070 */
[C---:B------:R-:W-:Y:S02]  /*26a0*/  IADD3 R4, PT, PT, -R12.reuse, 0x13, RZ ;  /* 0x000000130c047810 */ /* 0x040fe40007ffe1ff */
[----:B------:R-:W-:-:S02]  /*26b0*/  IADD3 R11, PT, PT, -R12, 0xf, RZ ;  /* 0x0000000f0c0b7810 */ /* 0x000fc40007ffe1ff */
        /* <DEDUP_REMOVED lines=11> */
.L_x_345:
        /* <DEDUP_REMOVED lines=24> */
[----:B------:R-:W-:Y:S02]  /*28f0*/  IMAD.X R6, RZ, RZ, R6, P1 ;  /* 0x000000ffff067224 */ /* 0x000fe400008e0606 */
[----:B0-----:R-:W-:Y:S02]  /*2900*/  IMAD.MOV.U32 R8, RZ, RZ, R7 ;  /* 0x000000ffff087224 */ /* 0x001fe400078e0007 */
[----:B------:R-:W-:-:S06]  /*2910*/  IMAD.MOV.U32 R9, RZ, RZ, R6 ;  /* 0x000000ffff097224 */ /* 0x000fcc00078e0006 */
[----:B------:R-:W-:Y:S05]  /*2920*/  @P0 BRA `(.L_x_345) ;  /* 0xfffffffc00900947 */ /* 0x000fea000383ffff */
[----:B------:R-:W-:Y:S05]  /*2930*/  BSYNC.RECONVERGENT B3 ;  /* 0x0000000000037941 */ /* 0x000fea0003800200 */
.L_x_344:
[----:B------:R-:W-:Y:S02]  /*2940*/  LOP3.LUT R4, R14, 0x7ff, RZ, 0xc0, !PT ;  /* 0x000007ff0e047812 */ /* 0x000fe400078ec0ff */
[----:B------:R-:W-:-:S03]  /*2950*/  IADD3 R11, PT, PT, -R12, 0x13, RZ ;  /* 0x000000130c0b7810 */ /* 0x000fc60007ffe1ff */
[----:B------:R-:W-:-:S05]  /*2960*/  VIADD R4, R4, 0xfffffc00 ;  /* 0xfffffc0004047836 */ /* 0x000fca0000000000 */
[----:B------:R-:W-:-:S04]  /*2970*/  ISETP.GE.U32.AND P0, PT, R4, 0x80, PT ;  /* 0x000000800400780c */ /* 0x000fc80003f06070 */
[----:B------:R-:W-:-:S09]  /*2980*/  SEL R11, R11, 0x12, P0 ;  /* 0x000000120b0b7807 */ /* 0x000fd20000000000 */
.L_x_343:
[----:B------:R-:W-:Y:S05]  /*2990*/  BSYNC.RECONVERGENT B2 ;  /* 0x0000000000027941 */ /* 0x000fea0003800200 */
.L_x_342:
        /* <DEDUP_REMOVED lines=40> */
[----:B------:R-:W-:-:S04]  /*2c20*/  ISETP.NE.U32.AND P1, PT, R6, RZ, PT ;  /* 0x000000ff0600720c */ /* 0x000fc80003f25070 */
[----:B------:R-:W-:Y:S01]  /*2c30*/  SEL R12, R9, R6, !P1 ;  /* 0x00000006090c7207 */ /* 0x000fe20004800000 */
[----:B------:R-:W-:-:S05]  /*2c40*/  @!P0 IMAD.MOV R8, RZ, RZ, -R8 ;  /* 0x000000ffff088224 */ /* 0x000fca00078e0a08 */
[----:B------:R-:W0:Y:S02]  /*2c50*/  FLO.U32 R12, R12 ;  /* 0x0000000c000c7300 */ /* 0x000e2400000e0000 */
[C---:B0-----:R-:W-:Y:S02]  /*2c60*/  IADD3 R13, PT, PT, -R12.reuse, 0x1f, RZ ;  /* 0x0000001f0c0d7810 */ /* 0x041fe40007ffe1ff */
[----:B------:R-:W-:-:S03]  /*2c70*/  IADD3 R7, PT, PT, -R12, 0x3f, RZ ;  /* 0x0000003f0c077810 */ /* 0x000fc60007ffe1ff */
[----:B------:R-:W-:Y:S01]  /*2c80*/  @P1 IMAD.MOV R7, RZ, RZ, R13 ;  /* 0x000000ffff071224 */ /* 0x000fe200078e020d */
[----:B------:R-:W-:-:S04]  /*2c90*/  SEL R13, R10, R11, P0 ;  /* 0x0000000b0a0d7207 */ /* 0x000fc80000000000 */
        /* <DEDUP_REMOVED lines=12> */
.L_x_347:
[----:B------:R-:W-:Y:S05]  /*2d60*/  BSYNC.RECONVERGENT B2 ;  /* 0x0000000000027941 */ /* 0x000fea0003800200 */
.L_x_346:
[----:B------:R-:W-:-:S04]  /*2d70*/  IMAD.WIDE.U32 R10, R9, 0x2168c235, RZ ;  /* 0x2168c235090a7825 */ /* 0x000fc800078e00ff */
[----:B------:R-:W-:Y:S01]  /*2d80*/  IMAD.MOV.U32 R12, RZ, RZ, R11 ;  /* 0x000000ffff0c7224 */ /* 0x000fe200078e000b */
[----:B------:R-:W-:Y:S01]  /*2d90*/  IADD3 RZ, P1, PT, R10, R10, RZ ;  /* 0x0000000a0aff7210 */ /* 0x000fe20007f3e0ff */
[----:B------:R-:W-:Y:S02]  /*2da0*/  IMAD.MOV.U32 R13, RZ, RZ, RZ ;  /* 0x000000ffff0d7224 */ /* 0x000fe400078e00ff */
[----:B------:R-:W-:-:S04]  /*2db0*/  IMAD.HI.U32 R11, R6, -0x36f0255e, RZ ;  /* 0xc90fdaa2060b7827 */ /* 0x000fc800078e00ff */
[----:B------:R-:W-:-:S04]  /*2dc0*/  IMAD.WIDE.U32 R8, R9, -0x36f0255e, R12 ;  /* 0xc90fdaa209087825 */ /* 0x000fc800078e000c */
[C---:B------:R-:W-:Y:S02]  /*2dd0*/  IMAD R13, R6.reuse, -0x36f0255e, RZ ;  /* 0xc90fdaa2060d7824 */ /* 0x040fe400078e02ff */
        /* <DEDUP_REMOVED lines=29> */
.L_x_341:
[----:B------:R-:W-:Y:S02]  /*2fb0*/  IMAD.MOV.U32 R4, RZ, RZ, R20 ;  /* 0x000000ffff047224 */ /* 0x000fe400078e0014 */
[----:B------:R-:W-:Y:S02]  /*2fc0*/  IMAD.MOV.U32 R5, RZ, RZ, 0x0 ;  /* 0x00000000ff057424 */ /* 0x000fe400078e00ff */
[----:B------:R-:W-:Y:S02]  /*2fd0*/  IMAD.MOV.U32 R8, RZ, RZ, R7 ;  /* 0x000000ffff087224 */ /* 0x000fe400078e0007 */
[----:B------:R-:W-:Y:S01]  /*2fe0*/  IMAD.MOV.U32 R7, RZ, RZ, R13 ;  /* 0x000000ffff077224 */ /* 0x000fe200078e000d */
[----:B------:R-:W-:Y:S06]  /*2ff0*/  RET.REL.NODEC R4 `(_Z15dCreatebasfundqPdS_i) ;  /* 0xffffffd004007950 */ /* 0x000fec0003c3ffff */
.L_x_348:
        /* <DEDUP_REMOVED lines=16> */
.L_x_733:


//--------------------- .text._Z17dCreatebasfundqv0PdS_i --------------------------
	.section	.text._Z17dCreatebasfundqv0PdS_i,"ax",@progbits
	.align	128
        .global         _Z17dCreatebasfundqv0PdS_i
        .type           _Z17dCreatebasfundqv0PdS_i,@function
        .size           _Z17dCreatebasfundqv0PdS_i,(.L_x_736 - _Z17dCreatebasfundqv0PdS_i)
        .other          _Z17dCreatebasfundqv0PdS_i,@"STO_CUDA_ENTRY STV_DEFAULT"
_Z17dCreatebasfundqv0PdS_i:
.text._Z17dCreatebasfundqv0PdS_i:
        /* <DEDUP_REMOVED lines=50> */
[----:B------:R-:W-:Y:S05]  /*0320*/  CALL.REL.NOINC `($_Z17dCreatebasfundqv0PdS_i$__internal_accurate_pow) ;  /* 0x0000001400ec7944 */ /* 0x000fea0003c00000 */
[----:B------:R-:W-:Y:S05]  /*0330*/  BSYNC.RECONVERGENT B1 ;  /* 0x0000000000017941 */ /* 0x000fea0003800200 */
.L_x_351:
[----:B------:R-:W-:Y:S01]  /*0340*/  DADD R8, -RZ, -R4 ;  /* 0x00000000ff087229 */ /* 0x000fe20000000904 */
[----:B------:R-:W0:Y:S09]  /*0350*/  I2F.F64.U32 R6, R0 ;  /* 0x0000000000067312 */ /* 0x000e320000201800 */
[----:B------:R-:W-:-:S02]  /*0360*/  FSEL R4, R8, R4, !P0 ;  /* 0x0000000408047208 */ /* 0x000fc40004000000 */
[----:B------:R-:W-:-:S06]  /*0370*/  FSEL R5, R9, R5, !P0 ;  /* 0x0000000509057208 */ /* 0x000fcc0004000000 */
[----:B0-----:R-:W-:-:S08]  /*0380*/  DMUL R4, R6, R4 ;  /* 0x0000000406047228 */ /* 0x001fd00000000000 */
[----:B------:R-:W-:Y:S01]  /*0390*/  DMUL R4, R6, R4 ;  /* 0x0000000406047228 */ /* 0x000fe20000000000 */
[----:B------:R-:W-:Y:S10]  /*03a0*/  BRA `(.L_x_352) ;  /* 0x0000001000447947 */ /* 0x000ff40003800000 */
.L_x_350:
[----:B------:R-:W-:-:S13]  /*03b0*/  ISETP.NE.AND P0, PT, R21, R4, PT ;  /* 0x000000041500720c */ /* 0x000fda0003f05270 */
[----:B------:R-:W-:Y:S02]  /*03c0*/  @!P0 IMAD R6, R0, R0, RZ ;  /* 0x0000000000068224 */ /* 0x000fe400078e02ff */
        /* <DEDUP_REMOVED lines=68> */
.L_x_354:
        /* <DEDUP_REMOVED lines=72> */
.L_x_355:
[----:B------:R-:W-:Y:S05]  /*0c90*/  BSYNC.RECONVERGENT B1 ;  /* 0x0000000000017941 */ /* 0x000fea0003800200 */
.L_x_353:
        /* <DEDUP_REMOVED lines=23> */
[----:B------:R-:W-:Y:S05]  /*0e10*/  CALL.REL.NOINC `($_Z17dCreatebasfundqv0PdS_i$__internal_trig_reduction_slowpathd) ;  /* 0x0000001400e87944 */ /* 0x000fea0003c00000 */
[----:B------:R-:W-:Y:S02]  /*0e20*/  IMAD.MOV.U32 R20, RZ, RZ, R8 ;  /* 0x000000ffff147224 */ /* 0x000fe400078e0008 */
[----:B------:R-:W-:Y:S02]  /*0e30*/  IMAD.MOV.U32 R22, RZ, RZ, R6 ;  /* 0x000000ffff167224 */ /* 0x000fe400078e0006 */
[----:B------:R-:W-:-:S07]  /*0e40*/  IMAD.MOV.U32 R23, RZ, RZ, R7 ;  /* 0x000000ffff177224 */ /* 0x000fce00078e0007 */
.L_x_357:
[----:B------:R-:W-:Y:S05]  /*0e50*/  BSYNC.RECONVERGENT B1 ;  /* 0x0000000000017941 */ /* 0x000fea0003800200 */
.L_x_356:
        /* <DEDUP_REMOVED lines=35> */
[----:B------:R-:W-:Y:S05]  /*1090*/  CALL.REL.NOINC `($_Z17dCreatebasfundqv0PdS_i$__internal_accurate_pow) ;  /* 0x0000000800907944 */ /* 0x000fea0003c00000 */
[----:B------:R-:W-:Y:S05]  /*10a0*/  BSYNC.RECONVERGENT B1 ;  /* 0x0000000000017941 */ /* 0x000fea0003800200 */
.L_x_358:
        /* <DEDUP_REMOVED lines=13> */
.L_x_360:
[----:B------:R-:W-:Y:S05]  /*1180*/  BSYNC.RECONVERGENT B1 ;  /* 0x0000000000017941 */ /* 0x000fea0003800200 */
.L_x_359:
        /* <DEDUP_REMOVED lines=9> */
[----:B------:R-:W-:Y:S05]  /*1220*/  CALL.REL.NOINC `($_Z17dCreatebasfundqv0PdS_i$__internal_accurate_pow) ;  /* 0x00000008002c7944 */ /* 0x000fea0003c00000 */
[----:B------:R-:W-:Y:S05]  /*1230*/  BSYNC.RECONVERGENT B1 ;  /* 0x0000000000017941 */ /* 0x000fea0003800200 */
.L_x_361:
        /* <DEDUP_REMOVED lines=18> */
.L_x_363:
[----:B------:R-:W-:Y:S05]  /*1360*/  BSYNC.RECONVERGENT B1 ;  /* 0x0000000000017941 */ /* 0x000fea0003800200 */
.L_x_362:
        /* <DEDUP_REMOVED lines=18> */
[----:B------:R-:W-:Y:S05]  /*1490*/  CALL.REL.NOINC `($__internal_8_$__cuda_sm20_div_rn_f64_full) ;  /* 0x0000000000207944 */ /* 0x000fea0003c00000 */
.L_x_365:
[----:B------:R-:W-:Y:S05]  /*14a0*/  BSYNC.RECONVERGENT B1 ;  /* 0x0000000000017941 */ /* 0x000fea0003800200 */
.L_x_364:
[----:B------:R-:W-:-:S07]  /*14b0*/  IMAD R0, R21, UR4, R0 ;  /* 0x0000000415007c24 */ /* 0x000fce000f8e0200 */
.L_x_352:
[----:B------:R-:W-:Y:S05]  /*14c0*/  BSYNC.RECONVERGENT B0 ;  /* 0x0000000000007941 */ /* 0x000fea0003800200 */
.L_x_349:
[----:B------:R-:W0:Y:S01]  /*14d0*/  LDC.64 R6, c[0x0][0x380] ;  /* 0x0000e000ff067b82 */ /* 0x000e220000000a00 */
[----:B------:R-:W-:Y:S01]  /*14e0*/  DMUL R4, R4, R2 ;  /* 0x0000000204047228 */ /* 0x000fe20000000000 */
[----:B0-----:R-:W-:-:S06]  /*14f0*/  IMAD.WIDE.U32 R2, R0, 0x8, R6 ;  /* 0x0000000800027825 */ /* 0x001fcc00078e0006 */
[----:B------:R-:W-:Y:S01]  /*1500*/  STG.E.64 desc[UR6][R2.64], R4 ;  /* 0x0000000402007986 */ /* 0x000fe2000c101b06 */
[----:B------:R-:W-:Y:S05]  /*1510*/  EXIT ;  /* 0x000000000000794d */ /* 0x000fea0003800000 */
        .weak           $__internal_8_$__cuda_sm20_div_rn_f64_full
        .type           $__internal_8_$__cuda_sm20_div_rn_f64_full,@function
        .size           $__internal_8_$__cuda_sm20_div_rn_f64_full,($_Z17dCreatebasfundqv0PdS_i$__internal_accurate_pow - $__internal_8_$__cuda_sm20_div_rn_f64_full)
$__internal_8_$__cuda_sm20_div_rn_f64_full:
        /* <DEDUP_REMOVED lines=66> */
.L_x_367:
        /* <DEDUP_REMOVED lines=16> */
.L_x_370:
[----:B------:R-:W-:Y:S01]  /*1a40*/  LOP3.LUT R13, R7, 0x80000, RZ, 0xfc, !PT ;  /* 0x00080000070d7812 */ /* 0x000fe200078efcff */
[----:B------:R-:W-:Y:S01]  /*1a50*/  IMAD.MOV.U32 R12, RZ, RZ, R6 ;  /* 0x000000ffff0c7224 */ /* 0x000fe200078e0006 */
[----:B------:R-:W-:Y:S06]  /*1a60*/  BRA `(.L_x_368) ;  /* 0x0000000000087947 */ /* 0x000fec0003800000 */
.L_x_369:
[----:B------:R-:W-:Y:S01]  /*1a70*/  LOP3.LUT R13, R19, 0x80000, RZ, 0xfc, !PT ;  /* 0x00080000130d7812 */ /* 0x000fe200078efcff */
[----:B------:R-:W-:-:S07]  /*1a80*/  IMAD.MOV.U32 R12, RZ, RZ, R18 ;  /* 0x000000ffff0c7224 */ /* 0x000fce00078e0012 */
.L_x_368:
[----:B------:R-:W-:Y:S05]  /*1a90*/  BSYNC.RECONVERGENT B2 ;  /* 0x0000000000027941 */ /* 0x000fea0003800200 */
.L_x_366:
[----:B------:R-:W-:Y:S02]  /*1aa0*/  IMAD.MOV.U32 R11, RZ, RZ, 0x0 ;  /* 0x00000000ff0b7424 */ /* 0x000fe400078e00ff */
[----:B------:R-:W-:Y:S02]  /*1ab0*/  IMAD.MOV.U32 R4, RZ, RZ, R12 ;  /* 0x000000ffff047224 */ /* 0x000fe400078e000c */
[----:B------:R-:W-:Y:S01]  /*1ac0*/  IMAD.MOV.U32 R5, RZ, RZ, R13 ;  /* 0x000000ffff057224 */ /* 0x000fe200078e000d */
[----:B------:R-:W-:Y:S06]  /*1ad0*/  RET.REL.NODEC R10 `(_Z17dCreatebasfundqv0PdS_i) ;  /* 0xffffffe40a487950 */ /* 0x000fec0003c3ffff */
        .type           $_Z17dCreatebasfundqv0PdS_i$__internal_accurate_pow,@function
        .size           $_Z17dCreatebasfundqv0PdS_i$__internal_accurate_pow,($_Z17dCreatebasfundqv0PdS_i$__internal_trig_reduction_slowpathd - $_Z17dCreatebasfundqv0PdS_i$__internal_accurate_pow)
$_Z17dCreatebasfundqv0PdS_i$__internal_accurate_pow:
        /* <DEDUP_REMOVED lines=167> */
.L_x_371:
[----:B------:R-:W-:Y:S01]  /*2550*/  DFMA R12, R12, R4, R4 ;  /* 0x000000040c0c722b */ /* 0x000fe20000000004 */
[----:B------:R-:W-:Y:S01]  /*2560*/  IMAD.MOV.U32 R6, RZ, RZ, R20 ;  /* 0x000000ffff067224 */ /* 0x000fe200078e0014 */
[----:B------:R-:W-:Y:S01]  /*2570*/  DSETP.NEU.AND P1, PT, |R4|, +INF , PT ;  /* 0x7ff000000400742a */ /* 0x000fe20003f2d200 */
[----:B------:R-:W-:-:S07]  /*2580*/  IMAD.MOV.U32 R7, RZ, RZ, 0x0 ;  /* 0x00000000ff077424 */ /* 0x000fce00078e00ff */
[----:B------:R-:W-:Y:S02]  /*2590*/  FSEL R4, R4, R12, !P1 ;  /* 0x0000000c04047208 */ /* 0x000fe40004800000 */
[----:B------:R-:W-:Y:S01]  /*25a0*/  FSEL R5, R5, R13, !P1 ;  /* 0x0000000d05057208 */ /* 0x000fe20004800000 */
[----:B------:R-:W-:Y:S06]  /*25b0*/  RET.REL.NODEC R6 `(_Z17dCreatebasfundqv0PdS_i) ;  /* 0xffffffd806907950 */ /* 0x000fec0003c3ffff */
        .type           $_Z17dCreatebasfundqv0PdS_i$__internal_trig_reduction_slowpathd,@function
        .size           $_Z17dCreatebasfundqv0PdS_i$__internal_trig_reduction_slowpathd,(.L_x_736 - $_Z17dCreatebasfundqv0PdS_i$__internal_trig_reduction_slowpathd)
$_Z17dCreatebasfundqv0PdS_i$__internal_trig_reduction_slowpathd:
        /* <DEDUP_REMOVED lines=26> */
.L_x_376:
        /* <DEDUP_REMOVED lines=29> */
.L_x_375:
[----:B------:R-:W-:Y:S02]  /*2930*/  LOP3.LUT R4, R14, 0x7ff, RZ, 0xc0, !PT ;  /* 0x000007ff0e047812 */ /* 0x000fe400078ec0ff */
[----:B------:R-:W-:-:S03]  /*2940*/  IADD3 R11, PT, PT, -R12, 0x13, RZ ;  /* 0x000000130c0b7810 */ /* 0x000fc60007ffe1ff */
[----:B------:R-:W-:-:S05]  /*2950*/  VIADD R4, R4, 0xfffffc00 ;  /* 0xfffffc0004047836 */ /* 0x000fca0000000000 */
[----:B------:R-:W-:-:S04]  /*2960*/  ISETP.GE.U32.AND P0, PT, R4, 0x80, PT ;  /* 0x000000800400780c */ /* 0x000fc80003f06070 */
[----:B------:R-:W-:-:S09]  /*2970*/  SEL R11, R11, 0x12, P0 ;  /* 0x000000120b0b7807 */ /* 0x000fd20000000000 */
.L_x_374:
[----:B------:R-:W-:Y:S05]  /*2980*/  BSYNC.RECONVERGENT B2 ;  /* 0x0000000000027941 */ /* 0x000fea0003800200 */
.L_x_373:
        /* <DEDUP_REMOVED lines=60> */
.L_x_378:
[----:B------:R-:W-:Y:S05]  /*2d50*/  BSYNC.RECONVERGENT B2 ;  /* 0x0000000000027941 */ /* 0x000fea0003800200 */
.L_x_377:
        /* <DEDUP_REMOVED lines=36> */
.L_x_372:
[----:B------:R-:W-:Y:S02]  /*2fa0*/  IMAD.MOV.U32 R4, RZ, RZ, R20 ;  /* 0x000000ffff047224 */ /* 0x000fe400078e0014 */
[----:B------:R-:W-:Y:S02]  /*2fb0*/  IMAD.MOV.U32 R5, RZ, RZ, 0x0 ;  /* 0x00000000ff057424 */ /* 0x000fe400078e00ff */
[----:B------:R-:W-:Y:S02]  /*2fc0*/  IMAD.MOV.U32 R8, RZ, RZ, R7 ;  /* 0x000000ffff087224 */ /* 0x000fe400078e0007 */
[----:B------:R-:W-:Y:S01]  /*2fd0*/  IMAD.MOV.U32 R7, RZ, RZ, R13 ;  /* 0x000000ffff077224 */ /* 0x000fe200078e000d */
[----:B------:R-:W-:Y:S06]  /*2fe0*/  RET.REL.NODEC R4 `(_Z17dCreatebasfundqv0PdS_i) ;  /* 0xffffffd004047950 */ /* 0x000fec0003c3ffff */
.L_x_379:
        /* <DEDUP_REMOVED lines=9> */
.L_x_736:


//--------------------- .text._Z17dCreatebasfunfqexPdS_i --------------------------
	.section	.text._Z17dCreatebasfunfqexPdS_i,"ax",@progbits
	.align	128
        .global         _Z17dCreatebasfunfqexPdS_i
        .type           _Z17dCreatebasfunfqexPdS_i,@function
        .size           _Z17dCreatebasfunfqexPdS_i,(.L_x_739 - _Z17dCreatebasfunfqexPdS_i)
        .other          _Z17dCreatebasfunfqexPdS_i,@"STO_CUDA_ENTRY STV_DEFAULT"
_Z17dCreatebasfunfqexPdS_i:
.text._Z17dCreatebasfunfqexPdS_i:
[----:B------:R-:W0:Y:S01]  /*0000*/  LDC R1, c[0x0][0x37c] ;  /* 0x0000df00ff017b82 */ /* 0x000e220000000800 */
[----:B------:R-:W1:Y:S07]  /*0010*/  S2R R0, SR_TID.Y ;  /* 0x0000000000007919 */ /* 0x000e6e0000002200 */
[----:B------:R-:W1:Y:S01]  /*0020*/  S2UR UR5, SR_CTAID.Y ;  /* 0x00000000000579c3 */ /* 0x000e620000002600 */
[----:B------:R-:W2:Y:S01]  /*0030*/  LDCU.64 UR6, c[0x0][0x358] ;  /* 0x00006b00ff0677ac */ /* 0x000ea20008000a00 */
[----:B0-----:R-:W-:Y:S01]  /*0040*/  VIADD R1, R1, 0xffffffd8 ;  /* 0xffffffd801017836 */ /* 0x001fe20000000000 */
[----:B------:R-:W0:Y:S05]  /*0050*/  S2R R3, SR_TID.X ;  /* 0x0000000000037919 */ /* 0x000e2a0000002100 */
[----:B------:R-:W1:Y:S08]  /*0060*/  LDC R5, c[0x0][0x364] ;  /* 0x0000d900ff057b82 */ /* 0x000e700000000800 */
[----:B------:R-:W0:Y:S08]  /*0070*/  S2UR UR4, SR_CTAID.X ;  /* 0x00000000000479c3 */ /* 0x000e300000002500 */
[----:B------:R-:W0:Y:S01]  /*0080*/  LDC R2, c[0x0][0x360] ;  /* 0x0000d800ff027b82 */ /* 0x000e220000000800 */
[----:B------:R-:W3:Y:S01]  /*0090*/  LDCU UR8, c[0x0][0x370] ;  /* 0x00006e00ff0877ac */ /* 0x000ee20008000800 */
[----:B-1----:R-:W-:-:S05]  /*00a0*/  IMAD R0, R5, UR5, R0 ;  /* 0x0000000505007c24 */ /* 0x002fca000f8e0200 */
[----:B------:R-:W-:Y:S01]  /*00b0*/  ISETP.NE.AND P0, PT, R0, 0x1, PT ;  /* 0x000000010000780c */ /* 0x000fe20003f05270 */
[C---:B0-----:R-:W-:Y:S02]  /*00c0*/  IMAD R3, R2.reuse, UR4, R3 ;  /* 0x0000000402037c24 */ /* 0x041fe4000f8e0203 */
[----:B---3--:R-:W-:-:S04]  /*00d0*/  IMAD R2, R2, UR8, RZ ;  /* 0x0000000802027c24 */ /* 0x008fc8000f8e02ff */
[----:B------:R-:W-:-:S06]  /*00e0*/  IMAD R2, R0, R2, R3 ;  /* 0x0000000200027224 */ /* 0x000fcc00078e0203 */
[----:B--2---:R-:W-:Y:S05]  /*00f0*/  @!P0 BRA `(.L_x_380) ;  /* 0x00000048000c8947 */ /* 0x004fea0003800000 */
[----:B------:R-:W-:-:S13]  /*0100*/  ISETP.NE.AND P0, PT, R0, RZ, PT ;  /* 0x000000ff0000720c */ /* 0x000fda0003f05270 */
[----:B------:R-:W-:Y:S05]  /*0110*/  @P0 BRA `(.L_x_381) ;  /* 0x0000000000240947 */ /* 0x000fea0003800000 */
[----:B------:R-:W0:Y:S08]  /*0120*/  LDC.64 R4, c[0x0][0x388] ;  /* 0x0000e200ff047b82 */ /* 0x000e300000000a00 */
[----:B------:R-:W1:Y:S01]  /*0130*/  LDC.64 R8, c[0x0][0x380] ;  /* 0x0000e000ff087b82 */ /* 0x000e620000000a00 */
[----:B0-----:R-:W-:-:S06]  /*0140*/  IMAD.WIDE.U32 R4, R3, 0x8, R4 ;  /* 0x0000000803047825 */ /* 0x001fcc00078e0004 */
[----:B------:R-:W2:Y:S01]  /*0150*/  LDG.E.64 R4, desc[UR6][R4.64] ;  /* 0x0000000604047981 */ /* 0x000ea2000c1e1b00 */
[----:B-1----:R-:W-:Y:S01]  /*0160*/  IMAD.WIDE.U32 R2, R2, 0x8, R8 ;  /* 0x0000000802027825 */ /* 0x002fe200078e0008 */
[----:B--2---:R-:W-:-:S08]  /*0170*/  DADD R6, R4, 1 ;  /* 0x3ff0000004067429 */ /* 0x004fd00000000000 */
[----:B------:R-:W-:-:S07]  /*0180*/  DMUL R6, R6, 0.5 ;  /* 0x3fe0000006067828 */ /* 0x000fce0000000000 */
[----:B------:R-:W-:Y:S01]  /*0190*/  STG.E.64 desc[UR6][R2.64], R6 ;  /* 0x0000000602007986 */ /* 0x000fe2000c101b06 */
[----:B------:R-:W-:Y:S05]  /*01a0*/  EXIT ;  /* 0x000000000000794d */ /* 0x000fea0003800000 */
.L_x_381:
[----:B------:R-:W0:Y:S02]  /*01b0*/  LDCU UR4, c[0x0][0x390] ;  /* 0x00007200ff0477ac */ /* 0x000e240008000800 */
[----:B0-----:R-:W-:-:S06]  /*01c0*/  UIADD3 UR4, UPT, UPT, UR4, -0x1, URZ ;  /* 0xffffffff04047890 */ /* 0x001fcc000fffe0ff */
[----:B------:R-:W-:-:S13]  /*01d0*/  ISETP.NE.AND P0, PT, R0, UR4, PT ;  /* 0x0000000400007c0c */ /* 0x000fda000bf05270 */
[----:B------:R-:W-:Y:S05]  /*01e0*/  @P0 BRA `(.L_x_382) ;  /* 0x0000002000e80947 */ /* 0x000fea0003800000 */
[----:B------:R-:W0:Y:S02]  /*01f0*/  LDC.64 R4, c[0x0][0x388] ;  /* 0x0000e200ff047b82 */ /* 0x000e240000000a00 */
[----:B0-----:R-:W-:-:S06]  /*0200*/  IMAD.WIDE.U32 R4, R3, 0x8, R4 ;  /* 0x0000000803047825 */ /* 0x001fcc00078e0004 */
[----:B------:R-:W2:Y:S01]  /*0210*/  LDG.E.64 R4, desc[UR6][R4.64] ;  /* 0x0000000604047981 */ /* 0x000ea2000c1e1b00 */
[----:B------:R-:W-:Y:S01]  /*0220*/  VIADD R20, R0, 0x1 ;  /* 0x0000000100147836 */ /* 0x000fe20000000000 */
[----:B------:R-:W-:Y:S05]  /*0230*/  BSSY.RECONVERGENT B0, `(.L_x_383) ;  /* 0x0000083000007945 */ /* 0x000fea0003800200 */
[----:B------:R-:W0:Y:S01]  /*0240*/  I2F.F64.U32 R20, R20 ;  /* 0x0000001400147312 */ /* 0x000e220000201800 */
[----:B--2---:R-:W-:-:S10]  /*0250*/  DADD R6, -RZ, |R4| ;  /* 0x00000000ff067229 */ /* 0x004fd40000000504 */
[----:B------:R-:W-:-:S05]  /*0260*/  IMAD.MOV.U32 R3, RZ, RZ, R7 ;  /* 0x000000ffff037224 */ /* 0x000fca00078e0007 */
[----:B------:R-:W-:-:S13]  /*0270*/  ISETP.GT.AND P0, PT, R3, 0x3fe26665, PT ;  /* 0x3fe266650300780c */ /* 0x000fda0003f04270 */
[----:B0-----:R-:W-:Y:S05]  /*0280*/  @P0 BRA `(.L_x_384) ;  /* 0x0000000000d40947 */ /* 0x001fea0003800000 */
        /* <DEDUP_REMOVED lines=53> */
.L_x_384:
        /* <DEDUP_REMOVED lines=72> */
.L_x_385:
[----:B------:R-:W-:Y:S05]  /*0a60*/  BSYNC.RECONVERGENT B0 ;  /* 0x0000000000007941 */ /* 0x000fea0003800200 */
.L_x_383:
        /* <DEDUP_REMOVED lines=24> */
[----:B------:R-:W-:-:S07]  /*0bf0*/  MOV R24, 0xc10 ;  /* 0x00000c1000187802 */ /* 0x000fce0000000f00 */
[----:B------:R-:W-:Y:S05]  /*0c00*/  CALL.REL.NOINC `($_Z17dCreatebasfunfqexPdS_i$__internal_trig_reduction_slowpathd) ;  /* 0x0000004c00f47944 */ /* 0x000fea0003c00000 */
[----:B------:R-:W-:Y:S02]  /*0c10*/  IMAD.MOV.U32 R6, RZ, RZ, R10 ;  /* 0x000000ffff067224 */ /* 0x000fe400078e000a */
[----:B------:R-:W-:-:S07]  /*0c20*/  IMAD.MOV.U32 R7, RZ, RZ, R11 ;  /* 0x000000ffff077224 */ /* 0x000fce00078e000b */
.L_x_389:
[----:B------:R-:W-:Y:S05]  /*0c30*/  BSYNC.RECONVERGENT B3 ;  /* 0x0000000000037941 */ /* 0x000fea0003800200 */
.L_x_388:
[----:B------:R-:W-:-:S07]  /*0c40*/  VIADD R26, R12, 0x1 ;  /* 0x000000010c1a7836 */ /* 0x000fce0000000000 */
.L_x_387:
[----:B------:R-:W-:Y:S05]  /*0c50*/  BSYNC.RECONVERGENT B2 ;  /* 0x0000000000027941 */ /* 0x000fea0003800200 */
.L_x_386:
        /* <DEDUP_REMOVED lines=11> */
[----:B------:R-:W-:Y:S01]  /*0d10*/  UMOV UR4, 0x33145c07 ;  /* 0x33145c0700047882 */ /* 0x000fe20000000000 */
[----:B------:R-:W-:Y:S01]  /*0d20*/  ISETP.NE.U32.AND P0, PT, R22, 0x1, PT ;  /* 0x000000011600780c */ /* 0x000fe20003f05070 */
[----:B------:R-:W-:Y:S01]  /*0d30*/  IMAD.MOV.U32 R22, RZ, RZ, 0x20fd8164 ;  /* 0x20fd8164ff167424 */ /* 0x000fe200078e00ff */
[----:B------:R-:W-:Y:S01]  /*0d40*/  UMOV UR5, 0x3ca1a626 ;  /* 0x3ca1a62600057882 */ /* 0x000fe20000000000 */
[----:B------:R-:W-:Y:S01]  /*0d50*/  BSSY.RECONVERGENT B2, `(.L_x_390) ;  /* 0x0000033000027945 */ /* 0x000fe20003800200 */
[----:B------:R-:W-:-:S02]  /*0d60*/  FSEL R23, -R23, 0.11223486810922622681, !P0 ;  /* 0x3de5db6517177808 */ /* 0x000fc40004000100 */
[----:B------:R-:W-:-:S06]  /*0d70*/  FSEL R22, R22, -8.06006814911005101289e+34, !P0 ;  /* 0xf9785eba16167808 */ /* 0x000fcc0004000000 */
[----:B--2---:R-:W-:-:S08]  /*0d80*/  DFMA R8, R24, R22, R8 ;  /* 0x000000161808722b */ /* 0x004fd00000000008 */
[----:B------:R-:W-:Y:S02]  /*0d90*/  DFMA R8, R24, R8, R10 ;  /* 0x000000081808722b */ /* 0x000fe4000000000a */
[----:B------:R-:W-:-:S06]  /*0da0*/  DMUL R10, RZ, 1 ;  /* 0x3ff00000ff0a7828 */ /* 0x000fcc0000000000 */
[----:B---3--:R-:W-:Y:S02]  /*0db0*/  DFMA R8, R24, R8, R12 ;  /* 0x000000081808722b */ /* 0x008fe4000000000c */
[----:B------:R-:W-:Y:S01]  /*0dc0*/  DADD R10, R10, -UR4 ;  /* 0x800000040a0a7e29 */ /* 0x000fe20008000000 */
[----:B------:R-:W-:Y:S01]  /*0dd0*/  UMOV UR4, 0x54442d18 ;  /* 0x54442d1800047882 */ /* 0x000fe20000000000 */
[----:B------:R-:W-:-:S04]  /*0de0*/  UMOV UR5, 0x400921fb ;  /* 0x400921fb00057882 */ /* 0x000fc80000000000 */
[----:B------:R-:W-:Y:S02]  /*0df0*/  DFMA R8, R24, R8, R14 ;  /* 0x000000081808722b */ /* 0x000fe4000000000e */
[----:B------:R-:W-:-:S06]  /*0e00*/  DADD R22, -R10, UR4 ;  /* 0x000000040a167e29 */ /* 0x000fcc0008000100 */
[----:B----4-:R-:W-:Y:S02]  /*0e10*/  DFMA R8, R24, R8, R16 ;  /* 0x000000081808722b */ /* 0x010fe40000000010 */
[----:B------:R-:W-:-:S06]  /*0e20*/  DMUL R10, R20, R22 ;  /* 0x00000016140a7228 */ /* 0x000fcc0000000000 */
[----:B------:R-:W-:Y:S02]  /*0e30*/  DFMA R8, R24, R8, R18 ;  /* 0x000000081808722b */ /* 0x000fe40000000012 */
[----:B------:R-:W-:-:S06]  /*0e40*/  DSETP.NEU.AND P1, PT, |R10|, +INF , PT ;  /* 0x7ff000000a00742a */ /* 0x000fcc0003f2d200 */
[----:B------:R-:W-:Y:S02]  /*0e50*/  DFMA R6, R8, R6, R6 ;  /* 0x000000060806722b */ /* 0x000fe40000000006 */
[----:B------:R-:W-:-:S06]  /*0e60*/  DFMA R8, R24, R8, 1 ;  /* 0x3ff000001808742b */ /* 0x000fcc0000000008 */
[----:B------:R-:W-:-:S04]  /*0e70*/  @!P1 IMAD.MOV.U32 R28, RZ, RZ, 0x1 ;  /* 0x00000001ff1c9424 */ /* 0x000fc800078e00ff */
[----:B------:R-:W-:Y:S02]  /*0e80*/  FSEL R8, R8, R6, !P0 ;  /* 0x0000000608087208 */ /* 0x000fe40004000000 */
[----:B------:R-:W-:Y:S02]  /*0e90*/  FSEL R9, R9, R7, !P0 ;  /* 0x0000000709097208 */ /* 0x000fe40004000000 */
[----:B------:R-:W-:Y:S01]  /*0ea0*/  LOP3.LUT P0, RZ, R26, 0x2, RZ, 0xc0, !PT ;  /* 0x000000021aff7812 */ /* 0x000fe2000780c0ff */
[----:B------:R-:W-:-:S03]  /*0eb0*/  @!P1 DMUL R26, RZ, R10 ;  /* 0x0000000aff1a9228 */ /* 0x000fc60000000000 */
[----:B------:R-:W-:-:S10]  /*0ec0*/  DADD R6, RZ, -R8 ;  /* 0x00000000ff067229 */ /* 0x000fd40000000808 */
[----:B------:R-:W-:Y:S02]  /*0ed0*/  FSEL R20, R8, R6, !P0 ;  /* 0x0000000608147208 */ /* 0x000fe40004000000 */
[----:B------:R-:W-:Y:S01]  /*0ee0*/  FSEL R21, R9, R7, !P0 ;  /* 0x0000000709157208 */ /* 0x000fe20004000000 */
[----:B------:R-:W-:Y:S06]  /*0ef0*/  @!P1 BRA `(.L_x_391) ;  /* 0x0000000000609947 */ /* 0x000fec0003800000 */
        /* <DEDUP_REMOVED lines=22> */
.L_x_393:
[----:B------:R-:W-:Y:S05]  /*1060*/  BSYNC.RECONVERGENT B3 ;  /* 0x0000000000037941 */ /* 0x000fea0003800200 */
.L_x_392:
[----:B------:R-:W-:-:S07]  /*1070*/  VIADD R28, R12, 0x1 ;  /* 0x000000010c1c7836 */ /* 0x000fce0000000000 */
.L_x_391:
[----:B------:R-:W-:Y:S05]  /*1080*/  BSYNC.RECONVERGENT B2 ;  /* 0x0000000000027941 */ /* 0x000fea0003800200 */
.L_x_390:
        /* <DEDUP_REMOVED lines=16> */
[----:B--2---:R-:W-:-:S08]  /*1190*/  DFMA R6, R24, R6, R8 ;  /* 0x000000061806722b */ /* 0x004fd00000000008 */
[----:B------:R-:W-:-:S08]  /*11a0*/  DFMA R6, R24, R6, R10 ;  /* 0x000000061806722b */ /* 0x000fd0000000000a */
[----:B---3--:R-:W-:-:S08]  /*11b0*/  DFMA R6, R24, R6, R12 ;  /* 0x000000061806722b */ /* 0x008fd0000000000c */
[----:B------:R-:W-:-:S08]  /*11c0*/  DFMA R6, R24, R6, R14 ;  /* 0x000000061806722b */ /* 0x000fd0000000000e */
[----:B----4-:R-:W-:Y:S01]  /*11d0*/  DFMA R6, R24, R6, R16 ;  /* 0x000000061806722b */ /* 0x010fe20000000010 */
[----:B------:R-:W-:-:S07]  /*11e0*/  VIADD R16, R0, 0xffffffff ;  /* 0xffffffff00107836 */ /* 0x000fce0000000000 */
[----:B------:R-:W-:Y:S01]  /*11f0*/  DFMA R6, R24, R6, R18 ;  /* 0x000000061806722b */ /* 0x000fe20000000012 */
[----:B------:R-:W0:Y:S07]  /*1200*/  I2F.F64.U32 R16, R16 ;  /* 0x0000001000107312 */ /* 0x000e2e0000201800 */
[----:B------:R-:W-:Y:S02]  /*1210*/  DFMA R26, R6, R26, R26 ;  /* 0x0000001a061a722b */ /* 0x000fe4000000001a */
[----:B------:R-:W-:-:S10]  /*1220*/  DFMA R6, R24, R6, 1 ;  /* 0x3ff000001806742b */ /* 0x000fd40000000006 */
[----:B------:R-:W-:Y:S02]  /*1230*/  FSEL R8, R6, R26, !P0 ;  /* 0x0000001a06087208 */ /* 0x000fe40004000000 */
[----:B------:R-:W-:Y:S02]  /*1240*/  FSEL R9, R7, R27, !P0 ;  /* 0x0000001b07097208 */ /* 0x000fe40004000000 */
[----:B------:R-:W-:-:S04]  /*1250*/  LOP3.LUT P0, RZ, R28, 0x2, RZ, 0xc0, !PT ;  /* 0x000000021cff7812 */ /* 0x000fc8000780c0ff */
[----:B------:R-:W-:-:S10]  /*1260*/  DADD R6, RZ, -R8 ;  /* 0x00000000ff067229 */ /* 0x000fd40000000808 */
[----:B------:R-:W-:Y:S02]  /*1270*/  FSEL R6, R8, R6, !P0 ;  /* 0x0000000608067208 */ /* 0x000fe40004000000 */
[----:B------:R-:W-:Y:S02]  /*1280*/  FSEL R7, R9, R7, !P0 ;  /* 0x0000000709077208 */ /* 0x000fe40004000000 */
[----:B------:R-:W-:-:S04]  /*1290*/  ISETP.GT.AND P0, PT, R3, 0x3fe26665, PT ;  /* 0x3fe266650300780c */ /* 0x000fc80003f04270 */
[----:B------:R-:W-:-:S09]  /*12a0*/  DADD R20, R20, -R6 ;  /* 0x0000000014147229 */ /* 0x000fd20000000806 */
        /* <DEDUP_REMOVED lines=46> */
[----:B------:R-:W-:Y:S01]  /*1590*/  DFMA R8, |R4|, R8, |R4| ;  /* 0x000000080408722b */ /* 0x000fe20000000604 */
[----:B------:R-:W-:Y:S02]  /*15a0*/  @!P0 IMAD.MOV.U32 R4, RZ, RZ, 0x33145c07 ;  /* 0x33145c07ff048424 */ /* 0x000fe400078e00ff */
[----:B------:R-:W-:-:S05]  /*15b0*/  @!P0 IMAD.MOV.U32 R5, RZ, RZ, 0x3c91a626 ;  /* 0x3c91a626ff058424 */ /* 0x000fca00078e00ff */
[C---:B------:R-:W-:Y:S02]  /*15c0*/  @P0 DADD R6, R8.reuse, -R6 ;  /* 0x0000000008060229 */ /* 0x040fe40000000806 */
[----:B------:R-:W-:-:S08]  /*15d0*/  @!P0 DADD R4, R8, R4 ;  /* 0x0000000008048229 */ /* 0x000fd00000000004 */
[----:B------:R-:W-:Y:S02]  /*15e0*/  @!P0 DADD R4, R4, UR4 ;  /* 0x0000000404048e29 */ /* 0x000fe40008000000 */
[----:B------:R-:W-:Y:S01]  /*15f0*/  @P0 DADD R4, -R6, UR4 ;  /* 0x0000000406040e29 */ /* 0x000fe20008000100 */
[----:B------:R-:W-:Y:S10]  /*1600*/  BRA `(.L_x_396) ;  /* 0x0000000400207947 */ /* 0x000ff40003800000 */
.L_x_395:
        /* <DEDUP_REMOVED lines=72> */
.L_x_396:
[----:B------:R-:W-:Y:S05]  /*1a90*/  BSYNC.RECONVERGENT B0 ;  /* 0x0000000000007941 */ /* 0x000fea0003800200 */
.L_x_394:
        /* <DEDUP_REMOVED lines=28> */
.L_x_400:
[----:B------:R-:W-:Y:S05]  /*1c60*/  BSYNC.RECONVERGENT B3 ;  /* 0x0000000000037941 */ /* 0x000fea0003800200 */
.L_x_399:
[----:B------:R-:W-:-:S07]  /*1c70*/  VIADD R3, R12, 0x1 ;  /* 0x000000010c037836 */ /* 0x000fce0000000000 */
.L_x_398:
[----:B------:R-:W-:Y:S05]  /*1c80*/  BSYNC.RECONVERGENT B2 ;  /* 0x0000000000027941 */ /* 0x000fea0003800200 */
.L_x_397:
        /* <DEDUP_REMOVED lines=19> */
[----:B------:R-:W-:Y:S02]  /*1dc0*/  DFMA R4, R26, R4, R10 ;  /* 0x000000041a04722b */ /* 0x000fe4000000000a */
[----:B------:R-:W-:-:S06]  /*1dd0*/  DMUL R10, R22, R16 ;  /* 0x00000010160a7228 */ /* 0x000fcc0000000000 */
[----:B----4-:R-:W-:Y:S02]  /*1de0*/  DFMA R4, R26, R4, R12 ;  /* 0x000000041a04722b */ /* 0x010fe4000000000c */
[----:B------:R-:W-:-:S06]  /*1df0*/  DSETP.NEU.AND P1, PT, |R10|, +INF , PT ;  /* 0x7ff000000a00742a */ /* 0x000fcc0003f2d200 */
[----:B------:R-:W-:-:S08]  /*1e00*/  DFMA R4, R26, R4, R14 ;  /* 0x000000041a04722b */ /* 0x000fd0000000000e */
[----:B------:R-:W-:Y:S02]  /*1e10*/  DFMA R18, R4, R18, R18 ;  /* 0x000000120412722b */ /* 0x000fe40000000012 */
[----:B------:R-:W-:-:S10]  /*1e20*/  DFMA R4, R26, R4, 1 ;  /* 0x3ff000001a04742b */ /* 0x000fd40000000004 */
[----:B------:R-:W-:Y:S02]  /*1e30*/  FSEL R6, R4, R18, !P0 ;  /* 0x0000001204067208 */ /* 0x000fe40004000000 */
[----:B------:R-:W-:Y:S01]  /*1e40*/  FSEL R7, R5, R19, !P0 ;  /* 0x0000001305077208 */ /* 0x000fe20004000000 */
[----:B------:R-:W-:Y:S01]  /*1e50*/  @!P1 DMUL R18, RZ, R10 ;  /* 0x0000000aff129228 */ /* 0x000fe20000000000 */
[----:B------:R-:W-:Y:S01]  /*1e60*/  LOP3.LUT P0, RZ, R3, 0x2, RZ, 0xc0, !PT ;  /* 0x0000000203ff7812 */ /* 0x000fe2000780c0ff */
[----:B------:R-:W-:-:S03]  /*1e70*/  @!P1 IMAD.MOV.U32 R3, RZ, RZ, 0x1 ;  /* 0x00000001ff039424 */ /* 0x000fc600078e00ff */
        /* <DEDUP_REMOVED lines=26> */
.L_x_404:
[----:B------:R-:W-:Y:S05]  /*2020*/  BSYNC.RECONVERGENT B3 ;  /* 0x0000000000037941 */ /* 0x000fea0003800200 */
.L_x_403:
[----:B------:R-:W-:-:S07]  /*2030*/  VIADD R3, R12, 0x1 ;  /* 0x000000010c037836 */ /* 0x000fce0000000000 */
.L_x_402:
[----:B------:R-:W-:Y:S05]  /*2040*/  BSYNC.RECONVERGENT B2 ;  /* 0x0000000000027941 */ /* 0x000fea0003800200 */
.L_x_401:
        /* <DEDUP_REMOVED lines=10> */
[----:B------:R-:W-:Y:S01]  /*20f0*/  BSSY.RECONVERGENT B0, `(.L_x_405) ;  /* 0x000002a000007945 */ /* 0x000fe20003800200 */
[----:B------:R-:W-:Y:S01]  /*2100*/  IMAD.MOV.U32 R25, RZ, RZ, 0x3da8ff83 ;  /* 0x3da8ff83ff197424 */ /* 0x000fe200078e00ff */
[----:B------:R-:W-:Y:S01]  /*2110*/  ISETP.NE.U32.AND P0, PT, R22, 0x1, PT ;  /* 0x000000011600780c */ /* 0x000fe20003f05070 */
[----:B------:R-:W-:-:S03]  /*2120*/  DMUL R22, R18, R18 ;  /* 0x0000001212167228 */ /* 0x000fc60000000000 */
[----:B------:R-:W-:Y:S02]  /*2130*/  FSEL R24, R24, -8.06006814911005101289e+34, !P0 ;  /* 0xf9785eba18187808 */ /* 0x000fe40004000000 */
[----:B------:R-:W-:-:S06]  /*2140*/  FSEL R25, -R25, 0.11223486810922622681, !P0 ;  /* 0x3de5db6519197808 */ /* 0x000fcc0004000100 */
[----:B--2---:R-:W-:-:S08]  /*2150*/  DFMA R4, R22, R24, R4 ;  /* 0x000000181604722b */ /* 0x004fd00000000004 */
[----:B------:R-:W-:Y:S01]  /*2160*/  DFMA R4, R22, R4, R6 ;  /* 0x000000041604722b */ /* 0x000fe20000000006 */
[----:B------:R-:W-:-:S06]  /*2170*/  LEA R6, R0, 0xfffffffc, 0x2 ;  /* 0xfffffffc00067811 */ /* 0x000fcc00078e10ff */
[----:B------:R-:W0:Y:S01]  /*2180*/  I2F.F64.U32 R6, R6 ;  /* 0x0000000600067312 */ /* 0x000e220000201800 */
[----:B---3--:R-:W-:-:S08]  /*2190*/  DFMA R4, R22, R4, R8 ;  /* 0x000000041604722b */ /* 0x008fd00000000008 */
[C---:B------:R-:W-:Y:S01]  /*21a0*/  DFMA R10, R22.reuse, R4, R10 ;  /* 0x00000004160a722b */ /* 0x040fe2000000000a */
[----:B------:R-:W-:Y:S01]  /*21b0*/  IMAD.MOV.U32 R4, RZ, RZ, 0x1 ;  /* 0x00000001ff047424 */ /* 0x000fe200078e00ff */
[----:B0-----:R-:W0:Y:S06]  /*21c0*/  MUFU.RCP64H R5, R7 ;  /* 0x0000000700057308 */ /* 0x001e2c0000001800 */
[----:B----4-:R-:W-:-:S08]  /*21d0*/  DFMA R10, R22, R10, R12 ;  /* 0x0000000a160a722b */ /* 0x010fd0000000000c */
[----:B------:R-:W-:Y:S02]  /*21e0*/  DFMA R10, R22, R10, R14 ;  /* 0x0000000a160a722b */ /* 0x000fe4000000000e */
[----:B0-----:R-:W-:-:S06]  /*21f0*/  DFMA R8, -R6, R4, 1 ;  /* 0x3ff000000608742b */ /* 0x001fcc0000000104 */
[----:B------:R-:W-:Y:S02]  /*2200*/  DFMA R18, R10, R18, R18 ;  /* 0x000000120a12722b */ /* 0x000fe40000000012 */
[----:B------:R-:W-:Y:S02]  /*2210*/  DFMA R10, R22, R10, 1 ;  /* 0x3ff00000160a742b */ /* 0x000fe4000000000a */
[----:B------:R-:W-:-:S08]  /*2220*/  DFMA R8, R8, R8, R8 ;  /* 0x000000080808722b */ /* 0x000fd00000000008 */
[----:B------:R-:W-:Y:S02]  /*2230*/  FSEL R12, R10, R18, !P0 ;  /* 0x000000120a0c7208 */ /* 0x000fe40004000000 */
[----:B------:R-:W-:Y:S01]  /*2240*/  FSEL R13, R11, R19, !P0 ;  /* 0x000000130b0d7208 */ /* 0x000fe20004000000 */
[----:B------:R-:W-:Y:S01]  /*2250*/  DFMA R8, R4, R8, R4 ;  /* 0x000000080408722b */ /* 0x000fe20000000004 */
[----:B------:R-:W-:-:S04]  /*2260*/  LOP3.LUT P0, RZ, R3, 0x2, RZ, 0xc0, !PT ;  /* 0x0000000203ff7812 */ /* 0x000fc8000780c0ff */
[----:B------:R-:W-:-:S03]  /*2270*/  DADD R4, RZ, -R12 ;  /* 0x00000000ff047229 */ /* 0x000fc6000000080c */
[----:B------:R-:W-:-:S07]  /*2280*/  DFMA R10, -R6, R8, 1 ;  /* 0x3ff00000060a742b */ /* 0x000fce0000000108 */
[----:B------:R-:W-:Y:S01]  /*2290*/  FSEL R4, R12, R4, !P0 ;  /* 0x000000040c047208 */ /* 0x000fe20004000000 */
[----:B------:R-:W-:Y:S01]  /*22a0*/  DFMA R10, R8, R10, R8 ;  /* 0x0000000a080a722b */ /* 0x000fe20000000008 */
[----:B------:R-:W-:-:S06]  /*22b0*/  FSEL R5, R13, R5, !P0 ;  /* 0x000000050d057208 */ /* 0x000fcc0004000000 */
[----:B------:R-:W-:-:S08]  /*22c0*/  DADD R16, R16, -R4 ;  /* 0x0000000010107229 */ /* 0x000fd00000000804 */
        /* <DEDUP_REMOVED lines=8> */
[----:B------:R-:W-:-:S07]  /*2350*/  MOV R3, 0x2370 ;  /* 0x0000237000037802 */ /* 0x000fce0000000f00 */
[----:B------:R-:W-:Y:S05]  /*2360*/  CALL.REL.NOINC `($__internal_9_$__cuda_sm20_div_rn_f64_full) ;  /* 0x0000002400f07944 */ /* 0x000fea0003c00000 */
[----:B------:R-:W-:Y:S02]  /*2370*/  IMAD.MOV.U32 R4, RZ, RZ, R8 ;  /* 0x000000ffff047224 */ /* 0x000fe400078e0008 */
[----:B------:R-:W-:-:S07]  /*2380*/  IMAD.MOV.U32 R5, RZ, RZ, R9 ;  /* 0x000000ffff057224 */ /* 0x000fce00078e0009 */
.L_x_406:
[----:B------:R-:W-:Y:S05]  /*2390*/  BSYNC.RECONVERGENT B0 ;  /* 0x0000000000007941 */ /* 0x000fea0003800200 */
.L_x_405:
[----:B------:R-:W-:Y:S01]  /*23a0*/  LEA R8, R0, 0x4, 0x2 ;  /* 0x0000000400087811 */ /* 0x000fe200078e10ff */
[----:B------:R-:W-:Y:S01]  /*23b0*/  IMAD.MOV.U32 R6, RZ, RZ, 0x1 ;  /* 0x00000001ff067424 */ /* 0x000fe200078e00ff */
[----:B------:R-:W-:Y:S01]  /*23c0*/  FSETP.GEU.AND P1, PT, |R21|, 6.5827683646048100446e-37, PT ;  /* 0x036000001500780b */ /* 0x000fe20003f2e200 */
[----:B------:R-:W-:Y:S03]  /*23d0*/  BSSY.RECONVERGENT B0, `(.L_x_407) ;  /* 0x0000016000007945 */ /* 0x000fe60003800200 */
[----:B------:R-:W0:Y:S08]  /*23e0*/  I2F.F64.U32 R8, R8 ;  /* 0x0000000800087312 */ /* 0x000e300000201800 */
[----:B0-----:R-:W0:Y:S02]  /*23f0*/  MUFU.RCP64H R7, R9 ;  /* 0x0000000900077308 */ /* 0x001e240000001800 */
        /* <DEDUP_REMOVED lines=16> */
[----:B------:R-:W-:Y:S05]  /*2500*/  CALL.REL.NOINC `($__internal_9_$__cuda_sm20_div_rn_f64_full) ;  /* 0x0000002400887944 */ /* 0x000fea0003c00000 */
[----:B------:R-:W-:Y:S02]  /*2510*/  IMAD.MOV.U32 R6, RZ, RZ, R8 ;  /* 0x000000ffff067224 */ /* 0x000fe400078e0008 */
[----:B------:R-:W-:-:S07]  /*2520*/  IMAD.MOV.U32 R7, RZ, RZ, R9 ;  /* 0x000000ffff077224 */ /* 0x000fce00078e0009 */
.L_x_408:
[----:B------:R-:W-:Y:S05]  /*2530*/  BSYNC.RECONVERGENT B0 ;  /* 0x0000000000007941 */ /* 0x000fea0003800200 */
.L_x_407:
[----:B------:R-:W0:Y:S01]  /*2540*/  LDC.64 R8, c[0x0][0x380] ;  /* 0x0000e000ff087b82 */ /* 0x000e220000000a00 */
[----:B------:R-:W-:Y:S01]  /*2550*/  DADD R4, R6, -R4 ;  /* 0x0000000006047229 */ /* 0x000fe20000000804 */
[----:B0-----:R-:W-:-:S06]  /*2560*/  IMAD.WIDE.U32 R8, R2, 0x8, R8 ;  /* 0x0000000802087825 */ /* 0x001fcc00078e0008 */
[----:B------:R-:W-:Y:S01]  /*2570*/  STG.E.64 desc[UR6][R8.64], R4 ;  /* 0x0000000408007986 */ /* 0x000fe2000c101b06 */
[----:B------:R-:W-:Y:S05]  /*2580*/  EXIT ;  /* 0x000000000000794d */ /* 0x000fea0003800000 */
.L_x_382:
        /* <DEDUP_REMOVED lines=63> */
.L_x_410:
        /* <DEDUP_REMOVED lines=72> */
.L_x_411:
[----:B------:R-:W-:Y:S05]  /*2e00*/  BSYNC.RECONVERGENT B0 ;  /* 0x0000000000007941 */ /* 0x000fea0003800200 */
.L_x_409:
        /* <DEDUP_REMOVED lines=28> */
.L_x_415:
[----:B------:R-:W-:Y:S05]  /*2fd0*/  BSYNC.RECONVERGENT B3 ;  /* 0x0000000000037941 */ /* 0x000fea0003800200 */
.L_x_414:
[----:B------:R-:W-:-:S07]  /*2fe0*/  VIADD R26, R12, 0x1 ;  /* 0x000000010c1a7836 */ /* 0x000fce0000000000 */
.L_x_413:
[----:B------:R-:W-:Y:S05]  /*2ff0*/  BSYNC.RECONVERGENT B2 ;  /* 0x0000000000027941 */ /* 0x000fea0003800200 */
.L_x_412:
        /* <DEDUP_REMOVED lines=64> */
.L_x_419:
[----:B------:R-:W-:Y:S05]  /*3400*/  BSYNC.RECONVERGENT B3 ;  /* 0x0000000000037941 */ /* 0x000fea0003800200 */
.L_x_418:
[----:B------:R-:W-:-:S07]  /*3410*/  VIADD R28, R12, 0x1 ;  /* 0x000000010c1c7836 */ /* 0x000fce0000000000 */
.L_x_417:
[----:B------:R-:W-:Y:S05]  /*3420*/  BSYNC.RECONVERGENT B2 ;  /* 0x0000000000027941 */ /* 0x000fea0003800200 */
.L_x_416:
        /* <DEDUP_REMOVED lines=88> */
.L_x_421:
        /* <DEDUP_REMOVED lines=72> */
.L_x_422:
[----:B------:R-:W-:Y:S05]  /*3e30*/  BSYNC.RECONVERGENT B0 ;  /* 0x0000000000007941 */ /* 0x000fea0003800200 */
.L_x_420:
        /* <DEDUP_REMOVED lines=28> */
.L_x_426:
[----:B------:R-:W-:Y:S05]  /*4000*/  BSYNC.RECONVERGENT B3 ;  /* 0x0000000000037941 */ /* 0x000fea0003800200 */
.L_x_425:
[----:B------:R-:W-:-:S07]  /*4010*/  VIADD R3, R12, 0x1 ;  /* 0x000000010c037836 */ /* 0x000fce0000000000 */
.L_x_424:
[----:B------:R-:W-:Y:S05]  /*4020*/  BSYNC.RECONVERGENT B2 ;  /* 0x0000000000027941 */ /* 0x000fea0003800200 */
.L_x_423:
        /* <DEDUP_REMOVED lines=57> */
.L_x_430:
[----:B------:R-:W-:Y:S05]  /*43c0*/  BSYNC.RECONVERGENT B3 ;  /* 0x0000000000037941 */ /* 0x000fea0003800200 */
.L_x_429:
[----:B------:R-:W-:-:S07]  /*43d0*/  VIADD R3, R12, 0x1 ;  /* 0x000000010c037836 */ /* 0x000fce0000000000 */
.L_x_428:
[----:B------:R-:W-:Y:S05]  /*43e0*/  BSYNC.RECONVERGENT B2 ;  /* 0x0000000000027941 */ /* 0x000fea0003800200 */
.L_x_427:
        /* <DEDUP_REMOVED lines=52> */
.L_x_432:
[----:B------:R-:W-:Y:S05]  /*4730*/  BSYNC.RECONVERGENT B0 ;  /* 0x0000000000007941 */ /* 0x000fea0003800200 */
.L_x_431:
        /* <DEDUP_REMOVED lines=25> */
.L_x_434:
[----:B------:R-:W-:Y:S05]  /*48d0*/  BSYNC.RECONVERGENT B0 ;  /* 0x0000000000007941 */ /* 0x000fea0003800200 */
.L_x_433:
[----:B------:R-:W0:Y:S01]  /*48e0*/  LDC.64 R8, c[0x0][0x380] ;  /* 0x0000e000ff087b82 */ /* 0x000e220000000a00 */
[----:B------:R-:W-:Y:S01]  /*48f0*/  DADD R4, R6, -R4 ;  /* 0x0000000006047229 */ /* 0x000fe20000000804 */
[----:B0-----:R-:W-:-:S06]  /*4900*/  IMAD.WIDE.U32 R8, R2, 0x8, R8 ;  /* 0x0000000802087825 */ /* 0x001fcc00078e0008 */
[----:B------:R-:W-:Y:S01]  /*4910*/  STG.E.64 desc[UR6][R8.64], R4 ;  /* 0x0000000408007986 */ /* 0x000fe2000c101b06 */
[----:B------:R-:W-:Y:S05]  /*4920*/  EXIT ;  /* 0x000000000000794d */ /* 0x000fea0003800000 */
.L_x_380:
[----:B------:R-:W0:Y:S02]  /*4930*/  LDC.64 R4, c[0x0][0x388] ;  /* 0x0000e200ff047b82 */ /* 0x000e240000000a00 */
[----:B0-----:R-:W-:-:S06]  /*4940*/  IMAD.WIDE.U32 R4, R3, 0x8, R4 ;  /* 0x0000000803047825 */ /* 0x001fcc00078e0004 */
[----:B------:R-:W5:Y:S01]  /*4950*/  LDG.E.64 R4, desc[UR6][R4.64] ;  /* 0x0000000604047981 */ /* 0x000f62000c1e1b00 */
[----:B------:R-:W-:Y:S01]  /*4960*/  BSSY.RECONVERGENT B0, `(.L_x_435) ;  /* 0x0000003000007945 */ /* 0x000fe20003800200 */
[----:B------:R-:W-:-:S07]  /*4970*/  MOV R0, 0x4990 ;  /* 0x0000499000007802 */ /* 0x000fce0000000f00 */
[----:B-----5:R-:W-:Y:S05]  /*4980*/  CALL.REL.NOINC `($_Z17dCreatebasfunfqexPdS_i$__internal_accurate_pow) ;  /* 0x0000000400ec7944 */ /* 0x020fea0003c00000 */
[----:B------:R-:W-:Y:S05]  /*4990*/  BSYNC.RECONVERGENT B0 ;  /* 0x0000000000007941 */ /* 0x000fea0003800200 */
.L_x_435:
[C---:B------:R-:W-:Y:S01]  /*49a0*/  DADD R6, R4.reuse, 2 ;  /* 0x4000000004067429 */ /* 0x040fe20000000000 */
[----:B------:R-:W0:Y:S01]  /*49b0*/  LDC.64 R8, c[0x0][0x380] ;  /* 0x0000e000ff087b82 */ /* 0x000e220000000a00 */
[----:B------:R-:W-:Y:S01]  /*49c0*/  DSETP.NEU.AND P0, PT, R4, RZ, PT ;  /* 0x000000ff0400722a */ /* 0x000fe20003f0d000 */
[----:B------:R-:W-:Y:S07]  /*49d0*/  BSSY.RECONVERGENT B0, `(.L_x_436) ;  /* 0x000000d000007945 */ /* 0x000fee0003800200 */
[----:B------:R-:W-:Y:S01]  /*49e0*/  LOP3.LUT R6, R7, 0x7ff00000, RZ, 0xc0, !PT ;  /* 0x7ff0000007067812 */ /* 0x000fe200078ec0ff */
[----:B------:R-:W-:-:S03]  /*49f0*/  IMAD.MOV.U32 R7, RZ, RZ, R10 ;  /* 0x000000ffff077224 */ /* 0x000fc600078e000a */
[----:B------:R-:W-:Y:S01]  /*4a00*/  ISETP.NE.AND P1, PT, R6, 0x7ff00000, PT ;  /* 0x7ff000000600780c */ /* 0x000fe20003f25270 */
[----:B------:R-:W-:Y:S01]  /*4a10*/  IMAD.MOV.U32 R6, RZ, RZ, R3 ;  /* 0x000000ffff067224 */ /* 0x000fe200078e0003 */
        /* <DEDUP_REMOVED lines=8> */
.L_x_437:
[----:B------:R-:W-:Y:S05]  /*4aa0*/  BSYNC.RECONVERGENT B0 ;  /* 0x0000000000007941 */ /* 0x000fea0003800200 */
.L_x_436:
[----:B------:R-:W-:Y:S01]  /*4ab0*/  DADD R6, R6, -1 ;  /* 0xbff0000006067429 */ /* 0x000fe20000000000 */
[----:B0-----:R-:W-:Y:S01]  /*4ac0*/  IMAD.WIDE.U32 R8, R2, 0x8, R8 ;  /* 0x0000000802087825 */ /* 0x001fe200078e0008 */
[----:B------:R-:W-:-:S06]  /*4ad0*/  DSETP.NEU.AND P0, PT, R4, 1, PT ;  /* 0x3ff000000400742a */ /* 0x000fcc0003f0d000 */
[----:B------:R-:W-:-:S10]  /*4ae0*/  DMUL R6, R6, 0.5 ;  /* 0x3fe0000006067828 */ /* 0x000fd40000000000 */
[----:B------:R-:W-:Y:S02]  /*4af0*/  FSEL R4, R6, RZ, P0 ;  /* 0x000000ff06047208 */ /* 0x000fe40000000000 */
[----:B------:R-:W-:-:S05]  /*4b00*/  FSEL R5, R7, RZ, P0 ;  /* 0x000000ff07057208 */ /* 0x000fca0000000000 */
[----:B------:R-:W-:Y:S01]  /*4b10*/  STG.E.64 desc[UR6][R8.64], R4 ;  /* 0x0000000408007986 */ /* 0x000fe2000c101b06 */
[----:B------:R-:W-:Y:S05]  /*4b20*/  EXIT ;  /* 0x000000000000794d */ /* 0x000fea0003800000 */
        .weak           $__internal_9_$__cuda_sm20_div_rn_f64_full
        .type           $__internal_9_$__cuda_sm20_div_rn_f64_full,@function
        .size           $__internal_9_$__cuda_sm20_div_rn_f64_full,($_Z17dCreatebasfunfqexPdS_i$__internal_accurate_pow - $__internal_9_$__cuda_sm20_div_rn_f64_full)
$__internal_9_$__cuda_sm20_div_rn_f64_full:
[C---:B------:R-:W-:Y:S01]  /*4b30*/  FSETP.GEU.AND P0, PT, |R7|.reuse, 1.469367938527859385e-39, PT ;  /* 0x001000000700780b */ /* 0x040fe20003f0e200 */
[--C-:B------:R-:W-:Y:S01]  /*4b40*/  IMAD.MOV.U32 R10, RZ, RZ, R6.reuse ;  /* 0x000000ffff0a7224 */ /* 0x100fe200078e0006 */
[C---:B------:R-:W-:Y:S01]  /*4b50*/  LOP3.LUT R12, R7.reuse, 0x800fffff, RZ, 0xc0, !PT ;  /* 0x800fffff070c7812 */ /* 0x040fe200078ec0ff */
[----:B------:R-:W-:Y:S01]  /*4b60*/  IMAD.MOV.U32 R11, RZ, RZ, R7 ;  /* 0x000000ffff0b7224 */ /* 0x000fe200078e0007 */
[----:B------:R-:W-:Y:S01]  /*4b70*/  LOP3.LUT R27, R7, 0x7ff00000, RZ, 0xc0, !PT ;  /* 0x7ff00000071b7812 */ /* 0x000fe200078ec0ff */
[----:B------:R-:W-:Y:S01]  /*4b80*/  IMAD.MOV.U32 R9, RZ, RZ, R17 ;  /* 0x000000ffff097224 */ /* 0x000fe200078e0011 */
[----:B------:R-:W-:Y:S01]  /*4b90*/  LOP3.LUT R13, R12, 0x3ff00000, RZ, 0xfc, !PT ;  /* 0x3ff000000c0d7812 */ /* 0x000fe200078efcff */
[----:B------:R-:W-:Y:S01]  /*4ba0*/  IMAD.MOV.U32 R12, RZ, RZ, R6 ;  /* 0x000000ffff0c7224 */ /* 0x000fe200078e0006 */
[----:B------:R-:W-:Y:S01]  /*4bb0*/  BSSY.RECONVERGENT B1, `(.L_x_438) ;  /* 0x0000053000017945 */ /* 0x000fe20003800200 */
[----:B------:R-:W-:Y:S01]  /*4bc0*/  IMAD.MOV.U32 R8, RZ, RZ, R14 ;  /* 0x000000ffff087224 */ /* 0x000fe200078e000e */
[C---:B------:R-:W-:Y:S01]  /*4bd0*/  FSETP.GEU.AND P2, PT, |R9|.reuse, 1.469367938527859385e-39, PT ;  /* 0x001000000900780b */ /* 0x040fe20003f4e200 */
[----:B------:R-:W-:Y:S01]  /*4be0*/  IMAD.MOV.U32 R14, RZ, RZ, 0x1 ;  /* 0x00000001ff0e7424 */ /* 0x000fe200078e00ff */
[----:B------:R-:W-:Y:S01]  /*4bf0*/  LOP3.LUT R6, R9, 0x7ff00000, RZ, 0xc0, !PT ;  /* 0x7ff0000009067812 */ /* 0x000fe200078ec0ff */
[----:B------:R-:W-:Y:S01]  /*4c00*/  @!P0 DMUL R12, R10, 8.98846567431157953865e+307 ;  /* 0x7fe000000a0c8828 */ /* 0x000fe20000000000 */
[----:B------:R-:W-:-:S02]  /*4c10*/  IMAD.MOV.U32 R7, RZ, RZ, 0x1ca00000 ;  /* 0x1ca00000ff077424 */ /* 0x000fc400078e00ff */
[C---:B------:R-:W-:Y:S01]  /*4c20*/  ISETP.GE.U32.AND P1, PT, R6.reuse, R27, PT ;  /* 0x0000001b0600720c */ /* 0x040fe20003f26070 */
[----:B------:R-:W-:Y:S02]  /*4c30*/  IMAD.MOV.U32 R26, RZ, RZ, R6 ;  /* 0x000000ffff1a7224 */ /* 0x000fe400078e0006 */
[----:B------:R-:W0:Y:S04]  /*4c40*/  MUFU.RCP64H R15, R13 ;  /* 0x0000000d000f7308 */ /* 0x000e280000001800 */
[----:B------:R-:W-:Y:S02]  /*4c50*/  @!P2 LOP3.LUT R17, R11, 0x7ff00000, RZ, 0xc0, !PT ;  /* 0x7ff000000b11a812 */ /* 0x000fe400078ec0ff */
[----:B------:R-:W-:Y:S02]  /*4c60*/  @!P0 LOP3.LUT R27, R13, 0x7ff00000, RZ, 0xc0, !PT ;  /* 0x7ff000000d1b8812 */ /* 0x000fe400078ec0ff */
[----:B------:R-:W-:-:S03]  /*4c70*/  @!P2 ISETP.GE.U32.AND P3, PT, R6, R17, PT ;  /* 0x000000110600a20c */ /* 0x000fc60003f66070 */
[----:B------:R-:W-:Y:S01]  /*4c80*/  VIADD R29, R27, 0xffffffff ;  /* 0xffffffff1b1d7836 */ /* 0x000fe20000000000 */
[----:B------:R-:W-:-:S04]  /*4c90*/  @!P2 SEL R17, R7, 0x63400000, !P3 ;  /* 0x634000000711a807 */ /* 0x000fc80005800000 */
[----:B------:R-:W-:Y:S01]  /*4ca0*/  @!P2 LOP3.LUT R24, R17, 0x80000000, R9, 0xf8, !PT ;  /* 0x800000001118a812 */ /* 0x000fe200078ef809 */
[----:B0-----:R-:W-:-:S03]  /*4cb0*/  DFMA R18, R14, -R12, 1 ;  /* 0x3ff000000e12742b */ /* 0x001fc6000000080c */
[----:B------:R-:W-:Y:S01]  /*4cc0*/  @!P2 LOP3.LUT R25, R24, 0x100000, RZ, 0xfc, !PT ;  /* 0x001000001819a812 */ /* 0x000fe200078efcff */
[----:B------:R-:W-:-:S04]  /*4cd0*/  @!P2 IMAD.MOV.U32 R24, RZ, RZ, RZ ;  /* 0x000000ffff18a224 */ /* 0x000fc800078e00ff */
[----:B------:R-:W-:-:S08]  /*4ce0*/  DFMA R18, R18, R18, R18 ;  /* 0x000000121212722b */ /* 0x000fd00000000012 */
[----:B------:R-:W-:Y:S01]  /*4cf0*/  DFMA R18, R14, R18, R14 ;  /* 0x000000120e12722b */ /* 0x000fe2000000000e */
[----:B------:R-:W-:Y:S01]  /*4d00*/  SEL R15, R7, 0x63400000, !P1 ;  /* 0x63400000070f7807 */ /* 0x000fe20004800000 */
[----:B------:R-:W-:-:S03]  /*4d10*/  IMAD.MOV.U32 R14, RZ, RZ, R8 ;  /* 0x000000ffff0e7224 */ /* 0x000fc600078e0008 */
[----:B------:R-:W-:-:S03]  /*4d20*/  LOP3.LUT R15, R15, 0x800fffff, R9, 0xf8, !PT ;  /* 0x800fffff0f0f7812 */ /* 0x000fc600078ef809 */
[----:B------:R-:W-:-:S03]  /*4d30*/  DFMA R16, R18, -R12, 1 ;  /* 0x3ff000001210742b */ /* 0x000fc6000000080c */
[----:B------:R-:W-:-:S05]  /*4d40*/  @!P2 DFMA R14, R14, 2, -R24 ;  /* 0x400000000e0ea82b */ /* 0x000fca0000000818 */
[----:B------:R-:W-:-:S05]  /*4d50*/  DFMA R16, R18, R16, R18 ;  /* 0x000000101210722b */ /* 0x000fca0000000012 */
[----:B------:R-:W-:-:S03]  /*4d60*/  @!P2 LOP3.LUT R26, R15, 0x7ff00000, RZ, 0xc0, !PT ;  /* 0x7ff000000f1aa812 */ /* 0x000fc600078ec0ff */
        /* <DEDUP_REMOVED lines=34> */
.L_x_439:
        /* <DEDUP_REMOVED lines=16> */
.L_x_442:
[----:B------:R-:W-:Y:S01]  /*5090*/  LOP3.LUT R7, R11, 0x80000, RZ, 0xfc, !PT ;  /* 0x000800000b077812 */ /* 0x000fe200078efcff */
[----:B------:R-:W-:Y:S01]  /*50a0*/  IMAD.MOV.U32 R6, RZ, RZ, R10 ;  /* 0x000000ffff067224 */ /* 0x000fe200078e000a */
[----:B------:R-:W-:Y:S06]  /*50b0*/  BRA `(.L_x_440) ;  /* 0x0000000000087947 */ /* 0x000fec0003800000 */
.L_x_441:
[----:B------:R-:W-:Y:S01]  /*50c0*/  LOP3.LUT R7, R9, 0x80000, RZ, 0xfc, !PT ;  /* 0x0008000009077812 */ /* 0x000fe200078efcff */
[----:B------:R-:W-:-:S07]  /*50d0*/  IMAD.MOV.U32 R6, RZ, RZ, R8 ;  /* 0x000000ffff067224 */ /* 0x000fce00078e0008 */
.L_x_440:
[----:B------:R-:W-:Y:S05]  /*50e0*/  BSYNC.RECONVERGENT B1 ;  /* 0x0000000000017941 */ /* 0x000fea0003800200 */
.L_x_438:
[----:B------:R-:W-:Y:S02]  /*50f0*/  IMAD.MOV.U32 R8, RZ, RZ, R6 ;  /* 0x000000ffff087224 */ /* 0x000fe400078e0006 */
[----:B------:R-:W-:Y:S02]  /*5100*/  IMAD.MOV.U32 R9, RZ, RZ, R7 ;  /* 0x000000ffff097224 */ /* 0x000fe400078e0007 */
[----:B------:R-:W-:Y:S02]  /*5110*/  IMAD.MOV.U32 R6, RZ, RZ, R3 ;  /* 0x000000ffff067224 */ /* 0x000fe400078e0003 */
[----:B------:R-:W-:-:S04]  /*5120*/  IMAD.MOV.U32 R7, RZ, RZ, 0x0 ;  /* 0x00000000ff077424 */ /* 0x000fc800078e00ff */
[----:B------:R-:W-:Y:S05]  /*5130*/  RET.REL.NODEC R6 `(_Z17dCreatebasfunfqexPdS_i) ;  /* 0xffffffac06b07950 */ /* 0x000fea0003c3ffff */
        .type           $_Z17dCreatebasfunfqexPdS_i$__internal_accurate_pow,@function
        .size           $_Z17dCreatebasfunfqexPdS_i$__internal_accurate_pow,($_Z17dCreatebasfunfqexPdS_i$__internal_trig_reduction_slowpathd - $_Z17dCreatebasfunfqexPdS_i$__internal_accurate_pow)
$_Z17dCreatebasfunfqexPdS_i$__internal_accurate_pow:
[----:B------:R-:W-:Y:S01]  /*5140*/  DADD R6, -RZ, |R4| ;  /* 0x00000000ff067229 */ /* 0x000fe20000000504 */
[----:B------:R-:W-:Y:S01]  /*5150*/  IMAD.MOV.U32 R14, RZ, RZ, RZ ;  /* 0x000000ffff0e7224 */ /* 0x000fe200078e00ff */
[----:B------:R-:W-:Y:S01]  /*5160*/  UMOV UR4, 0x7d2cafe2 ;  /* 0x7d2cafe200047882 */ /* 0x000fe20000000000 */
[----:B------:R-:W-:Y:S01]  /*5170*/  IMAD.MOV.U32 R18, RZ, RZ, 0x41ad3b5a ;  /* 0x41ad3b5aff127424 */ /* 0x000fe200078e00ff */
[----:B------:R-:W-:Y:S01]  /*5180*/  UMOV UR5, 0x3eb0f5ff ;  /* 0x3eb0f5ff00057882 */ /* 0x000fe20000000000 */
[----:B------:R-:W-:Y:S01]  /*5190*/  IMAD.MOV.U32 R19, RZ, RZ, 0x3ed0f5d2 ;  /* 0x3ed0f5d2ff137424 */ /* 0x000fe200078e00ff */
[----:B------:R-:W-:Y:S01]  /*51a0*/  UMOV UR8, 0x3b39803f ;  /* 0x3b39803f00087882 */ /* 0x000fe20000000000 */
[----:B------:R-:W-:-:S03]  /*51b0*/  UMOV UR9, 0x3c7abc9e ;  /* 0x3c7abc9e00097882 */ /* 0x000fc60000000000 */
[----:B------:R-:W-:Y:S01]  /*51c0*/  ISETP.GT.U32.AND P0, PT, R7, 0xfffff, PT ;  /* 0x000fffff0700780c */ /* 0x000fe20003f04070 */
[----:B------:R-:W-:-:S12]  /*51d0*/  IMAD.MOV.U32 R3, RZ, RZ, R7 ;  /* 0x000000ffff037224 */ /* 0x000fd800078e0007 */
[----:B------:R-:W-:-:S10]  /*51e0*/  @!P0 DMUL R22, R6, 1.80143985094819840000e+16 ;  /* 0x4350000006168828 */ /* 0x000fd40000000000 */
[----:B------:R-:W-:Y:S02]  /*51f0*/  @!P0 IMAD.MOV.U32 R3, RZ, RZ, R23 ;  /* 0x000000ffff038224 */ /* 0x000fe400078e0017 */
[----:B------:R-:W-:-:S03]  /*5200*/  @!P0 IMAD.MOV.U32 R6, RZ, RZ, R22 ;  /* 0x000000ffff068224 */ /* 0x000fc600078e0016 */
[----:B------:R-:W-:Y:S01]  /*5210*/  LOP3.LUT R3, R3, 0x800fffff, RZ, 0xc0, !PT ;  /* 0x800fffff03037812 */ /* 0x000fe200078ec0ff */
[----:B------:R-:W-:Y:S01]  /*5220*/  IMAD.MOV.U32 R12, RZ, RZ, R6 ;  /* 0x000000ffff0c7224 */ /* 0x000fe200078e0006 */
[----:B------:R-:W-:Y:S02]  /*5230*/  SHF.R.U32.HI R6, RZ, 0x14, R7 ;  /* 0x00000014ff067819 */ /* 0x000fe40000011607 */
[----:B------:R-:W-:Y:S02]  /*5240*/  LOP3.LUT R13, R3, 0x3ff00000, RZ, 0xfc, !PT ;  /* 0x3ff00000030d7812 */ /* 0x000fe400078efcff */
[----:B------:R-:W-:Y:S02]  /*5250*/  @!P0 LEA.HI R6, R23, 0xffffffca, RZ, 0xc ;  /* 0xffffffca17068811 */ /* 0x000fe400078f60ff */
[----:B------:R-:W-:-:S03]  /*5260*/  ISETP.GE.U32.AND P1, PT, R13, 0x3ff6a09f, PT ;  /* 0x3ff6a09f0d00780c */ /* 0x000fc60003f26070 */
[----:B------:R-:W-:-:S10]  /*5270*/  VIADD R7, R6, 0xfffffc01 ;  /* 0xfffffc0106077836 */ /* 0x000fd40000000000 */
[----:B------:R-:W-:Y:S02]  /*5280*/  @P1 VIADD R3, R13, 0xfff00000 ;  /* 0xfff000000d031836 */ /* 0x000fe40000000000 */
[----:B------:R-:W-:Y:S02]  /*5290*/  @P1 VIADD R7, R6, 0xfffffc02 ;  /* 0xfffffc0206071836 */ /* 0x000fe40000000000 */
[----:B------:R-:W-:-:S03]  /*52a0*/  @P1 IMAD.MOV.U32 R13, RZ, RZ, R3 ;  /* 0x000000ffff0d1224 */ /* 0x000fc600078e0003 */
[----:B------:R-:W-:Y:S01]  /*52b0*/  LOP3.LUT R6, R7, 0x80000000, RZ, 0x3c, !PT ;  /* 0x8000000007067812 */ /* 0x000fe200078e3cff */
[----:B------:R-:W-:Y:S02]  /*52c0*/  IMAD.MOV.U32 R7, RZ, RZ, 0x43300000 ;  /* 0x43300000ff077424 */ /* 0x000fe400078e00ff */
        /* <DEDUP_REMOVED lines=8> */
[----:B------:R-:W-:Y:S02]  /*5350*/  DMUL R16, R8, R8 ;  /* 0x0000000808107228 */ /* 0x000fe40000000000 */
[----:B------:R-:W-:-:S06]  /*5360*/  DADD R20, R12, -R8 ;  /* 0x000000000c147229 */ /* 0x000fcc0000000808 */
[----:B------:R-:W-:Y:S01]  /*5370*/  DFMA R10, R16, UR4, R18 ;  /* 0x00000004100a7c2b */ /* 0x000fe20008000012 */
[----:B------:R-:W-:Y:S01]  /*5380*/  UMOV UR4, 0x75488a3f ;  /* 0x75488a3f00047882 */ /* 0x000fe20000000000 */
[----:B------:R-:W-:Y:S01]  /*5390*/  UMOV UR5, 0x3ef3b20a ;  /* 0x3ef3b20a00057882 */ /* 0x000fe20000000000 */
[----:B------:R-:W-:-:S05]  /*53a0*/  DADD R20, R20, R20 ;  /* 0x0000000014147229 */ /* 0x000fca0000000014 */
[----:B------:R-:W-:Y:S01]  /*53b0*/  DFMA R10, R16, R10, UR4 ;  /* 0x00000004100a7e2b */ /* 0x000fe2000800000a */
[----:B------:R-:W-:Y:S01]  /*53c0*/  UMOV UR4, 0xe4faecd5 ;  /* 0xe4faecd500047882 */ /* 0x000fe20000000000 */
[----:B------:R-:W-:Y:S01]  /*53d0*/  UMOV UR5, 0x3f1745cd ;  /* 0x3f1745cd00057882 */ /* 0x000fe20000000000 */
[-C--:B------:R-:W-:Y:S02]  /*53e0*/  DFMA R20, R12, -R8.reuse, R20 ;  /* 0x800000080c14722b */ /* 0x080fe40000000014 */
[----:B------:R-:W-:-:S03]  /*53f0*/  DMUL R12, R8, R8 ;  /* 0x00000008080c7228 */ /* 0x000fc60000000000 */
[----:B------:R-:W-:Y:S01]  /*5400*/  DFMA R10, R16, R10, UR4 ;  /* 0x00000004100a7e2b */ /* 0x000fe2000800000a */
[----:B------:R-:W-:Y:S01]  /*5410*/  UMOV UR4, 0x258a578b ;  /* 0x258a578b00047882 */ /* 0x000fe20000000000 */
[----:B------:R-:W-:Y:S01]  /*5420*/  UMOV UR5, 0x3f3c71c7 ;  /* 0x3f3c71c700057882 */ /* 0x000fe20000000000 */
[----:B------:R-:W-:-:S05]  /*5430*/  DMUL R14, R14, R20 ;  /* 0x000000140e0e7228 */ /* 0x000fca0000000000 */
        /* <DEDUP_REMOVED lines=22> */
[----:B------:R-:W-:-:S04]  /*55a0*/  DFMA R24, R8, R18, R24 ;  /* 0x000000120818722b */ /* 0x000fc80000000018 */
[----:B------:R-:W-:Y:S02]  /*55b0*/  DADD R18, R10, R20 ;  /* 0x000000000a127229 */ /* 0x000fe40000000014 */
        /* <DEDUP_REMOVED lines=15> */
[----:B------:R-:W-:Y:S02]  /*56b0*/  DADD R8, R14, R8 ;  /* 0x000000000e087229 */ /* 0x000fe40000000008 */
[----:B------:R-:W-:Y:S01]  /*56c0*/  DADD R14, R6, -UR4 ;  /* 0x80000004060e7e29 */ /* 0x000fe20008000000 */
[----:B------:R-:W-:Y:S01]  /*56d0*/  UMOV UR4, 0xfefa39ef ;  /* 0xfefa39ef00047882 */ /* 0x000fe20000000000 */
[----:B------:R-:W-:-:S04]  /*56e0*/  UMOV UR5, 0x3fe62e42 ;  /* 0x3fe62e4200057882 */ /* 0x000fc80000000000 */
[----:B------:R-:W-:-:S08]  /*56f0*/  DADD R12, R10, R8 ;  /* 0x000000000a0c7229 */ /* 0x000fd00000000008 */
[--C-:B------:R-:W-:Y:S02]  /*5700*/  DFMA R6, R14, UR4, R12.reuse ;  /* 0x000000040e067c2b */ /* 0x100fe4000800000c */
[----:B------:R-:W-:-:S06]  /*5710*/  DADD R10, R10, -R12 ;  /* 0x000000000a0a7229 */ /* 0x000fcc000000080c */
[----:B------:R-:W-:Y:S02]  /*5720*/  DFMA R16, R14, -UR4, R6 ;  /* 0x800000040e107c2b */ /* 0x000fe40008000006 */
[----:B------:R-:W-:-:S06]  /*5730*/  DADD R10, R8, R10 ;  /* 0x00000000080a7229 */ /* 0x000fcc000000000a */
[----:B------:R-:W-:-:S08]  /*5740*/  DADD R16, -R12, R16 ;  /* 0x000000000c107229 */ /* 0x000fd00000000110 */
[----:B------:R-:W-:-:S08]  /*5750*/  DADD R10, R10, -R16 ;  /* 0x000000000a0a7229 */ /* 0x000fd00000000810 */
[----:B------:R-:W-:-:S08]  /*5760*/  DFMA R10, R14, UR8, R10 ;  /* 0x000000080e0a7c2b */ /* 0x000fd0000800000a */
[----:B------:R-:W-:-:S08]  /*5770*/  DADD R8, R6, R10 ;  /* 0x0000000006087229 */ /* 0x000fd0000000000a */
[----:B------:R-:W-:Y:S02]  /*5780*/  DADD R12, R6, -R8 ;  /* 0x00000000060c7229 */ /* 0x000fe40000000808 */
[----:B------:R-:W-:-:S06]  /*5790*/  DMUL R6, R8, 2 ;  /* 0x4000000008067828 */ /* 0x000fcc0000000000 */
[----:B------:R-:W-:Y:S02]  /*57a0*/  DADD R12, R10, R12 ;  /* 0x000000000a0c7229 */ /* 0x000fe4000000000c */
[----:B------:R-:W-:Y:S01]  /*57b0*/  DFMA R8, R8, 2, -R6 ;  /* 0x400000000808782b */ /* 0x000fe20000000806 */
[----:B------:R-:W-:Y:S02]  /*57c0*/  IMAD.MOV.U32 R10, RZ, RZ, 0x652b82fe ;  /* 0x652b82feff0a7424 */ /* 0x000fe400078e00ff */
[----:B------:R-:W-:-:S05]  /*57d0*/  IMAD.MOV.U32 R11, RZ, RZ, 0x3ff71547 ;  /* 0x3ff71547ff0b7424 */ /* 0x000fca00078e00ff */
[----:B------:R-:W-:-:S08]  /*57e0*/  DFMA R12, R12, 2, R8 ;  /* 0x400000000c0c782b */ /* 0x000fd00000000008 */
        /* <DEDUP_REMOVED lines=56> */
.L_x_443:
[----:B------:R-:W-:Y:S02]  /*5b70*/  DFMA R8, R12, R6, R6 ;  /* 0x000000060c08722b */ /* 0x000fe40000000006 */
[----:B------:R-:W-:-:S08]  /*5b80*/  DSETP.NEU.AND P0, PT, |R6|, +INF , PT ;  /* 0x7ff000000600742a */ /* 0x000fd00003f0d200 */
[----:B------:R-:W-:Y:S01]  /*5b90*/  FSEL R3, R6, R8, !P0 ;  /* 0x0000000806037208 */ /* 0x000fe20004000000 */
[----:B------:R-:W-:Y:S01]  /*5ba0*/  IMAD.MOV.U32 R6, RZ, RZ, R0 ;  /* 0x000000ffff067224 */ /* 0x000fe200078e0000 */
[----:B------:R-:W-:Y:S01]  /*5bb0*/  FSEL R10, R7, R9, !P0 ;  /* 0x00000009070a7208 */ /* 0x000fe20004000000 */
[----:B------:R-:W-:-:S04]  /*5bc0*/  IMAD.MOV.U32 R7, RZ, RZ, 0x0 ;  /* 0x00000000ff077424 */ /* 0x000fc800078e00ff */
[----:B------:R-:W-:Y:S05]  /*5bd0*/  RET.REL.NODEC R6 `(_Z17dCreatebasfunfqexPdS_i) ;  /* 0xffffffa406087950 */ /* 0x000fea0003c3ffff */
        .type           $_Z17dCreatebasfunfqexPdS_i$__internal_trig_reduction_slowpathd,@function
        .size           $_Z17dCreatebasfunfqexPdS_i$__internal_trig_reduction_slowpathd,(.L_x_739 - $_Z17dCreatebasfunfqexPdS_i$__internal_trig_reduction_slowpathd)
$_Z17dCreatebasfunfqexPdS_i$__internal_trig_reduction_slowpathd:
[--C-:B------:R-:W-:Y:S01]  /*5be0*/  SHF.R.U32.HI R26, RZ, 0x14, R25.reuse ;  /* 0x00000014ff1a7819 */ /* 0x100fe20000011619 */
[----:B------:R-:W-:Y:S02]  /*5bf0*/  IMAD.MOV.U32 R7, RZ, RZ, R25 ;  /* 0x000000ffff077224 */ /* 0x000fe400078e0019 */
[----:B------:R-:W-:Y:S01]  /*5c00*/  IMAD.MOV.U32 R12, RZ, RZ, RZ ;  /* 0x000000ffff0c7224 */ /* 0x000fe200078e00ff */
[----:B------:R-:W-:-:S04]  /*5c10*/  LOP3.LUT R6, R26, 0x7ff, RZ, 0xc0, !PT ;  /* 0x000007ff1a067812 */ /* 0x000fc800078ec0ff */
        /* <DEDUP_REMOVED lines=15> */
[----:B------:R-:W-:Y:S01]  /*5d10*/  IADD3 R14, PT, PT, RZ, -R6, -R14 ;  /* 0x80000006ff0e7210 */ /* 0x000fe20007ffe80e */
[----:B------:R-:W-:Y:S01]  /*5d20*/  IMAD.SHL.U32 R10, R10, 0x800, RZ ;  /* 0x000008000a0a7824 */ /* 0x000fe200078e00ff */
[----:B------:R-:W-:Y:S01]  /*5d30*/  CS2R R28, SRZ ;  /* 0x00000000001c7805 */ /* 0x000fe2000001ff00 */
[----:B------:R-:W-:Y:S01]  /*5d40*/  IMAD.MOV.U32 R13, RZ, RZ, RZ ;  /* 0x000000ffff0d7224 */ /* 0x000fe200078e00ff */
[----:B------:R-:W-:-:S07]  /*5d50*/  LOP3.LUT R9, R9, 0x80000000, RZ, 0xfc, !PT ;  /* 0x8000000009097812 */ /* 0x000fce00078efcff */
.L_x_448:
        /* <DEDUP_REMOVED lines=8> */
[CC--:B------:R-:W-:Y:S02]  /*5de0*/  IMAD R7, R30.reuse, R9.reuse, RZ ;  /* 0x000000091e077224 */ /* 0x0c0fe400078e02ff */
[----:B------:R-:W-:Y:S02]  /*5df0*/  IMAD R6, R31, R10, RZ ;  /* 0x0000000a1f067224 */ /* 0x000fe400078e02ff */
[----:B------:R-:W-:Y:S01]  /*5e00*/  IMAD.HI.U32 R11, R30, R9, RZ ;  /* 0x000000091e0b7227 */ /* 0x000fe200078e00ff */
[----:B------:R-:W-:-:S03]  /*5e10*/  IADD3 R7, P0, PT, R7, R29, RZ ;  /* 0x0000001d07077210 */ /* 0x000fc60007f1e0ff */
[----:B------:R-:W-:Y:S01]  /*5e20*/  IMAD.X R11, RZ, RZ, R11, P2 ;  /* 0x000000ffff0b7224 */ /* 0x000fe200010e060b */
[----:B------:R-:W-:Y:S01]  /*5e30*/  IADD3 R29, P1, PT, R6, R7, RZ ;  /* 0x00000007061d7210 */ /* 0x000fe20007f3e0ff */
[----:B------:R-:W-:Y:S02]  /*5e40*/  IMAD R6, R13, 0x8, R1 ;  /* 0x000000080d067824 */ /* 0x000fe400078e0201 */
[----:B------:R-:W-:-:S03]  /*5e50*/  IMAD.HI.U32 R7, R31, R9, RZ ;  /* 0x000000091f077227 */ /* 0x000fc600078e00ff */
[----:B------:R0:W-:Y:S01]  /*5e60*/  STL.64 [R6], R28 ;  /* 0x0000001c06007387 */ /* 0x0001e20000100a00 */
[----:B------:R-:W-:Y:S02]  /*5e70*/  IMAD R8, R31, R9, RZ ;  /* 0x000000091f087224 */ /* 0x000fe400078e02ff */
[----:B------:R-:W-:Y:S02]  /*5e80*/  VIADD R13, R13, 0x1 ;  /* 0x000000010d0d7836 */ /* 0x000fe40000000000 */
[----:B0-----:R-:W-:-:S05]  /*5e90*/  IMAD.HI.U32 R6, R31, R10, RZ ;  /* 0x0000000a1f067227 */ /* 0x001fca00078e00ff */
[----:B------:R-:W-:-:S04]  /*5ea0*/  IADD3.X R6, P0, PT, R6, R11, RZ, P0, !PT ;  /* 0x0000000b06067210 */ /* 0x000fc8000071e4ff */
[----:B------:R-:W-:Y:S01]  /*5eb0*/  IADD3.X R6, P1, PT, R8, R6, RZ, P1, !PT ;  /* 0x0000000608067210 */ /* 0x000fe20000f3e4ff */
[----:B------:R-:W-:Y:S01]  /*5ec0*/  IMAD.X R7, RZ, RZ, R7, P0 ;  /* 0x000000ffff077224 */ /* 0x000fe200000e0607 */
[----:B------:R-:W-:-:S03]  /*5ed0*/  ISETP.NE.AND P0, PT, R14, -0xf, PT ;  /* 0xfffffff10e00780c */ /* 0x000fc60003f05270 */
[----:B------:R-:W-:Y:S02]  /*5ee0*/  IMAD.X R7, RZ, RZ, R7, P1 ;  /* 0x000000ffff077224 */ /* 0x000fe400008e0607 */
[----:B------:R-:W-:Y:S02]  /*5ef0*/  IMAD.MOV.U32 R28, RZ, RZ, R6 ;  /* 0x000000ffff1c7224 */ /* 0x000fe400078e0006 */
[----:B------:R-:W-:-:S06]  /*5f00*/  IMAD.MOV.U32 R29, RZ, RZ, R7 ;  /* 0x000000ffff1d7224 */ /* 0x000fcc00078e0007 */
[----:B------:R-:W-:Y:S05]  /*5f10*/  @P0 BRA `(.L_x_448) ;  /* 0xfffffffc00900947 */ /* 0x000fea000383ffff */
[----:B------:R-:W-:Y:S05]  /*5f20*/  BSYNC.RECONVERGENT B1 ;  /* 0x0000000000017941 */ /* 0x000fea0003800200 */
.L_x_447:
[----:B------:R-:W-:-:S05]  /*5f30*/  LOP3.LUT R7, R26, 0x7ff, RZ, 0xc0, !PT ;  /* 0x000007ff1a077812 */ /* 0x000fca00078ec0ff */
[----:B------:R-:W-:-:S05]  /*5f40*/  VIADD R7, R7, 0xfffffc00 ;  /* 0xfffffc0007077836 */ /* 0x000fca0000000000 */
[----:B------:R-:W-:Y:S02]  /*5f50*/  SHF.R.U32.HI R6, RZ, 0x6, R7 ;  /* 0x00000006ff067819 */ /* 0x000fe40000011607 */
[----:B------:R-:W-:Y:S02]  /*5f60*/  ISETP.GE.U32.AND P0, PT, R7, 0x80, PT ;  /* 0x000000800700780c */ /* 0x000fe40003f06070 */
[----:B------:R-:W-:-:S04]  /*5f70*/  IADD3 R6, PT, PT, -R6, 0x13, RZ ;  /* 0x0000001306067810 */ /* 0x000fc80007ffe1ff */
[----:B------:R-:W-:-:S07]  /*5f80*/  SEL R12, R6, 0x12, P0 ;  /* 0x00000012060c7807 */ /* 0x000fce0000000000 */
.L_x_446:
[----:B------:R-:W-:Y:S05]  /*5f90*/  BSYNC.RECONVERGENT B0 ;  /* 0x0000000000007941 */ /* 0x000fea0003800200 */
.L_x_445:
[C---:B------:R-:W-:Y:S02]  /*5fa0*/  LOP3.LUT R6, R26.reuse, 0x7ff, RZ, 0xc0, !PT ;  /* 0x000007ff1a067812 */ /* 0x040fe400078ec0ff */
[----:B------:R-:W-:-:S03]  /*5fb0*/  LOP3.LUT P0, R26, R26, 0x3f, RZ, 0xc0, !PT ;  /* 0x0000003f1a1a7812 */ /* 0x000fc6000780c0ff */
[----:B------:R-:W-:-:S05]  /*5fc0*/  VIADD R6, R6, 0xfffffc00 ;  /* 0xfffffc0006067836 */ /* 0x000fca0000000000 */
[----:B------:R-:W-:-:S05]  /*5fd0*/  SHF.R.U32.HI R6, RZ, 0x6, R6 ;  /* 0x00000006ff067819 */ /* 0x000fca0000011606 */
[----:B------:R-:W-:-:S04]  /*5fe0*/  IMAD.IADD R6, R6, 0x1, R12 ;  /* 0x0000000106067824 */ /* 0x000fc800078e020c */
[----:B------:R-:W-:-:S05]  /*5ff0*/  IMAD.U32 R6, R6, 0x8, R1 ;  /* 0x0000000806067824 */ /* 0x000fca00078e0001 */
[----:B------:R0:W-:Y:S04]  /*6000*/  STL.64 [R6+-0x78], R28 ;  /* 0xffff881c06007387 */ /* 0x0001e80000100a00 */
[----:B------:R-:W2:Y:S04]  /*6010*/  @P0 LDL.64 R10, [R1+0x8] ;  /* 0x00000800010a0983 */ /* 0x000ea80000100a00 */
[----:B------:R-:W3:Y:S04]  /*6020*/  LDL.64 R8, [R1+0x10] ;  /* 0x0000100001087983 */ /* 0x000ee80000100a00 */
[----:B0-----:R-:W4:Y:S01]  /*6030*/  LDL.64 R6, [R1+0x18] ;  /* 0x0000180001067983 */ /* 0x001f220000100a00 */
[----:B------:R-:W-:Y:S01]  /*6040*/  BSSY.RECONVERGENT B0, `(.L_x_449) ;  /* 0x0000035000007945 */ /* 0x000fe20003800200 */
[----:B--2---:R-:W-:-:S02]  /*6050*/  @P0 SHF.R.U64 R15, R10, 0x1, R11 ;  /* 0x000000010a0f0819 */ /* 0x004fc4000000120b */
[----:B------:R-:W-:Y:S02]  /*6060*/  @P0 SHF.R.U32.HI R19, RZ, 0x1, R11 ;  /* 0x00000001ff130819 */ /* 0x000fe4000001160b */
[----:B------:R-:W-:Y:S02]  /*6070*/  @P0 LOP3.LUT R10, R26, 0x3f, RZ, 0x3c, !PT ;  /* 0x0000003f1a0a0812 */ /* 0x000fe400078e3cff */
[C---:B---3--:R-:W-:Y:S02]  /*6080*/  @P0 SHF.L.U32 R14, R8.reuse, R26, RZ ;  /* 0x0000001a080e0219 */ /* 0x048fe400000006ff */
[----:B------:R-:W-:Y:S02]  /*6090*/  @P0 SHF.R.U64 R15, R15, R10, R19 ;  /* 0x0000000a0f0f0219 */ /* 0x000fe40000001213 */
[--C-:B------:R-:W-:Y:S02]  /*60a0*/  @P0 SHF.R.U32.HI R11, RZ, 0x1, R9.reuse ;  /* 0x00000001ff0b0819 */ /* 0x100fe40000011609 */
[----:B------:R-:W-:-:S02]  /*60b0*/  @P0 SHF.R.U64 R12, R8, 0x1, R9 ;  /* 0x00000001080c0819 */ /* 0x000fc40000001209 */
[----:B------:R-:W-:Y:S02]  /*60c0*/  @P0 SHF.L.U64.HI R13, R8, R26, R9 ;  /* 0x0000001a080d0219 */ /* 0x000fe40000010209 */
[----:B------:R-:W-:Y:S02]  /*60d0*/  @P0 SHF.R.U32.HI R19, RZ, R10, R19 ;  /* 0x0000000aff130219 */ /* 0x000fe40000011613 */
[----:B------:R-:W-:Y:S02]  /*60e0*/  @P0 LOP3.LUT R8, R14, R15, RZ, 0xfc, !PT ;  /* 0x0000000f0e080212 */ /* 0x000fe400078efcff */
[----:B----4-:R-:W-:Y:S02]  /*60f0*/  @P0 SHF.L.U32 R18, R6, R26, RZ ;  /* 0x0000001a06120219 */ /* 0x010fe400000006ff */
[----:B------:R-:W-:Y:S02]  /*6100*/  @P0 SHF.R.U64 R12, R12, R10, R11 ;  /* 0x0000000a0c0c0219 */ /* 0x000fe4000000120b */
[----:B------:R-:W-:-:S02]  /*6110*/  @P0 LOP3.LUT R9, R13, R19, RZ, 0xfc, !PT ;  /* 0x000000130d090212 */ /* 0x000fc400078efcff */
[----:B------:R-:W-:Y:S01]  /*6120*/  @P0 SHF.R.U32.HI R10, RZ, R10, R11 ;  /* 0x0000000aff0a0219 */ /* 0x000fe2000001160b */
[----:B------:R-:W-:Y:S01]  /*6130*/  IMAD.SHL.U32 R11, R8, 0x4, RZ ;  /* 0x00000004080b7824 */ /* 0x000fe200078e00ff */
[----:B------:R-:W-:Y:S02]  /*6140*/  @P0 SHF.L.U64.HI R26, R6, R26, R7 ;  /* 0x0000001a061a0219 */ /* 0x000fe40000010207 */
[----:B------:R-:W-:Y:S02]  /*6150*/  @P0 LOP3.LUT R6, R18, R12, RZ, 0xfc, !PT ;  /* 0x0000000c12060212 */ /* 0x000fe400078efcff */
[----:B------:R-:W-:Y:S02]  /*6160*/  SHF.L.U64.HI R8, R8, 0x2, R9 ;  /* 0x0000000208087819 */ /* 0x000fe40000010209 */
[----:B------:R-:W-:Y:S02]  /*6170*/  @P0 LOP3.LUT R7, R26, R10, RZ, 0xfc, !PT ;  /* 0x0000000a1a070212 */ /* 0x000fe400078efcff */
[----:B------:R-:W-:-:S02]  /*6180*/  SHF.L.W.U32.HI R9, R9, 0x2, R6 ;  /* 0x0000000209097819 */ /* 0x000fc40000010e06 */
[----:B------:R-:W-:Y:S02]  /*6190*/  IADD3 RZ, P0, PT, RZ, -R11, RZ ;  /* 0x8000000bffff7210 */ /* 0x000fe40007f1e0ff */
[----:B------:R-:W-:Y:S02]  /*61a0*/  LOP3.LUT R10, RZ, R8, RZ, 0x33, !PT ;  /* 0x00000008ff0a7212 */ /* 0x000fe400078e33ff */
[----:B------:R-:W-:Y:S02]  /*61b0*/  SHF.L.W.U32.HI R12, R6, 0x2, R7 ;  /* 0x00000002060c7819 */ /* 0x000fe40000010e07 */
[----:B------:R-:W-:Y:S02]  /*61c0*/  LOP3.LUT R13, RZ, R9, RZ, 0x33, !PT ;  /* 0x00000009ff0d7212 */ /* 0x000fe400078e33ff */
[----:B------:R-:W-:Y:S02]  /*61d0*/  IADD3.X R10, P0, PT, RZ, R10, RZ, P0, !PT ;  /* 0x0000000aff0a7210 */ /* 0x000fe4000071e4ff */
[----:B------:R-:W-:-:S02]  /*61e0*/  LOP3.LUT R6, RZ, R12, RZ, 0x33, !PT ;  /* 0x0000000cff067212 */ /* 0x000fc400078e33ff */
[----:B------:R-:W-:Y:S02]  /*61f0*/  IADD3.X R13, P1, PT, RZ, R13, RZ, P0, !PT ;  /* 0x0000000dff0d7210 */ /* 0x000fe4000073e4ff */
        /* <DEDUP_REMOVED lines=15> */
[----:B------:R-:W-:Y:S02]  /*62f0*/  LOP3.LUT R8, R13, 0x3f, RZ, 0xc0, !PT ;  /* 0x0000003f0d087812 */ /* 0x000fe400078ec0ff */
[----:B------:R-:W-:Y:S02]  /*6300*/  SHF.R.U64 R11, R11, 0x1, R10 ;  /* 0x000000010b0b7819 */ /* 0x000fe4000000120a */
[CC--:B------:R-:W-:Y:S02]  /*6310*/  SHF.L.U64.HI R6, R9.reuse, R8.reuse, R6 ;  /* 0x0000000809067219 */ /* 0x0c0fe40000010206 */
[----:B------:R-:W-:Y:S02]  /*6320*/  SHF.L.U32 R9, R9, R8, RZ ;  /* 0x0000000809097219 */ /* 0x000fe400000006ff */
[----:B------:R-:W-:Y:S02]  /*6330*/  SHF.R.U32.HI R10, RZ, 0x1, R10 ;  /* 0x00000001ff0a7819 */ /* 0x000fe4000001160a */
[----:B------:R-:W-:-:S04]  /*6340*/  LOP3.LUT R8, R13, 0x3f, RZ, 0xc, !PT ;  /* 0x0000003f0d087812 */ /* 0x000fc800078e0cff */
[-CC-:B------:R-:W-:Y:S02]  /*6350*/  SHF.R.U64 R11, R11, R8.reuse, R10.reuse ;  /* 0x000000080b0b7219 */ /* 0x180fe4000000120a */
[----:B------:R-:W-:Y:S02]  /*6360*/  SHF.R.U32.HI R8, RZ, R8, R10 ;  /* 0x00000008ff087219 */ /* 0x000fe4000001160a */
[----:B------:R-:W-:Y:S02]  /*6370*/  LOP3.LUT R9, R9, R11, RZ, 0xfc, !PT ;  /* 0x0000000b09097212 */ /* 0x000fe400078efcff */
[----:B------:R-:W-:-:S07]  /*6380*/  LOP3.LUT R6, R6, R8, RZ, 0xfc, !PT ;  /* 0x0000000806067212 */ /* 0x000fce00078efcff */
.L_x_450:
[----:B------:R-:W-:Y:S05]  /*6390*/  BSYNC.RECONVERGENT B0 ;  /* 0x0000000000007941 */ /* 0x000fea0003800200 */
.L_x_449:
[----:B------:R-:W-:Y:S01]  /*63a0*/  IMAD.WIDE.U32 R18, R9, 0x2168c235, RZ ;  /* 0x2168c23509127825 */ /* 0x000fe200078e00ff */
[----:B------:R-:W-:-:S03]  /*63b0*/  SHF.R.U32.HI R7, RZ, 0x1e, R7 ;  /* 0x0000001eff077819 */ /* 0x000fc60000011607 */
[----:B------:R-:W-:Y:S01]  /*63c0*/  IMAD.MOV.U32 R14, RZ, RZ, R19 ;  /* 0x000000ffff0e7224 */ /* 0x000fe200078e0013 */
[----:B------:R-:W-:Y:S01]  /*63d0*/  IADD3 RZ, P1, PT, R18, R18, RZ ;  /* 0x0000001212ff7210 */ /* 0x000fe20007f3e0ff */
[----:B------:R-:W-:Y:S01]  /*63e0*/  IMAD.MOV.U32 R15, RZ, RZ, RZ ;  /* 0x000000ffff0f7224 */ /* 0x000fe200078e00ff */
[----:B------:R-:W-:Y:S01]  /*63f0*/  LEA.HI R12, R12, R7, RZ, 0x1 ;  /* 0x000000070c0c7211 */ /* 0x000fe200078f08ff */
        /* <DEDUP_REMOVED lines=14> */
[----:B------:R-:W-:-:S05]  /*64e0*/  IADD3 R9, P2, PT, R8, 0x1, RZ ;  /* 0x0000000108097810 */ /* 0x000fca0007f5e0ff */
[----:B------:R-:W-:Y:S01]  /*64f0*/  IMAD.X R8, RZ, RZ, R6, P2 ;  /* 0x000000ffff087224 */ /* 0x000fe200010e0606 */
[----:B------:R-:W-:Y:S02]  /*6500*/  SEL R6, RZ, 0xffffffff, !P1 ;  /* 0xffffffffff067807 */ /* 0x000fe40004800000 */
[----:B------:R-:W-:Y:S02]  /*6510*/  LOP3.LUT P1, R25, R25, 0x80000000, RZ, 0xc0, !PT ;  /* 0x8000000019197812 */ /* 0x000fe4000782c0ff */
[----:B------:R-:W-:Y:S01]  /*6520*/  SHF.R.U64 R9, R9, 0xa, R8 ;  /* 0x0000000a09097819 */ /* 0x000fe20000001208 */
[----:B------:R-:W-:Y:S01]  /*6530*/  IMAD.IADD R6, R6, 0x1, -R13 ;  /* 0x0000000106067824 */ /* 0x000fe200078e0a0d */
[----:B------:R-:W-:Y:S02]  /*6540*/  @!P0 LOP3.LUT R25, R25, 0x80000000, RZ, 0x3c, !PT ;  /* 0x8000000019198812 */ /* 0x000fe400078e3cff */
[----:B------:R-:W-:Y:S01]  /*6550*/  IADD3 R9, P2, PT, R9, 0x1, RZ ;  /* 0x0000000109097810 */ /* 0x000fe20007f5e0ff */
[----:B------:R-:W-:-:S03]  /*6560*/  IMAD.SHL.U32 R6, R6, 0x100000, RZ ;  /* 0x0010000006067824 */ /* 0x000fc600078e00ff */
[----:B------:R-:W-:-:S03]  /*6570*/  LEA.HI.X R8, R8, RZ, RZ, 0x16, P2 ;  /* 0x000000ff08087211 */ /* 0x000fc600010fb4ff */
[----:B------:R-:W-:Y:S01]  /*6580*/  @P1 IMAD.MOV R12, RZ, RZ, -R12 ;  /* 0x000000ffff0c1224 */ /* 0x000fe200078e0a0c */
[--C-:B------:R-:W-:Y:S02]  /*6590*/  SHF.R.U64 R9, R9, 0x1, R8.reuse ;  /* 0x0000000109097819 */ /* 0x100fe40000001208 */
[----:B------:R-:W-:Y:S02]  /*65a0*/  SHF.R.U32.HI R8, RZ, 0x1, R8 ;  /* 0x00000001ff087819 */ /* 0x000fe40000011608 */
[----:B------:R-:W-:-:S04]  /*65b0*/  IADD3 R10, P2, P3, RZ, RZ, R9 ;  /* 0x000000ffff0a7210 */ /* 0x000fc80007b5e009 */
[----:B------:R-:W-:-:S04]  /*65c0*/  IADD3.X R6, PT, PT, R6, 0x3fe00000, R8, P2, P3 ;  /* 0x3fe0000006067810 */ /* 0x000fc800017e6408 */
[----:B------:R-:W-:-:S07]  /*65d0*/  LOP3.LUT R7, R6, R25, RZ, 0xfc, !PT ;  /* 0x0000001906077212 */ /* 0x000fce00078efcff */
.L_x_444:
[----:B------:R-:W-:Y:S02]  /*65e0*/  IMAD.MOV.U32 R25, RZ, RZ, 0x0 ;  /* 0x00000000ff197424 */ /* 0x000fe400078e00ff */
[----:B------:R-:W-:Y:S02]  /*65f0*/  IMAD.MOV.U32 R11, RZ, RZ, R7 ;  /* 0x000000ffff0b7224 */ /* 0x000fe400078e0007 */
[----:B------:R-:W-:Y:S05]  /*6600*/  RET.REL.NODEC R24 `(_Z17dCreatebasfunfqexPdS_i) ;  /* 0xffffff98187c7950 */ /* 0x000fea0003c3ffff */
.L_x_451:
        /* <DEDUP_REMOVED lines=15> */
.L_x_739:


//--------------------- .text._Z19dCreatebasfunfqexv0PdS_i --------------------------
	.section	.text._Z19dCreatebasfunfqexv0PdS_i,"ax",@progbits
	.align	128
        .global         _Z19dCreatebasfunfqexv0PdS_i
        .type           _Z19dCreatebasfunfqexv0PdS_i,@function
        .size           _Z19dCreatebasfunfqexv0PdS_i,(.L_x_742 - _Z19dCreatebasfunfqexv0PdS_i)
        .other          _Z19dCreatebasfunfqexv0PdS_i,@"STO_CUDA_ENTRY STV_DEFAULT"
_Z19dCreatebasfunfqexv0PdS_i:
.text._Z19dCreatebasfunfqexv0PdS_i:
        /* <DEDUP_REMOVED lines=12> */
[----:B0-----:R-:W-:Y:S02]  /*00c0*/  IMAD R3, R2, UR4, R3 ;  /* 0x0000000402037c24 */ /* 0x001fe4000f8e0203 */
        /* <DEDUP_REMOVED lines=14> */
.L_x_453:
        /* <DEDUP_REMOVED lines=67> */
.L_x_456:
        /* <DEDUP_REMOVED lines=72> */
.L_x_457:
[----:B------:R-:W-:Y:S05]  /*0a60*/  BSYNC.RECONVERGENT B0 ;  /* 0x0000000000007941 */ /* 0x000fea0003800200 */
.L_x_455:
        /* <DEDUP_REMOVED lines=25> */
[----:B------:R-:W-:Y:S05]  /*0c00*/  CALL.REL.NOINC `($_Z19dCreatebasfunfqexv0PdS_i$__internal_trig_reduction_slowpathd) ;  /* 0x0000004c00f47944 */ /* 0x000fea0003c00000 */
[----:B------:R-:W-:Y:S02]  /*0c10*/  IMAD.MOV.U32 R6, RZ, RZ, R10 ;  /* 0x000000ffff067224 */ /* 0x000fe400078e000a */
[----:B------:R-:W-:-:S07]  /*0c20*/  IMAD.MOV.U32 R7, RZ, RZ, R11 ;  /* 0x000000ffff077224 */ /* 0x000fce00078e000b */
.L_x_461:
[----:B------:R-:W-:Y:S05]  /*0c30*/  BSYNC.RECONVERGENT B3 ;  /* 0x0000000000037941 */ /* 0x000fea0003800200 */
.L_x_460:
[----:B------:R-:W-:-:S07]  /*0c40*/  VIADD R26, R12, 0x1 ;  /* 0x000000010c1a7836 */ /* 0x000fce0000000000 */
.L_x_459:
[----:B------:R-:W-:Y:S05]  /*0c50*/  BSYNC.RECONVERGENT B2 ;  /* 0x0000000000027941 */ /* 0x000fea0003800200 */
.L_x_458:
        /* <DEDUP_REMOVED lines=64> */
.L_x_465:
[----:B------:R-:W-:Y:S05]  /*1060*/  BSYNC.RECONVERGENT B3 ;  /* 0x0000000000037941 */ /* 0x000fea0003800200 */
.L_x_464:
[----:B------:R-:W-:-:S07]  /*1070*/  VIADD R28, R12, 0x1 ;  /* 0x000000010c1c7836 */ /* 0x000fce0000000000 */
.L_x_463:
[----:B------:R-:W-:Y:S05]  /*1080*/  BSYNC.RECONVERGENT B2 ;  /* 0x0000000000027941 */ /* 0x000fea0003800200 */
.L_x_462:
        /* <DEDUP_REMOVED lines=88> */
.L_x_467:
        /* <DEDUP_REMOVED lines=72> */
.L_x_468:
[----:B------:R-:W-:Y:S05]  /*1a90*/  BSYNC.RECONVERGENT B0 ;  /* 0x0000000000007941 */ /* 0x000fea0003800200 */
.L_x_466:
        /* <DEDUP_REMOVED lines=28> */
.L_x_472:
[----:B------:R-:W-:Y:S05]  /*1c60*/  BSYNC.RECONVERGENT B3 ;  /* 0x0000000000037941 */ /* 0x000fea0003800200 */
.L_x_471:
[----:B------:R-:W-:-:S07]  /*1c70*/  VIADD R3, R12, 0x1 ;  /* 0x000000010c037836 */ /* 0x000fce0000000000 */
.L_x_470:
[----:B------:R-:W-:Y:S05]  /*1c80*/  BSYNC.RECONVERGENT B2 ;  /* 0x0000000000027941 */ /* 0x000fea0003800200 */
.L_x_469:
        /* <DEDUP_REMOVED lines=57> */
.L_x_476:
[----:B------:R-:W-:Y:S05]  /*2020*/  BSYNC.RECONVERGENT B3 ;  /* 0x0000000000037941 */ /* 0x000fea0003800200 */
.L_x_475:
[----:B------:R-:W-:-:S07]  /*2030*/  VIADD R3, R12, 0x1 ;  /* 0x000000010c037836 */ /* 0x000fce0000000000 */
.L_x_474:
[----:B------:R-:W-:Y:S05]  /*2040*/  BSYNC.RECONVERGENT B2 ;  /* 0x0000000000027941 */ /* 0x000fea0003800200 */
.L_x_473:
        /* <DEDUP_REMOVED lines=49> */
[----:B------:R-:W-:Y:S05]  /*2360*/  CALL.REL.NOINC `($__internal_10_$__cuda_sm20_div_rn_f64_full) ;  /* 0x0000002400f07944 */ /* 0x000fea0003c00000 */
[----:B------:R-:W-:Y:S02]  /*2370*/  IMAD.MOV.U32 R4, RZ, RZ, R8 ;  /* 0x000000ffff047224 */ /* 0x000fe400078e0008 */
[----:B------:R-:W-:-:S07]  /*2380*/  IMAD.MOV.U32 R5, RZ, RZ, R9 ;  /* 0x000000ffff057224 */ /* 0x000fce00078e0009 */
.L_x_478:
[----:B------:R-:W-:Y:S05]  /*2390*/  BSYNC.RECONVERGENT B0 ;  /* 0x0000000000007941 */ /* 0x000fea0003800200 */
.L_x_477:
        /* <DEDUP_REMOVED lines=22> */
[----:B------:R-:W-:Y:S05]  /*2500*/  CALL.REL.NOINC `($__internal_10_$__cuda_sm20_div_rn_f64_full) ;  /* 0x0000002400887944 */ /* 0x000fea0003c00000 */
[----:B------:R-:W-:Y:S02]  /*2510*/  IMAD.MOV.U32 R6, RZ, RZ, R8 ;  /* 0x000000ffff067224 */ /* 0x000fe400078e0008 */
[----:B------:R-:W-:-:S07]  /*2520*/  IMAD.MOV.U32 R7, RZ, RZ, R9 ;  /* 0x000000ffff077224 */ /* 0x000fce00078e0009 */
.L_x_480:
[----:B------:R-:W-:Y:S05]  /*2530*/  BSYNC.RECONVERGENT B0 ;  /* 0x0000000000007941 */ /* 0x000fea0003800200 */
.L_x_479:
[----:B------:R-:W0:Y:S01]  /*2540*/  LDC.64 R8, c[0x0][0x380] ;  /* 0x0000e000ff087b82 */ /* 0x000e220000000a00 */
[----:B------:R-:W-:Y:S01]  /*2550*/  DADD R4, R6, -R4 ;  /* 0x0000000006047229 */ /* 0x000fe20000000804 */
[----:B0-----:R-:W-:-:S06]  /*2560*/  IMAD.WIDE.U32 R8, R2, 0x8, R8 ;  /* 0x0000000802087825 */ /* 0x001fcc00078e0008 */
[----:B------:R-:W-:Y:S01]  /*2570*/  STG.E.64 desc[UR6][R8.64], R4 ;  /* 0x0000000408007986 */ /* 0x000fe2000c101b06 */
[----:B------:R-:W-:Y:S05]  /*2580*/  EXIT ;  /* 0x000000000000794d */ /* 0x000fea0003800000 */
.L_x_454:
        /* <DEDUP_REMOVED lines=63> */
.L_x_482:
        /* <DEDUP_REMOVED lines=72> */
.L_x_483:
[----:B------:R-:W-:Y:S05]  /*2e00*/  BSYNC.RECONVERGENT B0 ;  /* 0x0000000000007941 */ /* 0x000fea0003800200 */
.L_x_481:
        /* <DEDUP_REMOVED lines=28> */
.L_x_487:
[----:B------:R-:W-:Y:S05]  /*2fd0*/  BSYNC.RECONVERGENT B3 ;  /* 0x0000000000037941 */ /* 0x000fea0003800200 */
.L_x_486:
[----:B------:R-:W-:-:S07]  /*2fe0*/  VIADD R26, R12, 0x1 ;  /* 0x000000010c1a7836 */ /* 0x000fce0000000000 */
.L_x_485:
[----:B------:R-:W-:Y:S05]  /*2ff0*/  BSYNC.RECONVERGENT B2 ;  /* 0x0000000000027941 */ /* 0x000fea0003800200 */
.L_x_484:
        /* <DEDUP_REMOVED lines=64> */
.L_x_491:
[----:B------:R-:W-:Y:S05]  /*3400*/  BSYNC.RECONVERGENT B3 ;  /* 0x0000000000037941 */ /* 0x000fea0003800200 */
.L_x_490:
[----:B------:R-:W-:-:S07]  /*3410*/  VIADD R28, R12, 0x1 ;  /* 0x000000010c1c7836 */ /* 0x000fce0000000000 */
.L_x_489:
[----:B------:R-:W-:Y:S05]  /*3420*/  BSYNC.RECONVERGENT B2 ;  /* 0x0000000000027941 */ /* 0x000fea0003800200 */
.L_x_488:
        /* <DEDUP_REMOVED lines=88> */
.L_x_493:
        /* <DEDUP_REMOVED lines=72> */
.L_x_494:
[----:B------:R-:W-:Y:S05]  /*3e30*/  BSYNC.RECONVERGENT B0 ;  /* 0x0000000000007941 */ /* 0x000fea0003800200 */
.L_x_492:
        /* <DEDUP_REMOVED lines=28> */
.L_x_498:
[----:B------:R-:W-:Y:S05]  /*4000*/  BSYNC.RECONVERGENT B3 ;  /* 0x0000000000037941 */ /* 0x000fea0003800200 */
.L_x_497:
[----:B------:R-:W-:-:S07]  /*4010*/  VIADD R3, R12, 0x1 ;  /* 0x000000010c037836 */ /* 0x000fce0000000000 */
.L_x_496:
[----:B------:R-:W-:Y:S05]  /*4020*/  BSYNC.RECONVERGENT B2 ;  /* 0x0000000000027941 */ /* 0x000fea0003800200 */
.L_x_495:
        /* <DEDUP_REMOVED lines=57> */
.L_x_502:
[----:B------:R-:W-:Y:S05]  /*43c0*/  BSYNC.RECONVERGENT B3 ;  /* 0x0000000000037941 */ /* 0x000fea0003800200 */
.L_x_501:
[----:B------:R-:W-:-:S07]  /*43d0*/  VIADD R3, R12, 0x1 ;  /* 0x000000010c037836 */ /* 0x000fce0000000000 */
.L_x_500:
[----:B------:R-:W-:Y:S05]  /*43e0*/  BSYNC.RECONVERGENT B2 ;  /* 0x0000000000027941 */ /* 0x000fea0003800200 */
.L_x_499:
        /* <DEDUP_REMOVED lines=52> */
.L_x_504:
[----:B------:R-:W-:Y:S05]  /*4730*/  BSYNC.RECONVERGENT B0 ;  /* 0x0000000000007941 */ /* 0x000fea0003800200 */
.L_x_503:
        /* <DEDUP_REMOVED lines=25> */
.L_x_506:
[----:B------:R-:W-:Y:S05]  /*48d0*/  BSYNC.RECONVERGENT B0 ;  /* 0x0000000000007941 */ /* 0x000fea0003800200 */
.L_x_505:
[----:B------:R-:W0:Y:S01]  /*48e0*/  LDC.64 R8, c[0x0][0x380] ;  /* 0x0000e000ff087b82 */ /* 0x000e220000000a00 */
[----:B------:R-:W-:Y:S01]  /*48f0*/  DADD R4, R6, -R4 ;  /* 0x0000000006047229 */ /* 0x000fe20000000804 */
[----:B0-----:R-:W-:-:S06]  /*4900*/  IMAD.WIDE.U32 R8, R2, 0x8, R8 ;  /* 0x0000000802087825 */ /* 0x001fcc00078e0008 */
[----:B------:R-:W-:Y:S01]  /*4910*/  STG.E.64 desc[UR6][R8.64], R4 ;  /* 0x0000000408007986 */ /* 0x000fe2000c101b06 */
[----:B------:R-:W-:Y:S05]  /*4920*/  EXIT ;  /* 0x000000000000794d */ /* 0x000fea0003800000 */
.L_x_452:
[----:B------:R-:W0:Y:S02]  /*4930*/  LDC.64 R4, c[0x0][0x388] ;  /* 0x0000e200ff047b82 */ /* 0x000e240000000a00 */
[----:B0-----:R-:W-:-:S06]  /*4940*/  IMAD.WIDE.U32 R4, R3, 0x8, R4 ;  /* 0x0000000803047825 */ /* 0x001fcc00078e0004 */
[----:B------:R-:W5:Y:S01]  /*4950*/  LDG.E.64 R4, desc[UR6][R4.64] ;  /* 0x0000000604047981 */ /* 0x000f62000c1e1b00 */
[----:B------:R-:W-:Y:S01]  /*4960*/  BSSY.RECONVERGENT B0, `(.L_x_507) ;  /* 0x0000003000007945 */ /* 0x000fe20003800200 */
[----:B------:R-:W-:-:S07]  /*4970*/  MOV R0, 0x4990 ;  /* 0x0000499000007802 */ /* 0x000fce0000000f00 */
[----:B-----5:R-:W-:Y:S05]  /*4980*/  CALL.REL.NOINC `($_Z19dCreatebasfunfqexv0PdS_i$__internal_accurate_pow) ;  /* 0x0000000400ec7944 */ /* 0x020fea0003c00000 */
[----:B------:R-:W-:Y:S05]  /*4990*/  BSYNC.RECONVERGENT B0 ;  /* 0x0000000000007941 */ /* 0x000fea0003800200 */
.L_x_507:
        /* <DEDUP_REMOVED lines=16> */
.L_x_509:
[----:B------:R-:W-:Y:S05]  /*4aa0*/  BSYNC.RECONVERGENT B0 ;  /* 0x0000000000007941 */ /* 0x000fea0003800200 */
.L_x_508:
        /* <DEDUP_REMOVED lines=8> */
        .weak           $__internal_10_$__cuda_sm20_div_rn_f64_full
        .type           $__internal_10_$__cuda_sm20_div_rn_f64_full,@function
        .size           $__internal_10_$__cuda_sm20_div_rn_f64_full,($_Z19dCreatebasfunfqexv0PdS_i$__internal_accurate_pow - $__internal_10_$__cuda_sm20_div_rn_f64_full)
$__internal_10_$__cuda_sm20_div_rn_f64_full:
        /* <DEDUP_REMOVED lines=70> */
.L_x_511:
        /* <DEDUP_REMOVED lines=16> */
.L_x_514:
[----:B------:R-:W-:Y:S01]  /*5090*/  LOP3.LUT R7, R11, 0x80000, RZ, 0xfc, !PT ;  /* 0x000800000b077812 */ /* 0x000fe200078efcff */
[----:B------:R-:W-:Y:S01]  /*50a0*/  IMAD.MOV.U32 R6, RZ, RZ, R10 ;  /* 0x000000ffff067224 */ /* 0x000fe200078e000a */
[----:B------:R-:W-:Y:S06]  /*50b0*/  BRA `(.L_x_512) ;  /* 0x0000000000087947 */ /* 0x000fec0003800000 */
.L_x_513:
[----:B------:R-:W-:Y:S01]  /*50c0*/  LOP3.LUT R7, R9, 0x80000, RZ, 0xfc, !PT ;  /* 0x0008000009077812 */ /* 0x000fe200078efcff */
[----:B------:R-:W-:-:S07]  /*50d0*/  IMAD.MOV.U32 R6, RZ, RZ, R8 ;  /* 0x000000ffff067224 */ /* 0x000fce00078e0008 */
.L_x_512:
[----:B------:R-:W-:Y:S05]  /*50e0*/  BSYNC.RECONVERGENT B1 ;  /* 0x0000000000017941 */ /* 0x000fea0003800200 */
.L_x_510:
[----:B------:R-:W-:Y:S02]  /*50f0*/  IMAD.MOV.U32 R8, RZ, RZ, R6 ;  /* 0x000000ffff087224 */ /* 0x000fe400078e0006 */
[----:B------:R-:W-:Y:S02]  /*5100*/  IMAD.MOV.U32 R9, RZ, RZ, R7 ;  /* 0x000000ffff097224 */ /* 0x000fe400078e0007 */
[----:B------:R-:W-:Y:S02]  /*5110*/  IMAD.MOV.U32 R6, RZ, RZ, R3 ;  /* 0x000000ffff067224 */ /* 0x000fe400078e0003 */
[----:B------:R-:W-:-:S04]  /*5120*/  IMAD.MOV.U32 R7, RZ, RZ, 0x0 ;  /* 0x00000000ff077424 */ /* 0x000fc800078e00ff */
[----:B------:R-:W-:Y:S05]  /*5130*/  RET.REL.NODEC R6 `(_Z19dCreatebasfunfqexv0PdS_i) ;  /* 0xffffffac06b07950 */ /* 0x000fea0003c3ffff */
        .type           $_Z19dCreatebasfunfqexv0PdS_i$__internal_accurate_pow,@function
        .size           $_Z19dCreatebasfunfqexv0PdS_i$__internal_accurate_pow,($_Z19dCreatebasfunfqexv0PdS_i$__internal_trig_reduction_slowpathd - $_Z19dCreatebasfunfqexv0PdS_i$__internal_accurate_pow)
$_Z19dCreatebasfunfqexv0PdS_i$__internal_accurate_pow:
        /* <DEDUP_REMOVED lines=163> */
.L_x_515:
[----:B------:R-:W-:Y:S02]  /*5b70*/  DFMA R8, R12, R6, R6 ;  /* 0x000000060c08722b */ /* 0x000fe40000000006 */
[----:B------:R-:W-:-:S08]  /*5b80*/  DSETP.NEU.AND P0, PT, |R6|, +INF , PT ;  /* 0x7ff000000600742a */ /* 0x000fd00003f0d200 */
[----:B------:R-:W-:Y:S01]  /*5b90*/  FSEL R3, R6, R8, !P0 ;  /* 0x0000000806037208 */ /* 0x000fe20004000000 */
[----:B------:R-:W-:Y:S01]  /*5ba0*/  IMAD.MOV.U32 R6, RZ, RZ, R0 ;  /* 0x000000ffff067224 */ /* 0x000fe200078e0000 */
[----:B------:R-:W-:Y:S01]  /*5bb0*/  FSEL R10, R7, R9, !P0 ;  /* 0x00000009070a7208 */ /* 0x000fe20004000000 */
[----:B------:R-:W-:-:S04]  /*5bc0*/  IMAD.MOV.U32 R7, RZ, RZ, 0x0 ;  /* 0x00000000ff077424 */ /* 0x000fc800078e00ff */
[----:B------:R-:W-:Y:S05]  /*5bd0*/  RET.REL.NODEC R6 `(_Z19dCreatebasfunfqexv0PdS_i) ;  /* 0xffffffa406087950 */ /* 0x000fea0003c3ffff */
        .type           $_Z19dCreatebasfunfqexv0PdS_i$__internal_trig_reduction_slowpathd,@function
        .size           $_Z19dCreatebasfunfqexv0PdS_i$__internal_trig_reduction_slowpathd,(.L_x_742 - $_Z19dCreatebasfunfqexv0PdS_i$__internal_trig_reduction_slowpathd)
$_Z19dCreatebasfunfqexv0PdS_i$__internal_trig_reduction_slowpathd:
        /* <DEDUP_REMOVED lines=24> */
.L_x_520:
        /* <DEDUP_REMOVED lines=29> */
.L_x_519:
[----:B------:R-:W-:-:S05]  /*5f30*/  LOP3.LUT R7, R26, 0x7ff, RZ, 0xc0, !PT ;  /* 0x000007ff1a077812 */ /* 0x000fca00078ec0ff */
[----:B------:R-:W-:-:S05]  /*5f40*/  VIADD R7, R7, 0xfffffc00 ;  /* 0xfffffc0007077836 */ /* 0x000fca0000000000 */
[----:B------:R-:W-:Y:S02]  /*5f50*/  SHF.R.U32.HI R6, RZ, 0x6, R7 ;  /* 0x00000006ff067819 */ /* 0x000fe40000011607 */
[----:B------:R-:W-:Y:S02]  /*5f60*/  ISETP.GE.U32.AND P0, PT, R7, 0x80, PT ;  /* 0x000000800700780c */ /* 0x000fe40003f06070 */
[----:B------:R-:W-:-:S04]  /*5f70*/  IADD3 R6, PT, PT, -R6, 0x13, RZ ;  /* 0x0000001306067810 */ /* 0x000fc80007ffe1ff */
[----:B------:R-:W-:-:S07]  /*5f80*/  SEL R12, R6, 0x12, P0 ;  /* 0x00000012060c7807 */ /* 0x000fce0000000000 */
.L_x_518:
[----:B------:R-:W-:Y:S05]  /*5f90*/  BSYNC.RECONVERGENT B0 ;  /* 0x0000000000007941 */ /* 0x000fea0003800200 */
.L_x_517:
        /* <DEDUP_REMOVED lines=63> */
.L_x_522:
[----:B------:R-:W-:Y:S05]  /*6390*/  BSYNC.RECONVERGENT B0 ;  /* 0x0000000000007941 */ /* 0x000fea0003800200 */
.L_x_521:
        /* <DEDUP_REMOVED lines=36> */
.L_x_516:
[----:B------:R-:W-:Y:S02]  /*65e0*/  IMAD.MOV.U32 R25, RZ, RZ, 0x0 ;  /* 0x00000000ff197424 */ /* 0x000fe400078e00ff */
[----:B------:R-:W-:Y:S02]  /*65f0*/  IMAD.MOV.U32 R11, RZ, RZ, R7 ;  /* 0x000000ffff0b7224 */ /* 0x000fe400078e0007 */
[----:B------:R-:W-:Y:S05]  /*6600*/  RET.REL.NODEC R24 `(_Z19dCreatebasfunfqexv0PdS_i) ;  /* 0xffffff98187c7950 */ /* 0x000fea0003c3ffff */
.L_x_523:
        /* <DEDUP_REMOVED lines=15> */
.L_x_742:


//--------------------- .text._Z15dCreatebasfunfqPdS_i --------------------------
	.section	.text._Z15dCreatebasfunfqPdS_i,"ax",@progbits
	.align	128
        .global         _Z15dCreatebasfunfqPdS_i
        .type           _Z15dCreatebasfunfqPdS_i,@function
        .size           _Z15dCreatebasfunfqPdS_i,(.L_x_745 - _Z15dCreatebasfunfqPdS_i)
        .other          _Z15dCreatebasfunfqPdS_i,@"STO_CUDA_ENTRY STV_DEFAULT"
_Z15dCreatebasfunfqPdS_i:
.text._Z15dCreatebasfunfqPdS_i:
[----:B------:R-:W0:Y:S01]  /*0000*/  LDC R1, c[0x0][0x37c] ;  /* 0x0000df00ff017b82 */ /* 0x000e220000000800 */
[----:B------:R-:W1:Y:S01]  /*0010*/  S2R R0, SR_TID.Y ;  /* 0x0000000000007919 */ /* 0x000e620000002200 */
[----:B------:R-:W2:Y:S01]  /*0020*/  LDCU.64 UR6, c[0x0][0x358] ;  /* 0x00006b00ff0677ac */ /* 0x000ea20008000a00 */
[----:B0-----:R-:W-:Y:S01]  /*0030*/  VIADD R1, R1, 0xffffffd8 ;  /* 0xffffffd801017836 */ /* 0x001fe20000000000 */
[----:B------:R-:W0:Y:S01]  /*0040*/  S2R R3, SR_TID.X ;  /* 0x0000000000037919 */ /* 0x000e220000002100 */
[----:B------:R-:W3:Y:S01]  /*0050*/  LDCU UR5, c[0x0][0x360] ;  /* 0x00006c00ff0577ac */ /* 0x000ee20008000800 */
[----:B-1----:R-:W-:-:S13]  /*0060*/  ISETP.NE.AND P0, PT, R0, 0x1, PT ;  /* 0x000000010000780c */ /* 0x002fda0003f05270 */
        /* <DEDUP_REMOVED lines=11> */
[----:B---3--:R-:W-:Y:S05]  /*0120*/  EXIT ;  /* 0x000000000000794d */ /* 0x008fea0003800000 */
.L_x_525:
[----:B------:R-:W1:Y:S02]  /*0130*/  LDCU UR4, c[0x0][0x390] ;  /* 0x00007200ff0477ac */ /* 0x000e640008000800 */
[----:B-1----:R-:W-:-:S06]  /*0140*/  UIADD3 UR4, UPT, UPT, UR4, -0x1, URZ ;  /* 0xffffffff04047890 */ /* 0x002fcc000fffe0ff */
        /* <DEDUP_REMOVED lines=64> */
.L_x_528:
        /* <DEDUP_REMOVED lines=72> */
.L_x_529:
[----:B---3--:R-:W-:Y:S05]  /*09d0*/  BSYNC.RECONVERGENT B0 ;  /* 0x0000000000007941 */ /* 0x008fea0003800200 */
.L_x_527:
        /* <DEDUP_REMOVED lines=12> */
[----:B------:R-:W-:-:S08]  /*0aa0*/  UMOV UR9, 0x3ff921fb ;  /* 0x3ff921fb00097882 */ /* 0x000fd00000000000 */
        /* <DEDUP_REMOVED lines=13> */
[----:B------:R-:W-:Y:S05]  /*0b80*/  CALL.REL.NOINC `($_Z15dCreatebasfunfqPdS_i$__internal_trig_reduction_slowpathd) ;  /* 0x0000005000007944 */ /* 0x000fea0003c00000 */
[----:B------:R-:W-:Y:S02]  /*0b90*/  IMAD.MOV.U32 R24, RZ, RZ, R10 ;  /* 0x000000ffff187224 */ /* 0x000fe400078e000a */
[----:B------:R-:W-:-:S07]  /*0ba0*/  IMAD.MOV.U32 R25, RZ, RZ, R11 ;  /* 0x000000ffff197224 */ /* 0x000fce00078e000b */
.L_x_533:
[----:B------:R-:W-:Y:S05]  /*0bb0*/  BSYNC.RECONVERGENT B3 ;  /* 0x0000000000037941 */ /* 0x000fea0003800200 */
.L_x_532:
[----:B------:R-:W-:-:S07]  /*0bc0*/  VIADD R2, R8, 0x1 ;  /* 0x0000000108027836 */ /* 0x000fce0000000000 */
.L_x_531:
[----:B------:R-:W-:Y:S05]  /*0bd0*/  BSYNC.RECONVERGENT B2 ;  /* 0x0000000000027941 */ /* 0x000fea0003800200 */
.L_x_530:
        /* <DEDUP_REMOVED lines=16> */
[----:B------:R-:W-:-:S02]  /*0ce0*/  FSEL R22, R22, -8.06006814911005101289e+34, !P0 ;  /* 0xf9785eba16167808 */ /* 0x000fc40004000000 */
[----:B------:R-:W-:-:S06]  /*0cf0*/  FSEL R23, -R6, 0.11223486810922622681, !P0 ;  /* 0x3de5db6506177808 */ /* 0x000fcc0004000100 */
        /* <DEDUP_REMOVED lines=15> */
[----:B------:R-:W-:-:S04]  /*0df0*/  @!P1 DMUL R28, RZ, R10 ;  /* 0x0000000aff1c9228 */ /* 0x000fc80000000000 */
[----:B------:R-:W-:Y:S02]  /*0e00*/  FSEL R12, R8, R24, !P0 ;  /* 0x00000018080c7208 */ /* 0x000fe40004000000 */
[----:B------:R-:W-:Y:S02]  /*0e10*/  FSEL R13, R9, R25, !P0 ;  /* 0x00000019090d7208 */ /* 0x000fe40004000000 */
        /* <DEDUP_REMOVED lines=25> */
[----:B------:R-:W-:Y:S05]  /*0fb0*/  CALL.REL.NOINC `($_Z15dCreatebasfunfqPdS_i$__internal_trig_reduction_slowpathd) ;  /* 0x0000004800f47944 */ /* 0x000fea0003c00000 */
[----:B------:R-:W-:Y:S02]  /*0fc0*/  IMAD.MOV.U32 R28, RZ, RZ, R10 ;  /* 0x000000ffff1c7224 */ /* 0x000fe400078e000a */
[----:B------:R-:W-:-:S07]  /*0fd0*/  IMAD.MOV.U32 R29, RZ, RZ, R11 ;  /* 0x000000ffff1d7224 */ /* 0x000fce00078e000b */
.L_x_537:
[----:B------:R-:W-:Y:S05]  /*0fe0*/  BSYNC.RECONVERGENT B3 ;  /* 0x0000000000037941 */ /* 0x000fea0003800200 */
.L_x_536:
[----:B------:R-:W-:-:S07]  /*0ff0*/  VIADD R2, R8, 0x1 ;  /* 0x0000000108027836 */ /* 0x000fce0000000000 */
.L_x_535:
[----:B------:R-:W-:Y:S05]  /*1000*/  BSYNC.RECONVERGENT B2 ;  /* 0x0000000000027941 */ /* 0x000fea0003800200 */
.L_x_534:
        /* <DEDUP_REMOVED lines=14> */
[----:B------:R-:W-:Y:S02]  /*10f0*/  FSEL R24, R24, -8.06006814911005101289e+34, !P0 ;  /* 0xf9785eba18187808 */ /* 0x000fe40004000000 */
[----:B------:R-:W-:-:S06]  /*1100*/  FSEL R25, -R6, 0.11223486810922622681, !P0 ;  /* 0x3de5db6506197808 */ /* 0x000fcc0004000100 */
        /* <DEDUP_REMOVED lines=72> */
.L_x_539:
        /* <DEDUP_REMOVED lines=72> */
.L_x_540:
[----:B------:R-:W-:Y:S05]  /*1a10*/  BSYNC.RECONVERGENT B0 ;  /* 0x0000000000007941 */ /* 0x000fea0003800200 */
.L_x_538:
        /* <DEDUP_REMOVED lines=28> */
.L_x_544:
[----:B------:R-:W-:Y:S05]  /*1be0*/  BSYNC.RECONVERGENT B3 ;  /* 0x0000000000037941 */ /* 0x000fea0003800200 */
.L_x_543:
[----:B------:R-:W-:-:S07]  /*1bf0*/  VIADD R2, R8, 0x1 ;  /* 0x0000000108027836 */ /* 0x000fce0000000000 */
.L_x_542:
[----:B------:R-:W-:Y:S05]  /*1c00*/  BSYNC.RECONVERGENT B2 ;  /* 0x0000000000027941 */ /* 0x000fea0003800200 */
.L_x_541:
        /* <DEDUP_REMOVED lines=57> */
.L_x_548:
[----:B------:R-:W-:Y:S05]  /*1fa0*/  BSYNC.RECONVERGENT B3 ;  /* 0x0000000000037941 */ /* 0x000fea0003800200 */
.L_x_547:
[----:B------:R-:W-:-:S07]  /*1fb0*/  VIADD R2, R8, 0x1 ;  /* 0x0000000108027836 */ /* 0x000fce0000000000 */
.L_x_546:
[----:B------:R-:W-:Y:S05]  /*1fc0*/  BSYNC.RECONVERGENT B2 ;  /* 0x0000000000027941 */ /* 0x000fea0003800200 */
.L_x_545:
        /* <DEDUP_REMOVED lines=49> */
[----:B------:R-:W-:Y:S05]  /*22e0*/  CALL.REL.NOINC `($__internal_11_$__cuda_sm20_div_rn_f64_full) ;  /* 0x0000002400fc7944 */ /* 0x000fea0003c00000 */
[----:B------:R-:W-:Y:S02]  /*22f0*/  IMAD.MOV.U32 R4, RZ, RZ, R8 ;  /* 0x000000ffff047224 */ /* 0x000fe400078e0008 */
[----:B------:R-:W-:-:S07]  /*2300*/  IMAD.MOV.U32 R5, RZ, RZ, R9 ;  /* 0x000000ffff057224 */ /* 0x000fce00078e0009 */
.L_x_550:
[----:B------:R-:W-:Y:S05]  /*2310*/  BSYNC.RECONVERGENT B0 ;  /* 0x0000000000007941 */ /* 0x000fea0003800200 */
.L_x_549:
        /* <DEDUP_REMOVED lines=22> */
[----:B------:R-:W-:Y:S05]  /*2480*/  CALL.REL.NOINC `($__internal_11_$__cuda_sm20_div_rn_f64_full) ;  /* 0x0000002400947944 */ /* 0x000fea0003c00000 */
[----:B------:R-:W-:Y:S02]  /*2490*/  IMAD.MOV.U32 R6, RZ, RZ, R8 ;  /* 0x000000ffff067224 */ /* 0x000fe400078e0008 */
[----:B------:R-:W-:-:S07]  /*24a0*/  IMAD.MOV.U32 R7, RZ, RZ, R9 ;  /* 0x000000ffff077224 */ /* 0x000fce00078e0009 */
.L_x_552:
[----:B------:R-:W-:Y:S05]  /*24b0*/  BSYNC.RECONVERGENT B0 ;  /* 0x0000000000007941 */ /* 0x000fea0003800200 */
.L_x_551:
[----:B------:R-:W0:Y:S01]  /*24c0*/  LDC.64 R8, c[0x0][0x380] ;  /* 0x0000e000ff087b82 */ /* 0x000e220000000a00 */
[----:B------:R-:W-:Y:S01]  /*24d0*/  IMAD R3, R0, UR5, R3 ;  /* 0x0000000500037c24 */ /* 0x000fe2000f8e0203 */
[----:B------:R-:W-:-:S03]  /*24e0*/  DADD R4, R6, -R4 ;  /* 0x0000000006047229 */ /* 0x000fc60000000804 */
[----:B0-----:R-:W-:-:S05]  /*24f0*/  IMAD.WIDE.U32 R2, R3, 0x8, R8 ;  /* 0x0000000803027825 */ /* 0x001fca00078e0008 */
[----:B------:R-:W-:Y:S01]  /*2500*/  STG.E.64 desc[UR6][R2.64], R4 ;  /* 0x0000000402007986 */ /* 0x000fe2000c101b06 */
[----:B------:R-:W-:Y:S05]  /*2510*/  EXIT ;  /* 0x000000000000794d */ /* 0x000fea0003800000 */
.L_x_526:
        /* <DEDUP_REMOVED lines=62> */
.L_x_554:
        /* <DEDUP_REMOVED lines=72> */
.L_x_555:
[----:B---3--:R-:W-:Y:S05]  /*2d80*/  BSYNC.RECONVERGENT B0 ;  /* 0x0000000000007941 */ /* 0x008fea0003800200 */
.L_x_553:
        /* <DEDUP_REMOVED lines=29> */
.L_x_559:
[----:B------:R-:W-:Y:S05]  /*2f60*/  BSYNC.RECONVERGENT B3 ;  /* 0x0000000000037941 */ /* 0x000fea0003800200 */
.L_x_558:
[----:B------:R-:W-:-:S07]  /*2f70*/  VIADD R2, R8, 0x1 ;  /* 0x0000000108027836 */ /* 0x000fce0000000000 */
.L_x_557:
[----:B------:R-:W-:Y:S05]  /*2f80*/  BSYNC.RECONVERGENT B2 ;  /* 0x0000000000027941 */ /* 0x000fea0003800200 */
.L_x_556:
        /* <DEDUP_REMOVED lines=64> */
.L_x_563:
[----:B------:R-:W-:Y:S05]  /*3390*/  BSYNC.RECONVERGENT B3 ;  /* 0x0000000000037941 */ /* 0x000fea0003800200 */
.L_x_562:
[----:B------:R-:W-:-:S07]  /*33a0*/  VIADD R2, R8, 0x1 ;  /* 0x0000000108027836 */ /* 0x000fce0000000000 */
.L_x_561:
[----:B------:R-:W-:Y:S05]  /*33b0*/  BSYNC.RECONVERGENT B2 ;  /* 0x0000000000027941 */ /* 0x000fea0003800200 */
.L_x_560:
        /* <DEDUP_REMOVED lines=88> */
.L_x_565:
        /* <DEDUP_REMOVED lines=72> */
.L_x_566:
[----:B------:R-:W-:Y:S05]  /*3dc0*/  BSYNC.RECONVERGENT B0 ;  /* 0x0000000000007941 */ /* 0x000fea0003800200 */
.L_x_564:
        /* <DEDUP_REMOVED lines=28> */
.L_x_570:
[----:B------:R-:W-:Y:S05]  /*3f90*/  BSYNC.RECONVERGENT B3 ;  /* 0x0000000000037941 */ /* 0x000fea0003800200 */
.L_x_569:
[----:B------:R-:W-:-:S07]  /*3fa0*/  VIADD R2, R8, 0x1 ;  /* 0x0000000108027836 */ /* 0x000fce0000000000 */
.L_x_568:
[----:B------:R-:W-:Y:S05]  /*3fb0*/  BSYNC.RECONVERGENT B2 ;  /* 0x0000000000027941 */ /* 0x000fea0003800200 */
.L_x_567:
        /* <DEDUP_REMOVED lines=57> */
.L_x_574:
[----:B------:R-:W-:Y:S05]  /*4350*/  BSYNC.RECONVERGENT B3 ;  /* 0x0000000000037941 */ /* 0x000fea0003800200 */
.L_x_573:
[----:B------:R-:W-:-:S07]  /*4360*/  VIADD R2, R8, 0x1 ;  /* 0x0000000108027836 */ /* 0x000fce0000000000 */
.L_x_572:
[----:B------:R-:W-:Y:S05]  /*4370*/  BSYNC.RECONVERGENT B2 ;  /* 0x0000000000027941 */ /* 0x000fea0003800200 */
.L_x_571:
        /* <DEDUP_REMOVED lines=52> */
.L_x_576:
[----:B------:R-:W-:Y:S05]  /*46c0*/  BSYNC.RECONVERGENT B0 ;  /* 0x0000000000007941 */ /* 0x000fea0003800200 */
.L_x_575:
        /* <DEDUP_REMOVED lines=25> */
.L_x_578:
[----:B------:R-:W-:Y:S05]  /*4860*/  BSYNC.RECONVERGENT B0 ;  /* 0x0000000000007941 */ /* 0x000fea0003800200 */
.L_x_577:
[----:B------:R-:W0:Y:S01]  /*4870*/  LDC.64 R8, c[0x0][0x380] ;  /* 0x0000e000ff087b82 */ /* 0x000e220000000a00 */
[----:B------:R-:W-:Y:S01]  /*4880*/  IMAD R3, R0, UR5, R3 ;  /* 0x0000000500037c24 */ /* 0x000fe2000f8e0203 */
[----:B------:R-:W-:-:S03]  /*4890*/  DADD R4, R6, -R4 ;  /* 0x0000000006047229 */ /* 0x000fc60000000804 */
[----:B0-----:R-:W-:-:S05]  /*48a0*/  IMAD.WIDE.U32 R8, R3, 0x8, R8 ;  /* 0x0000000803087825 */ /* 0x001fca00078e0008 */
[----:B------:R-:W-:Y:S01]  /*48b0*/  STG.E.64 desc[UR6][R8.64], R4 ;  /* 0x0000000408007986 */ /* 0x000fe2000c101b06 */
[----:B------:R-:W-:Y:S05]  /*48c0*/  EXIT ;  /* 0x000000000000794d */ /* 0x000fea0003800000 */
.L_x_524:
[----:B------:R-:W0:Y:S02]  /*48d0*/  LDC.64 R4, c[0x0][0x388] ;  /* 0x0000e200ff047b82 */ /* 0x000e240000000a00 */
[----:B0-----:R-:W-:-:S06]  /*48e0*/  IMAD.WIDE.U32 R4, R3, 0x8, R4 ;  /* 0x0000000803047825 */ /* 0x001fcc00078e0004 */
[----:B------:R-:W5:Y:S01]  /*48f0*/  LDG.E.64 R4, desc[UR6][R4.64] ;  /* 0x0000000604047981 */ /* 0x000f62000c1e1b00 */
[----:B------:R-:W-:Y:S01]  /*4900*/  BSSY.RECONVERGENT B0, `(.L_x_579) ;  /* 0x0000003000007945 */ /* 0x000fe20003800200 */
[----:B------:R-:W-:-:S07]  /*4910*/  MOV R0, 0x4930 ;  /* 0x0000493000007802 */ /* 0x000fce0000000f00 */
[----:B---3-5:R-:W-:Y:S05]  /*4920*/  CALL.REL.NOINC `($_Z15dCreatebasfunfqPdS_i$__internal_accurate_pow) ;  /* 0x0000000400f07944 */ /* 0x028fea0003c00000 */
[----:B------:R-:W-:Y:S05]  /*4930*/  BSYNC.RECONVERGENT B0 ;  /* 0x0000000000007941 */ /* 0x000fea0003800200 */
.L_x_579:
        /* <DEDUP_REMOVED lines=16> */
.L_x_581:
[----:B------:R-:W-:Y:S05]  /*4a40*/  BSYNC.RECONVERGENT B0 ;  /* 0x0000000000007941 */ /* 0x000fea0003800200 */
.L_x_580:
[----:B------:R-:W-:Y:S01]  /*4a50*/  DADD R6, R6, -1 ;  /* 0xbff0000006067429 */ /* 0x000fe20000000000 */
[----:B------:R-:W-:Y:S01]  /*4a60*/  VIADD R3, R3, UR5 ;  /* 0x0000000503037c36 */ /* 0x000fe20008000000 */
[----:B------:R-:W-:-:S03]  /*4a70*/  DSETP.NEU.AND P0, PT, R4, 1, PT ;  /* 0x3ff000000400742a */ /* 0x000fc60003f0d000 */
[----:B0-----:R-:W-:-:S03]  /*4a80*/  IMAD.WIDE.U32 R2, R3, 0x8, R8 ;  /* 0x0000000803027825 */ /* 0x001fc600078e0008 */
[----:B------:R-:W-:-:S10]  /*4a90*/  DMUL R6, R6, 0.5 ;  /* 0x3fe0000006067828 */ /* 0x000fd40000000000 */
[----:B------:R-:W-:Y:S02]  /*4aa0*/  FSEL R4, R6, RZ, P0 ;  /* 0x000000ff06047208 */ /* 0x000fe40000000000 */
[----:B------:R-:W-:-:S05]  /*4ab0*/  FSEL R5, R7, RZ, P0 ;  /* 0x000000ff07057208 */ /* 0x000fca0000000000 */
[----:B------:R-:W-:Y:S01]  /*4ac0*/  STG.E.64 desc[UR6][R2.64], R4 ;  /* 0x0000000402007986 */ /* 0x000fe2000c101b06 */
[----:B------:R-:W-:Y:S05]  /*4ad0*/  EXIT ;  /* 0x000000000000794d */ /* 0x000fea0003800000 */
        .weak           $__internal_11_$__cuda_sm20_div_rn_f64_full
        .type           $__internal_11_$__cuda_sm20_div_rn_f64_full,@function
        .size           $__internal_11_$__cuda_sm20_div_rn_f64_full,($_Z15dCreatebasfunfqPdS_i$__internal_accurate_pow - $__internal_11_$__cuda_sm20_div_rn_f64_full)
$__internal_11_$__cuda_sm20_div_rn_f64_full:
        /* <DEDUP_REMOVED lines=70> */
.L_x_583:
        /* <DEDUP_REMOVED lines=16> */
.L_x_586:
[----:B------:R-:W-:Y:S01]  /*5040*/  LOP3.LUT R7, R11, 0x80000, RZ, 0xfc, !PT ;  /* 0x000800000b077812 */ /* 0x000fe200078efcff */
[----:B------:R-:W-:Y:S01]  /*5050*/  IMAD.MOV.U32 R6, RZ, RZ, R10 ;  /* 0x000000ffff067224 */ /* 0x000fe200078e000a */
[----:B------:R-:W-:Y:S06]  /*5060*/  BRA `(.L_x_584) ;  /* 0x0000000000087947 */ /* 0x000fec0003800000 */
.L_x_585:
[----:B------:R-:W-:Y:S01]  /*5070*/  LOP3.LUT R7, R9, 0x80000, RZ, 0xfc, !PT ;  /* 0x0008000009077812 */ /* 0x000fe200078efcff */
[----:B------:R-:W-:-:S07]  /*5080*/  IMAD.MOV.U32 R6, RZ, RZ, R8 ;  /* 0x000000ffff067224 */ /* 0x000fce00078e0008 */
.L_x_584:
[----:B------:R-:W-:Y:S05]  /*5090*/  BSYNC.RECONVERGENT B1 ;  /* 0x0000000000017941 */ /* 0x000fea0003800200 */
.L_x_582:
[----:B------:R-:W-:Y:S02]  /*50a0*/  IMAD.MOV.U32 R8, RZ, RZ, R6 ;  /* 0x000000ffff087224 */ /* 0x000fe400078e0006 */
[----:B------:R-:W-:Y:S02]  /*50b0*/  IMAD.MOV.U32 R9, RZ, RZ, R7 ;  /* 0x000000ffff097224 */ /* 0x000fe400078e0007 */
[----:B------:R-:W-:Y:S02]  /*50c0*/  IMAD.MOV.U32 R6, RZ, RZ, R2 ;  /* 0x000000ffff067224 */ /* 0x000fe400078e0002 */
[----:B------:R-:W-:-:S04]  /*50d0*/  IMAD.MOV.U32 R7, RZ, RZ, 0x0 ;  /* 0x00000000ff077424 */ /* 0x000fc800078e00ff */
[----:B------:R-:W-:Y:S05]  /*50e0*/  RET.REL.NODEC R6 `(_Z15dCreatebasfunfqPdS_i) ;  /* 0xffffffac06c47950 */ /* 0x000fea0003c3ffff */
        .type           $_Z15dCreatebasfunfqPdS_i$__internal_accurate_pow,@function
        .size           $_Z15dCreatebasfunfqPdS_i$__internal_accurate_pow,($_Z15dCreatebasfunfqPdS_i$__internal_trig_reduction_slowpathd - $_Z15dCreatebasfunfqPdS_i$__internal_accurate_pow)
$_Z15dCreatebasfunfqPdS_i$__internal_accurate_pow:
        /* <DEDUP_REMOVED lines=163> */
.L_x_587:
[----:B------:R-:W-:Y:S02]  /*5b20*/  DFMA R8, R12, R6, R6 ;  /* 0x000000060c08722b */ /* 0x000fe40000000006 */
[----:B------:R-:W-:-:S08]  /*5b30*/  DSETP.NEU.AND P0, PT, |R6|, +INF , PT ;  /* 0x7ff000000600742a */ /* 0x000fd00003f0d200 */
[----:B------:R-:W-:Y:S01]  /*5b40*/  FSEL R2, R6, R8, !P0 ;  /* 0x0000000806027208 */ /* 0x000fe20004000000 */
[----:B------:R-:W-:Y:S01]  /*5b50*/  IMAD.MOV.U32 R6, RZ, RZ, R0 ;  /* 0x000000ffff067224 */ /* 0x000fe200078e0000 */
[----:B------:R-:W-:Y:S01]  /*5b60*/  FSEL R11, R7, R9, !P0 ;  /* 0x00000009070b7208 */ /* 0x000fe20004000000 */
[----:B------:R-:W-:-:S04]  /*5b70*/  IMAD.MOV.U32 R7, RZ, RZ, 0x0 ;  /* 0x00000000ff077424 */ /* 0x000fc800078e00ff */
[----:B------:R-:W-:Y:S05]  /*5b80*/  RET.REL.NODEC R6 `(_Z15dCreatebasfunfqPdS_i) ;  /* 0xffffffa4061c7950 */ /* 0x000fea0003c3ffff */
        .type           $_Z15dCreatebasfunfqPdS_i$__internal_trig_reduction_slowpathd,@function
        .size           $_Z15dCreatebasfunfqPdS_i$__internal_trig_reduction_slowpathd,(.L_x_745 - $_Z15dCreatebasfunfqPdS_i$__internal_trig_reduction_slowpathd)
$_Z15dCreatebasfunfqPdS_i$__internal_trig_reduction_slowpathd:
[----:B------:R-:W-:Y:S01]  /*5b90*/  SHF.R.U32.HI R27, RZ, 0x14, R25 ;  /* 0x00000014ff1b7819 */ /* 0x000fe20000011619 */
[----:B------:R-:W-:-:S03]  /*5ba0*/  IMAD.MOV.U32 R8, RZ, RZ, RZ ;  /* 0x000000ffff087224 */ /* 0x000fc600078e00ff */
        /* <DEDUP_REMOVED lines=14> */
[----:B------:R-:W-:Y:S01]  /*5c90*/  IADD3 R14, PT, PT, RZ, -R14, -R9 ;  /* 0x8000000eff0e7210 */ /* 0x000fe20007ffe809 */
[----:B------:R-:W-:Y:S01]  /*5ca0*/  BSSY.RECONVERGENT B1, `(.L_x_591) ;  /* 0x0000022000017945 */ /* 0x000fe20003800200 */
[C---:B------:R-:W-:Y:S01]  /*5cb0*/  SHF.L.U64.HI R9, R10.reuse, 0xb, R25 ;  /* 0x0000000b0a097819 */ /* 0x040fe20000010219 */
[----:B------:R-:W-:Y:S01]  /*5cc0*/  IMAD.SHL.U32 R10, R10, 0x800, RZ ;  /* 0x000008000a0a7824 */ /* 0x000fe200078e00ff */
[----:B------:R-:W-:Y:S01]  /*5cd0*/  CS2R R28, SRZ ;  /* 0x00000000001c7805 */ /* 0x000fe2000001ff00 */
[----:B------:R-:W-:Y:S01]  /*5ce0*/  IMAD.MOV.U32 R13, RZ, RZ, RZ ;  /* 0x000000ffff0d7224 */ /* 0x000fe200078e00ff */
[----:B------:R-:W-:-:S07]  /*5cf0*/  LOP3.LUT R9, R9, 0x80000000, RZ, 0xfc, !PT ;  /* 0x8000000009097812 */ /* 0x000fce00078efcff */
.L_x_592:
[----:B------:R-:W1:Y:S01]  /*5d00*/  LDC.64 R30, c[0x4][RZ] ;  /* 0x01000000ff1e7b82 */ /* 0x000e620000000a00 */
[----:B0-----:R-:W-:Y:S02]  /*5d10*/  R2UR UR8, R18 ;  /* 0x00000000120872ca */ /* 0x001fe400000e0000 */
[----:B------:R-:W-:Y:S01]  /*5d20*/  R2UR UR9, R19 ;  /* 0x00000000130972ca */ /* 0x000fe200000e0000 */
[----:B-1----:R-:W-:-:S12]  /*5d30*/  IMAD.WIDE R30, R12, 0x8, R30 ;  /* 0x000000080c1e7825 */ /* 0x002fd800078e021e */
[----:B------:R-:W2:Y:S01]  /*5d40*/  LDG.E.64.CONSTANT R30, desc[UR8][R30.64] ;  /* 0x000000081e1e7981 */ /* 0x000ea2000c1e9b00 */
[----:B------:R-:W-:Y:S02]  /*5d50*/  VIADD R14, R14, 0x1 ;  /* 0x000000010e0e7836 */ /* 0x000fe40000000000 */
[C---:B------:R-:W-:Y:S02]  /*5d60*/  IMAD R15, R13.reuse, 0x8, R1 ;  /* 0x000000080d0f7824 */ /* 0x040fe400078e0201 */
[----:B------:R-:W-:Y:S02]  /*5d70*/  VIADD R13, R13, 0x1 ;  /* 0x000000010d0d7836 */ /* 0x000fe40000000000 */
[----:B------:R-:W-:Y:S02]  /*5d80*/  VIADD R12, R12, 0x1 ;  /* 0x000000010c0c7836 */ /* 0x000fe40000000000 */
[----:B--2---:R-:W-:-:S04]  /*5d90*/  IMAD.WIDE.U32 R28, P2, R30, R10, R28 ;  /* 0x0000000a1e1c7225 */ /* 0x004fc8000784001c */
[-C--:B------:R-:W-:Y:S02]  /*5da0*/  IMAD R6, R30, R9.reuse, RZ ;  /* 0x000000091e067224 */ /* 0x080fe400078e02ff */
[C---:B------:R-:W-:Y:S02]  /*5db0*/  IMAD R2, R31.reuse, R10, RZ ;  /* 0x0000000a1f027224 */ /* 0x040fe400078e02ff */
[C---:B------:R-:W-:Y:S01]  /*5dc0*/  IMAD R8, R31.reuse, R9, RZ ;  /* 0x000000091f087224 */ /* 0x040fe200078e02ff */
[----:B------:R-:W-:Y:S01]  /*5dd0*/  IADD3 R11, P0, PT, R6, R29, RZ ;  /* 0x0000001d060b7210 */ /* 0x000fe20007f1e0ff */
[----:B------:R-:W-:-:S03]  /*5de0*/  IMAD.HI.U32 R6, R31, R9, RZ ;  /* 0x000000091f067227 */ /* 0x000fc600078e00ff */
[----:B------:R-:W-:Y:S01]  /*5df0*/  IADD3 R29, P1, PT, R2, R11, RZ ;  /* 0x0000000b021d7210 */ /* 0x000fe20007f3e0ff */
[----:B------:R-:W-:-:S04]  /*5e00*/  IMAD.HI.U32 R11, R30, R9, RZ ;  /* 0x000000091e0b7227 */ /* 0x000fc800078e00ff */
[----:B------:R-:W-:Y:S01]  /*5e10*/  IMAD.HI.U32 R2, R31, R10, RZ ;  /* 0x0000000a1f027227 */ /* 0x000fe200078e00ff */
[----:B------:R0:W-:Y:S03]  /*5e20*/  STL.64 [R15], R28 ;  /* 0x0000001c0f007387 */ /* 0x0001e60000100a00 */
[----:B------:R-:W-:-:S05]  /*5e30*/  IMAD.X R11, RZ, RZ, R11, P2 ;  /* 0x000000ffff0b7224 */ /* 0x000fca00010e060b */
[----:B------:R-:W-:-:S04]  /*5e40*/  IADD3.X R11, P0, PT, R2, R11, RZ, P0, !PT ;  /* 0x0000000b020b7210 */ /* 0x000fc8000071e4ff */
        /* <DEDUP_REMOVED lines=8> */
.L_x_591:
[----:B------:R-:W-:-:S05]  /*5ed0*/  LOP3.LUT R6, R27, 0x7ff, RZ, 0xc0, !PT ;  /* 0x000007ff1b067812 */ /* 0x000fca00078ec0ff */
[----:B------:R-:W-:-:S05]  /*5ee0*/  VIADD R6, R6, 0xfffffc00 ;  /* 0xfffffc0006067836 */ /* 0x000fca0000000000 */
[----:B------:R-:W-:Y:S02]  /*5ef0*/  SHF.R.U32.HI R2, RZ, 0x6, R6 ;  /* 0x00000006ff027819 */ /* 0x000fe40000011606 */
[----:B------:R-:W-:Y:S02]  /*5f00*/  ISETP.GE.U32.AND P0, PT, R6, 0x80, PT ;  /* 0x000000800600780c */ /* 0x000fe40003f06070 */
[----:B------:R-:W-:-:S04]  /*5f10*/  IADD3 R2, PT, PT, -R2, 0x13, RZ ;  /* 0x0000001302027810 */ /* 0x000fc80007ffe1ff */
[----:B------:R-:W-:-:S07]  /*5f20*/  SEL R12, R2, 0x12, P0 ;  /* 0x00000012020c7807 */ /* 0x000fce0000000000 */
.L_x_590:
[----:B------:R-:W-:Y:S05]  /*5f30*/  BSYNC.RECONVERGENT B0 ;  /* 0x0000000000007941 */ /* 0x000fea0003800200 */
.L_x_589:
        /* <DEDUP_REMOVED lines=9> */
[----:B------:R-:W0:Y:S01]  /*5fd0*/  LDL.64 R8, [R1+0x18] ;  /* 0x0000180001087983 */ /* 0x000e220000100a00 */
        /* <DEDUP_REMOVED lines=9> */
[-C--:B------:R-:W-:Y:S02]  /*6070*/  @P0 SHF.R.U32.HI R19, RZ, R2.reuse, R19 ;  /* 0x00000002ff130219 */ /* 0x080fe40000011613 */
[----:B------:R-:W-:Y:S02]  /*6080*/  @P0 LOP3.LUT R10, R14, R15, RZ, 0xfc, !PT ;  /* 0x0000000f0e0a0212 */ /* 0x000fe400078efcff */
[----:B0-----:R-:W-:Y:S02]  /*6090*/  @P0 SHF.L.U32 R18, R8, R27, RZ ;  /* 0x0000001b08120219 */ /* 0x001fe400000006ff */
        /* <DEDUP_REMOVED lines=24> */
[----:B------:R-:W-:-:S03]  /*6220*/  @!P0 IMAD.MOV R6, RZ, RZ, -R6 ;  /* 0x000000ffff068224 */ /* 0x000fc600078e0a06 */
[----:B------:R-:W0:Y:S02]  /*6230*/  FLO.U32 R12, R15 ;  /* 0x0000000f000c7300 */ /* 0x000e2400000e0000 */
[C---:B0-----:R-:W-:Y:S02]  /*6240*/  IADD3 R14, PT, PT, -R12.reuse, 0x1f, RZ ;  /* 0x0000001f0c0e7810 */ /* 0x041fe40007ffe1ff */
[----:B------:R-:W-:-:S03]  /*6250*/  IADD3 R12, PT, PT, -R12, 0x3f, RZ ;  /* 0x0000003f0c0c7810 */ /* 0x000fc60007ffe1ff */
[----:B------:R-:W-:-:S05]  /*6260*/  @P1 IMAD.MOV R12, RZ, RZ, R14 ;  /* 0x000000ffff0c1224 */ /* 0x000fca00078e020e */
[----:B------:R-:W-:-:S13]  /*6270*/  ISETP.NE.AND P1, PT, R12, RZ, PT ;  /* 0x000000ff0c00720c */ /* 0x000fda0003f25270 */
[----:B------:R-:W-:Y:S05]  /*6280*/  @!P1 BRA `(.L_x_594) ;  /* 0x0000000000289947 */ /* 0x000fea0003800000 */
[----:B------:R-:W-:Y:S02]  /*6290*/  LOP3.LUT R10, R12, 0x3f, RZ, 0xc0, !PT ;  /* 0x0000003f0c0a7812 */ /* 0x000fe400078ec0ff */
[--C-:B------:R-:W-:Y:S02]  /*62a0*/  SHF.R.U64 R6, R6, 0x1, R13.reuse ;  /* 0x0000000106067819 */ /* 0x100fe4000000120d */
        /* <DEDUP_REMOVED lines=8> */
.L_x_594:
[----:B------:R-:W-:Y:S05]  /*6330*/  BSYNC.RECONVERGENT B0 ;  /* 0x0000000000007941 */ /* 0x000fea0003800200 */
.L_x_593:
        /* <DEDUP_REMOVED lines=21> */
[----:B------:R-:W-:-:S05]  /*6490*/  IMAD.X R2, RZ, RZ, R2, P2 ;  /* 0x000000ffff027224 */ /* 0x000fca00010e0602 */
[----:B------:R-:W-:-:S04]  /*64a0*/  SHF.R.U64 R11, R11, 0xa, R2 ;  /* 0x0000000a0b0b7819 */ /* 0x000fc80000001202 */
[----:B------:R-:W-:Y:S02]  /*64b0*/  IADD3 R13, P2, PT, R11, 0x1, RZ ;  /* 0x000000010b0d7810 */ /* 0x000fe40007f5e0ff */
[----:B------:R-:W-:Y:S02]  /*64c0*/  SEL R11, RZ, 0xffffffff, !P1 ;  /* 0xffffffffff0b7807 */ /* 0x000fe40004800000 */
[----:B------:R-:W-:Y:S02]  /*64d0*/  LEA.HI.X R2, R2, RZ, RZ, 0x16, P2 ;  /* 0x000000ff02027211 */ /* 0x000fe400010fb4ff */
[----:B------:R-:W-:Y:S01]  /*64e0*/  LOP3.LUT P1, R25, R25, 0x80000000, RZ, 0xc0, !PT ;  /* 0x8000000019197812 */ /* 0x000fe2000782c0ff */
[----:B------:R-:W-:Y:S01]  /*64f0*/  IMAD.IADD R11, R11, 0x1, -R12 ;  /* 0x000000010b0b7824 */ /* 0x000fe200078e0a0c */
[--C-:B------:R-:W-:Y:S02]  /*6500*/  SHF.R.U64 R13, R13, 0x1, R2.reuse ;  /* 0x000000010d0d7819 */ /* 0x100fe40000001202 */
[----:B------:R-:W-:Y:S01]  /*6510*/  SHF.R.U32.HI R2, RZ, 0x1, R2 ;  /* 0x00000001ff027819 */ /* 0x000fe20000011602 */
[----:B------:R-:W-:Y:S01]  /*6520*/  IMAD.SHL.U32 R11, R11, 0x100000, RZ ;  /* 0x001000000b0b7824 */ /* 0x000fe200078e00ff */
[----:B------:R-:W-:-:S02]  /*6530*/  IADD3 R10, P2, P3, RZ, RZ, R13 ;  /* 0x000000ffff0a7210 */ /* 0x000fc40007b5e00d */
[----:B------:R-:W-:Y:S02]  /*6540*/  @!P0 LOP3.LUT R25, R25, 0x80000000, RZ, 0x3c, !PT ;  /* 0x8000000019198812 */ /* 0x000fe400078e3cff */
[----:B------:R-:W-:-:S03]  /*6550*/  IADD3.X R2, PT, PT, R11, 0x3fe00000, R2, P2, P3 ;  /* 0x3fe000000b027810 */ /* 0x000fc600017e6402 */
[----:B------:R-:W-:Y:S01]  /*6560*/  @P1 IMAD.MOV R8, RZ, RZ, -R8 ;  /* 0x000000ffff081224 */ /* 0x000fe200078e0a08 */
[----:B------:R-:W-:-:S07]  /*6570*/  LOP3.LUT R25, R2, R25, RZ, 0xfc, !PT ;  /* 0x0000001902197212 */ /* 0x000fce00078efcff */
.L_x_588:
[----:B------:R-:W-:Y:S02]  /*6580*/  IMAD.MOV.U32 R11, RZ, RZ, R25 ;  /* 0x000000ffff0b7224 */ /* 0x000fe400078e0019 */
[----:B------:R-:W-:-:S04]  /*6590*/  IMAD.MOV.U32 R25, RZ, RZ, 0x0 ;  /* 0x00000000ff197424 */ /* 0x000fc800078e00ff */
[----:B------:R-:W-:Y:S05]  /*65a0*/  RET.REL.NODEC R24 `(_Z15dCreatebasfunfqPdS_i) ;  /* 0xffffff9818947950 */ /* 0x000fea0003c3ffff */
.L_x_595:
        /* <DEDUP_REMOVED lines=13> */
.L_x_745:


//--------------------- .text._Z17dCreatebasfunfqv0PdS_i --------------------------
	.section	.text._Z17dCreatebasfunfqv0PdS_i,"ax",@progbits
	.align	128
        .global         _Z17dCreatebasfunfqv0PdS_i
        .type           _Z17dCreatebasfunfqv0PdS_i,@function
        .size           _Z17dCreatebasfunfqv0PdS_i,(.L_x_748 - _Z17dCreatebasfunfqv0PdS_i)
        .other          _Z17dCreatebasfunfqv0PdS_i,@"STO_CUDA_ENTRY STV_DEFAULT"
_Z17dCreatebasfunfqv0PdS_i:
.text._Z17dCreatebasfunfqv0PdS_i:
        /* <DEDUP_REMOVED lines=14> */
[----:B---3--:R-:W-:-:S04]  /*00e0*/  IMAD R3, R3, UR5, RZ ;  /* 0x0000000503037c24 */ /* 0x008fc8000f8e02ff */
[----:B-1----:R-:W-:Y:S01]  /*00f0*/  IMAD.WIDE.U32 R2, R3, 0x8, R8 ;  /* 0x0000000803027825 */ /* 0x002fe200078e0008 */
[----:B--2---:R-:W-:-:S08]  /*0100*/  DADD R6, R4, 1 ;  /* 0x3ff0000004067429 */ /* 0x004fd00000000000 */
[----:B------:R-:W-:-:S07]  /*0110*/  DMUL R6, R6, 0.5 ;  /* 0x3fe0000006067828 */ /* 0x000fce0000000000 */
[----:B------:R-:W-:Y:S01]  /*0120*/  STG.E.64 desc[UR6][R2.64], R6 ;  /* 0x0000000602007986 */ /* 0x000fe2000c101b06 */
[----:B------:R-:W-:Y:S05]  /*0130*/  EXIT ;  /* 0x000000000000794d */ /* 0x000fea0003800000 */
.L_x_597:
        /* <DEDUP_REMOVED lines=66> */
.L_x_600:
        /* <DEDUP_REMOVED lines=72> */
.L_x_601:
[----:B---3--:R-:W-:Y:S05]  /*09e0*/  BSYNC.RECONVERGENT B0 ;  /* 0x0000000000007941 */ /* 0x008fea0003800200 */
.L_x_599:
        /* <DEDUP_REMOVED lines=26> */
[----:B------:R-:W-:Y:S05]  /*0b90*/  CALL.REL.NOINC `($_Z17dCreatebasfunfqv0PdS_i$__internal_trig_reduction_slowpathd) ;  /* 0x0000005000007944 */ /* 0x000fea0003c00000 */
[----:B------:R-:W-:Y:S02]  /*0ba0*/  IMAD.MOV.U32 R24, RZ, RZ, R10 ;  /* 0x000000ffff187224 */ /* 0x000fe400078e000a */
[----:B------:R-:W-:-:S07]  /*0bb0*/  IMAD.MOV.U32 R25, RZ, RZ, R11 ;  /* 0x000000ffff197224 */ /* 0x000fce00078e000b */
.L_x_605:
[----:B------:R-:W-:Y:S05]  /*0bc0*/  BSYNC.RECONVERGENT B3 ;  /* 0x0000000000037941 */ /* 0x000fea0003800200 */
.L_x_604:
[----:B------:R-:W-:-:S07]  /*0bd0*/  VIADD R2, R8, 0x1 ;  /* 0x0000000108027836 */ /* 0x000fce0000000000 */
.L_x_603:
[----:B------:R-:W-:Y:S05]  /*0be0*/  BSYNC.RECONVERGENT B2 ;  /* 0x0000000000027941 */ /* 0x000fea0003800200 */
.L_x_602:
        /* <DEDUP_REMOVED lines=61> */
[----:B------:R-:W-:Y:S05]  /*0fc0*/  CALL.REL.NOINC `($_Z17dCreatebasfunfqv0PdS_i$__internal_trig_reduction_slowpathd) ;  /* 0x0000004800f47944 */ /* 0x000fea0003c00000 */
[----:B------:R-:W-:Y:S02]  /*0fd0*/  IMAD.MOV.U32 R28, RZ, RZ, R10 ;  /* 0x000000ffff1c7224 */ /* 0x000fe400078e000a */
[----:B------:R-:W-:-:S07]  /*0fe0*/  IMAD.MOV.U32 R29, RZ, RZ, R11 ;  /* 0x000000ffff1d7224 */ /* 0x000fce00078e000b */
.L_x_609:
[----:B------:R-:W-:Y:S05]  /*0ff0*/  BSYNC.RECONVERGENT B3 ;  /* 0x0000000000037941 */ /* 0x000fea0003800200 */
.L_x_608:
[----:B------:R-:W-:-:S07]  /*1000*/  VIADD R2, R8, 0x1 ;  /* 0x0000000108027836 */ /* 0x000fce0000000000 */
.L_x_607:
[----:B------:R-:W-:Y:S05]  /*1010*/  BSYNC.RECONVERGENT B2 ;  /* 0x0000000000027941 */ /* 0x000fea0003800200 */
.L_x_606:
        /* <DEDUP_REMOVED lines=88> */
.L_x_611:
        /* <DEDUP_REMOVED lines=72> */
.L_x_612:
[----:B------:R-:W-:Y:S05]  /*1a20*/  BSYNC.RECONVERGENT B0 ;  /* 0x0000000000007941 */ /* 0x000fea0003800200 */
.L_x_610:
        /* <DEDUP_REMOVED lines=28> */
.L_x_616:
[----:B------:R-:W-:Y:S05]  /*1bf0*/  BSYNC.RECONVERGENT B3 ;  /* 0x0000000000037941 */ /* 0x000fea0003800200 */
.L_x_615:
[----:B------:R-:W-:-:S07]  /*1c00*/  VIADD R2, R8, 0x1 ;  /* 0x0000000108027836 */ /* 0x000fce0000000000 */
.L_x_614:
[----:B------:R-:W-:Y:S05]  /*1c10*/  BSYNC.RECONVERGENT B2 ;  /* 0x0000000000027941 */ /* 0x000fea0003800200 */
.L_x_613:
        /* <DEDUP_REMOVED lines=57> */
.L_x_620:
[----:B------:R-:W-:Y:S05]  /*1fb0*/  BSYNC.RECONVERGENT B3 ;  /* 0x0000000000037941 */ /* 0x000fea0003800200 */
.L_x_619:
[----:B------:R-:W-:-:S07]  /*1fc0*/  VIADD R2, R8, 0x1 ;  /* 0x0000000108027836 */ /* 0x000fce0000000000 */
.L_x_618:
[----:B------:R-:W-:Y:S05]  /*1fd0*/  BSYNC.RECONVERGENT B2 ;  /* 0x0000000000027941 */ /* 0x000fea0003800200 */
.L_x_617:
        /* <DEDUP_REMOVED lines=49> */
[----:B------:R-:W-:Y:S05]  /*22f0*/  CALL.REL.NOINC `($__internal_12_$__cuda_sm20_div_rn_f64_full) ;  /* 0x0000002400fc7944 */ /* 0x000fea0003c00000 */
[----:B------:R-:W-:Y:S02]  /*2300*/  IMAD.MOV.U32 R4, RZ, RZ, R8 ;  /* 0x000000ffff047224 */ /* 0x000fe400078e0008 */
[----:B------:R-:W-:-:S07]  /*2310*/  IMAD.MOV.U32 R5, RZ, RZ, R9 ;  /* 0x000000ffff057224 */ /* 0x000fce00078e0009 */
.L_x_622:
[----:B------:R-:W-:Y:S05]  /*2320*/  BSYNC.RECONVERGENT B0 ;  /* 0x0000000000007941 */ /* 0x000fea0003800200 */
.L_x_621:
        /* <DEDUP_REMOVED lines=22> */
[----:B------:R-:W-:Y:S05]  /*2490*/  CALL.REL.NOINC `($__internal_12_$__cuda_sm20_div_rn_f64_full) ;  /* 0x0000002400947944 */ /* 0x000fea0003c00000 */
[----:B------:R-:W-:Y:S02]  /*24a0*/  IMAD.MOV.U32 R6, RZ, RZ, R8 ;  /* 0x000000ffff067224 */ /* 0x000fe400078e0008 */
[----:B------:R-:W-:-:S07]  /*24b0*/  IMAD.MOV.U32 R7, RZ, RZ, R9 ;  /* 0x000000ffff077224 */ /* 0x000fce00078e0009 */
.L_x_624:
[----:B------:R-:W-:Y:S05]  /*24c0*/  BSYNC.RECONVERGENT B0 ;  /* 0x0000000000007941 */ /* 0x000fea0003800200 */
.L_x_623:
[----:B------:R-:W0:Y:S01]  /*24d0*/  LDC.64 R8, c[0x0][0x380] ;  /* 0x0000e000ff087b82 */ /* 0x000e220000000a00 */
[----:B------:R-:W-:Y:S01]  /*24e0*/  IMAD R3, R3, UR5, R0 ;  /* 0x0000000503037c24 */ /* 0x000fe2000f8e0200 */
[----:B------:R-:W-:-:S03]  /*24f0*/  DADD R4, R6, -R4 ;  /* 0x0000000006047229 */ /* 0x000fc60000000804 */
[----:B0-----:R-:W-:-:S05]  /*2500*/  IMAD.WIDE.U32 R2, R3, 0x8, R8 ;  /* 0x0000000803027825 */ /* 0x001fca00078e0008 */
[----:B------:R-:W-:Y:S01]  /*2510*/  STG.E.64 desc[UR6][R2.64], R4 ;  /* 0x0000000402007986 */ /* 0x000fe2000c101b06 */
[----:B------:R-:W-:Y:S05]  /*2520*/  EXIT ;  /* 0x000000000000794d */ /* 0x000fea0003800000 */
.L_x_598:
        /* <DEDUP_REMOVED lines=62> */
.L_x_626:
        /* <DEDUP_REMOVED lines=72> */
.L_x_627:
[----:B---3--:R-:W-:Y:S05]  /*2d90*/  BSYNC.RECONVERGENT B0 ;  /* 0x0000000000007941 */ /* 0x008fea0003800200 */
.L_x_625:
        /* <DEDUP_REMOVED lines=29> */
.L_x_631:
[----:B------:R-:W-:Y:S05]  /*2f70*/  BSYNC.RECONVERGENT B3 ;  /* 0x0000000000037941 */ /* 0x000fea0003800200 */
.L_x_630:
[----:B------:R-:W-:-:S07]  /*2f80*/  VIADD R2, R8, 0x1 ;  /* 0x0000000108027836 */ /* 0x000fce0000000000 */
.L_x_629:
[----:B------:R-:W-:Y:S05]  /*2f90*/  BSYNC.RECONVERGENT B2 ;  /* 0x0000000000027941 */ /* 0x000fea0003800200 */
.L_x_628:
        /* <DEDUP_REMOVED lines=64> */
.L_x_635:
[----:B------:R-:W-:Y:S05]  /*33a0*/  BSYNC.RECONVERGENT B3 ;  /* 0x0000000000037941 */ /* 0x000fea0003800200 */
.L_x_634:
[----:B------:R-:W-:-:S07]  /*33b0*/  VIADD R2, R8, 0x1 ;  /* 0x0000000108027836 */ /* 0x000fce0000000000 */
.L_x_633:
[----:B------:R-:W-:Y:S05]  /*33c0*/  BSYNC.RECONVERGENT B2 ;  /* 0x0000000000027941 */ /* 0x000fea0003800200 */
.L_x_632:
        /* <DEDUP_REMOVED lines=88> */
.L_x_637:
        /* <DEDUP_REMOVED lines=72> */
.L_x_638:
[----:B------:R-:W-:Y:S05]  /*3dd0*/  BSYNC.RECONVERGENT B0 ;  /* 0x0000000000007941 */ /* 0x000fea0003800200 */
.L_x_636:
        /* <DEDUP_REMOVED lines=28> */
.L_x_642:
[----:B------:R-:W-:Y:S05]  /*3fa0*/  BSYNC.RECONVERGENT B3 ;  /* 0x0000000000037941 */ /* 0x000fea0003800200 */
.L_x_641:
[----:B------:R-:W-:-:S07]  /*3fb0*/  VIADD R2, R8, 0x1 ;  /* 0x0000000108027836 */ /* 0x000fce0000000000 */
.L_x_640:
[----:B------:R-:W-:Y:S05]  /*3fc0*/  BSYNC.RECONVERGENT B2 ;  /* 0x0000000000027941 */ /* 0x000fea0003800200 */
.L_x_639:
        /* <DEDUP_REMOVED lines=57> */
.L_x_646:
[----:B------:R-:W-:Y:S05]  /*4360*/  BSYNC.RECONVERGENT B3 ;  /* 0x0000000000037941 */ /* 0x000fea0003800200 */
.L_x_645:
[----:B------:R-:W-:-:S07]  /*4370*/  VIADD R2, R8, 0x1 ;  /* 0x0000000108027836 */ /* 0x000fce0000000000 */
.L_x_644:
[----:B------:R-:W-:Y:S05]  /*4380*/  BSYNC.RECONVERGENT B2 ;  /* 0x0000000000027941 */ /* 0x000fea0003800200 */
.L_x_643:
        /* <DEDUP_REMOVED lines=52> */
.L_x_648:
[----:B------:R-:W-:Y:S05]  /*46d0*/  BSYNC.RECONVERGENT B0 ;  /* 0x0000000000007941 */ /* 0x000fea0003800200 */
.L_x_647:
        /* <DEDUP_REMOVED lines=25> */
.L_x_650:
[----:B------:R-:W-:Y:S05]  /*4870*/  BSYNC.RECONVERGENT B0 ;  /* 0x0000000000007941 */ /* 0x000fea0003800200 */
.L_x_649:
[----:B------:R-:W0:Y:S01]  /*4880*/  LDC.64 R8, c[0x0][0x380] ;  /* 0x0000e000ff087b82 */ /* 0x000e220000000a00 */
[----:B------:R-:W-:Y:S01]  /*4890*/  IMAD R3, R3, UR5, R0 ;  /* 0x0000000503037c24 */ /* 0x000fe2000f8e0200 */
[----:B------:R-:W-:-:S03]  /*48a0*/  DADD R4, R6, -R4 ;  /* 0x0000000006047229 */ /* 0x000fc60000000804 */
[----:B0-----:R-:W-:-:S05]  /*48b0*/  IMAD.WIDE.U32 R8, R3, 0x8, R8 ;  /* 0x0000000803087825 */ /* 0x001fca00078e0008 */
[----:B------:R-:W-:Y:S01]  /*48c0*/  STG.E.64 desc[UR6][R8.64], R4 ;  /* 0x0000000408007986 */ /* 0x000fe2000c101b06 */
[----:B------:R-:W-:Y:S05]  /*48d0*/  EXIT ;  /* 0x000000000000794d */ /* 0x000fea0003800000 */
.L_x_596:
[----:B------:R-:W0:Y:S02]  /*48e0*/  LDC.64 R4, c[0x0][0x388] ;  /* 0x0000e200ff047b82 */ /* 0x000e240000000a00 */
[----:B0-----:R-:W-:-:S06]  /*48f0*/  IMAD.WIDE.U32 R4, R3, 0x8, R4 ;  /* 0x0000000803047825 */ /* 0x001fcc00078e0004 */
[----:B------:R-:W5:Y:S01]  /*4900*/  LDG.E.64 R4, desc[UR6][R4.64] ;  /* 0x0000000604047981 */ /* 0x000f62000c1e1b00 */
[----:B------:R-:W-:Y:S01]  /*4910*/  BSSY.RECONVERGENT B0, `(.L_x_651) ;  /* 0x0000003000007945 */ /* 0x000fe20003800200 */
[----:B------:R-:W-:-:S07]  /*4920*/  MOV R0, 0x4940 ;  /* 0x0000494000007802 */ /* 0x000fce0000000f00 */
[----:B---3-5:R-:W-:Y:S05]  /*4930*/  CALL.REL.NOINC `($_Z17dCreatebasfunfqv0PdS_i$__internal_accurate_pow) ;  /* 0x0000000400f07944 */ /* 0x028fea0003c00000 */
[----:B------:R-:W-:Y:S05]  /*4940*/  BSYNC.RECONVERGENT B0 ;  /* 0x0000000000007941 */ /* 0x000fea0003800200 */
.L_x_651:
        /* <DEDUP_REMOVED lines=16> */
.L_x_653:
[----:B------:R-:W-:Y:S05]  /*4a50*/  BSYNC.RECONVERGENT B0 ;  /* 0x0000000000007941 */ /* 0x000fea0003800200 */
.L_x_652:
[----:B------:R-:W-:Y:S02]  /*4a60*/  DADD R6, R6, -1 ;  /* 0xbff0000006067429 */ /* 0x000fe40000000000 */
[----:B------:R-:W-:Y:S01]  /*4a70*/  DSETP.NEU.AND P0, PT, R4, 1, PT ;  /* 0x3ff000000400742a */ /* 0x000fe20003f0d000 */
[----:B------:R-:W-:-:S05]  /*4a80*/  IMAD R5, R3, UR5, RZ ;  /* 0x0000000503057c24 */ /* 0x000fca000f8e02ff */
[----:B------:R-:W-:Y:S01]  /*4a90*/  DMUL R6, R6, 0.5 ;  /* 0x3fe0000006067828 */ /* 0x000fe20000000000 */
[----:B0-----:R-:W-:-:S09]  /*4aa0*/  IMAD.WIDE.U32 R8, R5, 0x8, R8 ;  /* 0x0000000805087825 */ /* 0x001fd200078e0008 */
[----:B------:R-:W-:Y:S02]  /*4ab0*/  FSEL R2, R6, RZ, P0 ;  /* 0x000000ff06027208 */ /* 0x000fe40000000000 */
[----:B------:R-:W-:-:S05]  /*4ac0*/  FSEL R3, R7, RZ, P0 ;  /* 0x000000ff07037208 */ /* 0x000fca0000000000 */
[----:B------:R-:W-:Y:S01]  /*4ad0*/  STG.E.64 desc[UR6][R8.64+0x8], R2 ;  /* 0x0000080208007986 */ /* 0x000fe2000c101b06 */
[----:B------:R-:W-:Y:S05]  /*4ae0*/  EXIT ;  /* 0x000000000000794d */ /* 0x000fea0003800000 */
        .weak           $__internal_12_$__cuda_sm20_div_rn_f64_full
        .type           $__internal_12_$__cuda_sm20_div_rn_f64_full,@function
        .size           $__internal_12_$__cuda_sm20_div_rn_f64_full,($_Z17dCreatebasfunfqv0PdS_i$__internal_accurate_pow - $__internal_12_$__cuda_sm20_div_rn_f64_full)
$__internal_12_$__cuda_sm20_div_rn_f64_full:
        /* <DEDUP_REMOVED lines=70> */
.L_x_655:
        /* <DEDUP_REMOVED lines=16> */
.L_x_658:
[----:B------:R-:W-:Y:S01]  /*5050*/  LOP3.LUT R7, R11, 0x80000, RZ, 0xfc, !PT ;  /* 0x000800000b077812 */ /* 0x000fe200078efcff */
[----:B------:R-:W-:Y:S01]  /*5060*/  IMAD.MOV.U32 R6, RZ, RZ, R10 ;  /* 0x000000ffff067224 */ /* 0x000fe200078e000a */
[----:B------:R-:W-:Y:S06]  /*5070*/  BRA `(.L_x_656) ;  /* 0x0000000000087947 */ /* 0x000fec0003800000 */
.L_x_657:
[----:B------:R-:W-:Y:S01]  /*5080*/  LOP3.LUT R7, R9, 0x80000, RZ, 0xfc, !PT ;  /* 0x0008000009077812 */ /* 0x000fe200078efcff */
[----:B------:R-:W-:-:S07]  /*5090*/  IMAD.MOV.U32 R6, RZ, RZ, R8 ;  /* 0x000000ffff067224 */ /* 0x000fce00078e0008 */
.L_x_656:
[----:B------:R-:W-:Y:S05]  /*50a0*/  BSYNC.RECONVERGENT B1 ;  /* 0x0000000000017941 */ /* 0x000fea0003800200 */
.L_x_654:
[----:B------:R-:W-:Y:S02]  /*50b0*/  IMAD.MOV.U32 R8, RZ, RZ, R6 ;  /* 0x000000ffff087224 */ /* 0x000fe400078e0006 */
[----:B------:R-:W-:Y:S02]  /*50c0*/  IMAD.MOV.U32 R9, RZ, RZ, R7 ;  /* 0x000000ffff097224 */ /* 0x000fe400078e0007 */
[----:B------:R-:W-:Y:S02]  /*50d0*/  IMAD.MOV.U32 R6, RZ, RZ, R2 ;  /* 0x000000ffff067224 */ /* 0x000fe400078e0002 */
[----:B------:R-:W-:-:S04]  /*50e0*/  IMAD.MOV.U32 R7, RZ, RZ, 0x0 ;  /* 0x00000000ff077424 */ /* 0x000fc800078e00ff */
[----:B------:R-:W-:Y:S05]  /*50f0*/  RET.REL.NODEC R6 `(_Z17dCreatebasfunfqv0PdS_i) ;  /* 0xffffffac06c07950 */ /* 0x000fea0003c3ffff */
        .type           $_Z17dCreatebasfunfqv0PdS_i$__internal_accurate_pow,@function
        .size           $_Z17dCreatebasfunfqv0PdS_i$__internal_accurate_pow,($_Z17dCreatebasfunfqv0PdS_i$__internal_trig_reduction_slowpathd - $_Z17dCreatebasfunfqv0PdS_i$__internal_accurate_pow)
$_Z17dCreatebasfunfqv0PdS_i$__internal_accurate_pow:
        /* <DEDUP_REMOVED lines=163> */
.L_x_659:
[----:B------:R-:W-:Y:S02]  /*5b30*/  DFMA R8, R12, R6, R6 ;  /* 0x000000060c08722b */ /* 0x000fe40000000006 */
[----:B------:R-:W-:-:S08]  /*5b40*/  DSETP.NEU.AND P0, PT, |R6|, +INF , PT ;  /* 0x7ff000000600742a */ /* 0x000fd00003f0d200 */
[----:B------:R-:W-:Y:S01]  /*5b50*/  FSEL R2, R6, R8, !P0 ;  /* 0x0000000806027208 */ /* 0x000fe20004000000 */
[----:B------:R-:W-:Y:S01]  /*5b60*/  IMAD.MOV.U32 R6, RZ, RZ, R0 ;  /* 0x000000ffff067224 */ /* 0x000fe200078e0000 */
[----:B------:R-:W-:Y:S01]  /*5b70*/  FSEL R11, R7, R9, !P0 ;  /* 0x00000009070b7208 */ /* 0x000fe20004000000 */
[----:B------:R-:W-:-:S04]  /*5b80*/  IMAD.MOV.U32 R7, RZ, RZ, 0x0 ;  /* 0x00000000ff077424 */ /* 0x000fc800078e00ff */
[----:B------:R-:W-:Y:S05]  /*5b90*/  RET.REL.NODEC R6 `(_Z17dCreatebasfunfqv0PdS_i) ;  /* 0xffffffa406187950 */ /* 0x000fea0003c3ffff */
        .type           $_Z17dCreatebasfunfqv0PdS_i$__internal_trig_reduction_slowpathd,@function
        .size           $_Z17dCreatebasfunfqv0PdS_i$__internal_trig_reduction_slowpathd,(.L_x_748 - $_Z17dCreatebasfunfqv0PdS_i$__internal_trig_reduction_slowpathd)
$_Z17dCreatebasfunfqv0PdS_i$__internal_trig_reduction_slowpathd:
        /* <DEDUP_REMOVED lines=23> */
.L_x_664:
        /* <DEDUP_REMOVED lines=29> */
.L_x_663:
[----:B------:R-:W-:-:S05]  /*5ee0*/  LOP3.LUT R6, R27, 0x7ff, RZ, 0xc0, !PT ;  /* 0x000007ff1b067812 */ /* 0x000fca00078ec0ff */
[----:B------:R-:W-:-:S05]  /*5ef0*/  VIADD R6, R6, 0xfffffc00 ;  /* 0xfffffc0006067836 */ /* 0x000fca0000000000 */
[----:B------:R-:W-:Y:S02]  /*5f00*/  SHF.R.U32.HI R2, RZ, 0x6, R6 ;  /* 0x00000006ff027819 */ /* 0x000fe40000011606 */
[----:B------:R-:W-:Y:S02]  /*5f10*/  ISETP.GE.U32.AND P0, PT, R6, 0x80, PT ;  /* 0x000000800600780c */ /* 0x000fe40003f06070 */
[----:B------:R-:W-:-:S04]  /*5f20*/  IADD3 R2, PT, PT, -R2, 0x13, RZ ;  /* 0x0000001302027810 */ /* 0x000fc80007ffe1ff */
[----:B------:R-:W-:-:S07]  /*5f30*/  SEL R12, R2, 0x12, P0 ;  /* 0x00000012020c7807 */ /* 0x000fce0000000000 */
.L_x_662:
[----:B------:R-:W-:Y:S05]  /*5f40*/  BSYNC.RECONVERGENT B0 ;  /* 0x0000000000007941 */ /* 0x000fea0003800200 */
.L_x_661:
        /* <DEDUP_REMOVED lines=63> */
.L_x_666:
[----:B------:R-:W-:Y:S05]  /*6340*/  BSYNC.RECONVERGENT B0 ;  /* 0x0000000000007941 */ /* 0x000fea0003800200 */
.L_x_665:
        /* <DEDUP_REMOVED lines=36> */
.L_x_660:
[----:B------:R-:W-:Y:S02]  /*6590*/  IMAD.MOV.U32 R11, RZ, RZ, R25 ;  /* 0x000000ffff0b7224 */ /* 0x000fe400078e0019 */
[----:B------:R-:W-:-:S04]  /*65a0*/  IMAD.MOV.U32 R25, RZ, RZ, 0x0 ;  /* 0x00000000ff197424 */ /* 0x000fc800078e00ff */
[----:B------:R-:W-:Y:S05]  /*65b0*/  RET.REL.NODEC R24 `(_Z17dCreatebasfunfqv0PdS_i) ;  /* 0xffffff9818907950 */ /* 0x000fea0003c3ffff */
.L_x_667:
        /* <DEDUP_REMOVED lines=12> */
.L_x_748:


//--------------------- .text._Z16dCreatebasfunqexPdS_ --------------------------
	.section	.text._Z16dCreatebasfunqexPdS_,"ax",@progbits
	.align	128
        .global         _Z16dCreatebasfunqexPdS_
        .type           _Z16dCreatebasfunqexPdS_,@function
        .size           _Z16dCreatebasfunqexPdS_,(.L_x_749 - _Z16dCreatebasfunqexPdS_)
        .other          _Z16dCreatebasfunqexPdS_,@"STO_CUDA_ENTRY STV_DEFAULT"
_Z16dCreatebasfunqexPdS_:
.text._Z16dCreatebasfunqexPdS_:
[----:B------:R-:W0:Y:S01]  /*0000*/  LDC R1, c[0x0][0x37c] ;  /* 0x0000df00ff017b82 */ /* 0x000e220000000800 */
[----:B------:R-:W1:Y:S07]  /*0010*/  S2R R7, SR_TID.X ;  /* 0x0000000000077919 */ /* 0x000e6e0000002100 */
[----:B------:R-:W2:Y:S01]  /*0020*/  LDC R9, c[0x0][0x364] ;  /* 0x0000d900ff097b82 */ /* 0x000ea20000000800 */
[----:B------:R-:W3:Y:S01]  /*0030*/  LDCU.64 UR4, c[0x0][0x358] ;  /* 0x00006b00ff0477ac */ /* 0x000ee20008000a00 */
[----:B0-----:R-:W-:-:S06]  /*0040*/  VIADD R1, R1, 0xffffffd8 ;  /* 0xffffffd801017836 */ /* 0x001fcc0000000000 */
[----:B------:R-:W1:Y:S08]  /*0050*/  S2UR UR6, SR_CTAID.X ;  /* 0x00000000000679c3 */ /* 0x000e700000002500 */
[----:B------:R-:W1:Y:S08]  /*0060*/  LDC R0, c[0x0][0x360] ;  /* 0x0000d800ff007b82 */ /* 0x000e700000000800 */
[----:B------:R-:W0:Y:S01]  /*0070*/  LDC.64 R2, c[0x0][0x388] ;  /* 0x0000e200ff027b82 */ /* 0x000e220000000a00 */
[----:B-1----:R-:W-:-:S04]  /*0080*/  IMAD R7, R0, UR6, R7 ;  /* 0x0000000600077c24 */ /* 0x002fc8000f8e0207 */
[----:B0-----:R-:W-:-:S06]  /*0090*/  IMAD.WIDE.U32 R2, R7, 0x8, R2 ;  /* 0x0000000807027825 */ /* 0x001fcc00078e0002 */
[----:B---3--:R-:W3:Y:S01]  /*00a0*/  LDG.E.64 R2, desc[UR4][R2.64] ;  /* 0x0000000402027981 */ /* 0x008ee2000c1e1b00 */
[----:B------:R-:W0:Y:S01]  /*00b0*/  S2UR UR6, SR_CTAID.Y ;  /* 0x00000000000679c3 */ /* 0x000e220000002600 */
[----:B------:R-:W2:Y:S01]  /*00c0*/  LDCU UR7, c[0x0][0x374] ;  /* 0x00006e80ff0777ac */ /* 0x000ea20008000800 */
[----:B------:R-:W-:Y:S01]  /*00d0*/  BSSY.RECONVERGENT B0, `(.L_x_668) ;  /* 0x0000085000007945 */ /* 0x000fe20003800200 */
[----:B------:R-:W0:Y:S01]  /*00e0*/  S2R R0, SR_TID.Y ;  /* 0x0000000000007919 */ /* 0x000e220000002200 */
[C---:B--2---:R-:W-:Y:S02]  /*00f0*/  IMAD R10, R9.reuse, UR7, RZ ;  /* 0x00000007090a7c24 */ /* 0x044fe4000f8e02ff */
[----:B0-----:R-:W-:-:S04]  /*0100*/  IMAD R0, R9, UR6, R0 ;  /* 0x0000000609007c24 */ /* 0x001fc8000f8e0200 */
[----:B------:R-:W-:Y:S01]  /*0110*/  IMAD R10, R7, R10, R0 ;  /* 0x0000000a070a7224 */ /* 0x000fe200078e0200 */
[----:B---3--:R-:W-:-:S10]  /*0120*/  DADD R4, -RZ, |R2| ;  /* 0x00000000ff047229 */ /* 0x008fd40000000502 */
[----:B------:R-:W-:-:S13]  /*0130*/  ISETP.GT.AND P0, PT, R5, 0x3fe26665, PT ;  /* 0x3fe266650500780c */ /* 0x000fda0003f04270 */
[----:B------:R-:W-:Y:S05]  /*0140*/  @P0 BRA `(.L_x_669) ;  /* 0x0000000000d40947 */ /* 0x000fea0003800000 */
        /* <DEDUP_REMOVED lines=47> */
[----:B------:R-:W-:-:S06]  /*0440*/  @!P0 IMAD.MOV.U32 R3, RZ, RZ, 0x3c91a626 ;  /* 0x3c91a626ff038424 */ /* 0x000fcc00078e00ff */
[C---:B------:R-:W-:Y:S02]  /*0450*/  @!P0 DADD R2, R6.reuse, R2 ;  /* 0x0000000006028229 */ /* 0x040fe40000000002 */
[----:B------:R-:W-:-:S06]  /*0460*/  @P0 DADD R6, R6, -R4 ;  /* 0x0000000006060229 */ /* 0x000fcc0000000804 */
[----:B------:R-:W-:Y:S02]  /*0470*/  @!P0 DADD R16, R2, UR6 ;  /* 0x0000000602108e29 */ /* 0x000fe40008000000 */
[----:B------:R-:W-:Y:S01]  /*0480*/  @P0 DADD R16, -R6, UR6 ;  /* 0x0000000606100e29 */ /* 0x000fe20008000100 */
[----:B------:R-:W-:Y:S10]  /*0490*/  BRA `(.L_x_670) ;  /* 0x0000000400207947 */ /* 0x000ff40003800000 */
.L_x_669:
        /* <DEDUP_REMOVED lines=72> */
.L_x_670:
[----:B------:R-:W-:Y:S05]  /*0920*/  BSYNC.RECONVERGENT B0 ;  /* 0x0000000000007941 */ /* 0x000fea0003800200 */
.L_x_668:
[----:B------:R-:W0:Y:S01]  /*0930*/  I2F.F64.U32 R2, R0 ;  /* 0x0000000000027312 */ /* 0x000e220000201800 */
[----:B------:R-:W-:Y:S01]  /*0940*/  BSSY.RECONVERGENT B1, `(.L_x_671) ;  /* 0x000001b000017945 */ /* 0x000fe20003800200 */
[----:B0-----:R-:W-:-:S08]  /*0950*/  DMUL R16, R2, R16 ;  /* 0x0000001002107228 */ /* 0x001fd00000000000 */
        /* <DEDUP_REMOVED lines=22> */
[----:B------:R-:W-:Y:S05]  /*0ac0*/  CALL.REL.NOINC `($_Z16dCreatebasfunqexPdS_$__internal_trig_reduction_slowpathd) ;  /* 0x0000000000907944 */ /* 0x000fea0003c00000 */
.L_x_674:
[----:B------:R-:W-:Y:S05]  /*0ad0*/  BSYNC.RECONVERGENT B0 ;  /* 0x0000000000007941 */ /* 0x000fea0003800200 */
.L_x_673:
[----:B------:R-:W-:-:S07]  /*0ae0*/  VIADD R8, R4, 0x1 ;  /* 0x0000000104087836 */ /* 0x000fce0000000000 */
.L_x_672:
[----:B------:R-:W-:Y:S05]  /*0af0*/  BSYNC.RECONVERGENT B1 ;  /* 0x0000000000017941 */ /* 0x000fea0003800200 */
.L_x_671:
        /* <DEDUP_REMOVED lines=10> */
[----:B------:R-:W-:-:S02]  /*0ba0*/  DMUL R20, R2, R2 ;  /* 0x0000000202147228 */ /* 0x000fc40000000000 */
        /* <DEDUP_REMOVED lines=8> */
[----:B----4-:R-:W-:-:S08]  /*0c30*/  DFMA R4, R20, R12, R4 ;  /* 0x0000000c1404722b */ /* 0x010fd00000000004 */
[----:B------:R-:W-:Y:S01]  /*0c40*/  DFMA R4, R20, R4, R6 ;  /* 0x000000041404722b */ /* 0x000fe20000000006 */
[----:B------:R-:W0:Y:S07]  /*0c50*/  LDC.64 R6, c[0x0][0x380] ;  /* 0x0000e000ff067b82 */ /* 0x000e2e0000000a00 */
[----:B------:R-:W-:Y:S02]  /*0c60*/  DFMA R2, R4, R2, R2 ;  /* 0x000000020402722b */ /* 0x000fe40000000002 */
[----:B------:R-:W-:-:S10]  /*0c70*/  DFMA R4, R20, R4, 1 ;  /* 0x3ff000001404742b */ /* 0x000fd40000000004 */
[----:B------:R-:W-:Y:S02]  /*0c80*/  FSEL R4, R4, R2, !P0 ;  /* 0x0000000204047208 */ /* 0x000fe40004000000 */
[----:B------:R-:W-:Y:S02]  /*0c90*/  FSEL R5, R5, R3, !P0 ;  /* 0x0000000305057208 */ /* 0x000fe40004000000 */
[----:B------:R-:W-:Y:S01]  /*0ca0*/  LOP3.LUT P0, RZ, R8, 0x2, RZ, 0xc0, !PT ;  /* 0x0000000208ff7812 */ /* 0x000fe2000780c0ff */
[----:B0-----:R-:W-:-:S03]  /*0cb0*/  IMAD.WIDE.U32 R10, R10, 0x8, R6 ;  /* 0x000000080a0a7825 */ /* 0x001fc600078e0006 */
[----:B------:R-:W-:-:S10]  /*0cc0*/  DADD R2, RZ, -R4 ;  /* 0x00000000ff027229 */ /* 0x000fd40000000804 */
[----:B------:R-:W-:Y:S02]  /*0cd0*/  FSEL R2, R4, R2, !P0 ;  /* 0x0000000204027208 */ /* 0x000fe40004000000 */
[----:B------:R-:W-:-:S05]  /*0ce0*/  FSEL R3, R5, R3, !P0 ;  /* 0x0000000305037208 */ /* 0x000fca0004000000 */
[----:B------:R-:W-:Y:S01]  /*0cf0*/  STG.E.64 desc[UR4][R10.64], R2 ;  /* 0x000000020a007986 */ /* 0x000fe2000c101b04 */
[----:B------:R-:W-:Y:S05]  /*0d00*/  EXIT ;  /* 0x000000000000794d */ /* 0x000fea0003800000 */
        .type           $_Z16dCreatebasfunqexPdS_$__internal_trig_reduction_slowpathd,@function
        .size           $_Z16dCreatebasfunqexPdS_$__internal_trig_reduction_slowpathd,(.L_x_749 - $_Z16dCreatebasfunqexPdS_$__internal_trig_reduction_slowpathd)
$_Z16dCreatebasfunqexPdS_$__internal_trig_reduction_slowpathd:
        /* <DEDUP_REMOVED lines=24> */
[----:B------:R-:W-:Y:S01]  /*0e90*/  LOP3.LUT R13, R13, 0x80000000, RZ, 0xfc, !PT ;  /* 0x800000000d0d7812 */ /* 0x000fe200078efcff */
[----:B------:R-:W1:Y:S06]  /*0ea0*/  LDC.64 R2, c[0x4][RZ] ;  /* 0x01000000ff027b82 */ /* 0x000e6c0000000a00 */
.L_x_679:
[----:B0-----:R-:W-:Y:S01]  /*0eb0*/  R2UR UR6, R8 ;  /* 0x00000000080672ca */ /* 0x001fe200000e0000 */
[----:B-1----:R-:W-:Y:S01]  /*0ec0*/  IMAD.WIDE R4, R21, 0x8, R2 ;  /* 0x0000000815047825 */ /* 0x002fe200078e0202 */
[----:B------:R-:W-:-:S13]  /*0ed0*/  R2UR UR7, R9 ;  /* 0x00000000090772ca */ /* 0x000fda00000e0000 */
        /* <DEDUP_REMOVED lines=25> */
.L_x_678:
[----:B------:R-:W-:-:S07]  /*1070*/  IMAD.MOV.U32 R21, RZ, RZ, R0 ;  /* 0x000000ffff157224 */ /* 0x000fce00078e0000 */
.L_x_677:
[----:B------:R-:W-:Y:S05]  /*1080*/  BSYNC.RECONVERGENT B2 ;  /* 0x0000000000027941 */ /* 0x000fea0003800200 */
.L_x_676:
        /* <DEDUP_REMOVED lines=23> */
[----:B------:R-:W-:Y:S02]  /*1200*/  @P0 LOP3.LUT R4, R9, R14, RZ, 0xfc, !PT ;  /* 0x0000000e09040212 */ /* 0x000fe400078efcff */
[----:B------:R-:W-:Y:S02]  /*1210*/  @P0 SHF.R.U32.HI R0, RZ, R0, R15 ;  /* 0x00000000ff000219 */ /* 0x000fe4000001160f */
        /* <DEDUP_REMOVED lines=35> */
.L_x_681:
[----:B------:R-:W-:Y:S05]  /*1450*/  BSYNC.RECONVERGENT B2 ;  /* 0x0000000000027941 */ /* 0x000fea0003800200 */
.L_x_680:
        /* <DEDUP_REMOVED lines=36> */
.L_x_675:
[----:B------:R-:W-:Y:S02]  /*16a0*/  IMAD.MOV.U32 R13, RZ, RZ, 0x0 ;  /* 0x00000000ff0d7424 */ /* 0x000fe400078e00ff */
[----:B------:R-:W-:Y:S02]  /*16b0*/  IMAD.MOV.U32 R2, RZ, RZ, R11 ;  /* 0x000000ffff027224 */ /* 0x000fe400078e000b */
[----:B------:R-:W-:Y:S01]  /*16c0*/  IMAD.MOV.U32 R3, RZ, RZ, R14 ;  /* 0x000000ffff037224 */ /* 0x000fe200078e000e */
[----:B------:R-:W-:Y:S06]  /*16d0*/  RET.REL.NODEC R12 `(_Z16dCreatebasfunqexPdS_) ;  /* 0xffffffe80c487950 */ /* 0x000fec0003c3ffff */
.L_x_682:
        /* <DEDUP_REMOVED lines=10> */
.L_x_749:


//--------------------- .text._Z14dCreatebasfunqPdS_ --------------------------
	.section	.text._Z14dCreatebasfunqPdS_,"ax",@progbits
	.align	128
        .global         _Z14dCreatebasfunqPdS_
        .type           _Z14dCreatebasfunqPdS_,@function
        .size           _Z14dCreatebasfunqPdS_,(.L_x_750 - _Z14dCreatebasfunqPdS_)
        .other          _Z14dCreatebasfunqPdS_,@"STO_CUDA_ENTRY STV_DEFAULT"
_Z14dCreatebasfunqPdS_:
.text._Z14dCreatebasfunqPdS_:
[----:B------:R-:W0:Y:S01]  /*0000*/  LDC R1, c[0x0][0x37c] ;  /* 0x0000df00ff017b82 */ /* 0x000e220000000800 */
[----:B------:R-:W1:Y:S07]  /*0010*/  S2R R17, SR_TID.X ;  /* 0x0000000000117919 */ /* 0x000e6e0000002100 */
[----:B------:R-:W1:Y:S01]  /*0020*/  LDC.64 R2, c[0x0][0x388] ;  /* 0x0000e200ff027b82 */ /* 0x000e620000000a00 */
[----:B------:R-:W2:Y:S01]  /*0030*/  LDCU.64 UR4, c[0x0][0x358] ;  /* 0x00006b00ff0477ac */ /* 0x000ea20008000a00 */
[----:B0-----:R-:W-:-:S02]  /*0040*/  VIADD R1, R1, 0xffffffd8 ;  /* 0xffffffd801017836 */ /* 0x001fc40000000000 */
[----:B-1----:R-:W-:-:S06]  /*0050*/  IMAD.WIDE.U32 R2, R17, 0x8, R2 ;  /* 0x0000000811027825 */ /* 0x002fcc00078e0002 */
[----:B--2---:R-:W2:Y:S01]  /*0060*/  LDG.E.64 R2, desc[UR4][R2.64] ;  /* 0x0000000402027981 */ /* 0x004ea2000c1e1b00 */
[----:B------:R-:W-:Y:S01]  /*0070*/  BSSY.RECONVERGENT B0, `(.L_x_683) ;  /* 0x0000082000007945 */ /* 0x000fe20003800200 */
[----:B------:R-:W0:Y:S01]  /*0080*/  S2R R10, SR_TID.Y ;  /* 0x00000000000a7919 */ /* 0x000e220000002200 */
        /* <DEDUP_REMOVED lines=56> */
.L_x_684:
        /* <DEDUP_REMOVED lines=72> */
.L_x_685:
[----:B------:R-:W-:Y:S05]  /*0890*/  BSYNC.RECONVERGENT B0 ;  /* 0x0000000000007941 */ /* 0x000fea0003800200 */
.L_x_683:
        /* <DEDUP_REMOVED lines=25> */
[----:B------:R-:W-:Y:S05]  /*0a30*/  CALL.REL.NOINC `($_Z14dCreatebasfunqPdS_$__internal_trig_reduction_slowpathd) ;  /* 0x0000000000987944 */ /* 0x000fea0003c00000 */
.L_x_689:
[----:B------:R-:W-:Y:S05]  /*0a40*/  BSYNC.RECONVERGENT B0 ;  /* 0x0000000000007941 */ /* 0x000fea0003800200 */
.L_x_688:
[----:B------:R-:W-:-:S07]  /*0a50*/  VIADD R0, R0, 0x1 ;  /* 0x0000000100007836 */ /* 0x000fce0000000000 */
.L_x_687:
[----:B------:R-:W-:Y:S05]  /*0a60*/  BSYNC.RECONVERGENT B1 ;  /* 0x0000000000017941 */ /* 0x000fea0003800200 */
.L_x_686:
        /* <DEDUP_REMOVED lines=10> */
[----:B------:R-:W0:Y:S01]  /*0b10*/  LDCU UR6, c[0x0][0x364] ;  /* 0x00006c80ff0677ac */ /* 0x000e220008000800 */
[----:B------:R-:W-:Y:S01]  /*0b20*/  IMAD.MOV.U32 R11, RZ, RZ, 0x3da8ff83 ;  /* 0x3da8ff83ff0b7424 */ /* 0x000fe200078e00ff */
[----:B------:R-:W-:Y:S01]  /*0b30*/  ISETP.NE.U32.AND P0, PT, R8, 0x1, PT ;  /* 0x000000010800780c */ /* 0x000fe20003f05070 */
[----:B------:R-:W-:-:S03]  /*0b40*/  DMUL R8, R2, R2 ;  /* 0x0000000202087228 */ /* 0x000fc60000000000 */
[----:B------:R-:W-:Y:S02]  /*0b50*/  FSEL R24, R24, -8.06006814911005101289e+34, !P0 ;  /* 0xf9785eba18187808 */ /* 0x000fe40004000000 */
[----:B------:R-:W-:Y:S01]  /*0b60*/  FSEL R25, -R11, 0.11223486810922622681, !P0 ;  /* 0x3de5db650b197808 */ /* 0x000fe20004000100 */
[----:B0-----:R-:W-:-:S05]  /*0b70*/  IMAD R17, R17, UR6, R10 ;  /* 0x0000000611117c24 */ /* 0x001fca000f8e020a */
[----:B--2---:R-:W-:-:S08]  /*0b80*/  DFMA R4, R8, R24, R4 ;  /* 0x000000180804722b */ /* 0x004fd00000000004 */
[C---:B------:R-:W-:Y:S01]  /*0b90*/  DFMA R4, R8.reuse, R4, R6 ;  /* 0x000000040804722b */ /* 0x040fe20000000006 */
[----:B------:R-:W0:Y:S07]  /*0ba0*/  LDC.64 R6, c[0x0][0x380] ;  /* 0x0000e000ff067b82 */ /* 0x000e2e0000000a00 */
        /* <DEDUP_REMOVED lines=12> */
[----:B0-----:R-:W-:-:S05]  /*0c70*/  IMAD.WIDE.U32 R2, R17, 0x8, R6 ;  /* 0x0000000811027825 */ /* 0x001fca00078e0006 */
[----:B------:R-:W-:Y:S01]  /*0c80*/  STG.E.64 desc[UR4][R2.64], R4 ;  /* 0x0000000402007986 */ /* 0x000fe2000c101b04 */
[----:B------:R-:W-:Y:S05]  /*0c90*/  EXIT ;  /* 0x000000000000794d */ /* 0x000fea0003800000 */
        .type           $_Z14dCreatebasfunqPdS_$__internal_trig_reduction_slowpathd,@function
        .size           $_Z14dCreatebasfunqPdS_$__internal_trig_reduction_slowpathd,(.L_x_750 - $_Z14dCreatebasfunqPdS_$__internal_trig_reduction_slowpathd)
$_Z14dCreatebasfunqPdS_$__internal_trig_reduction_slowpathd:
        /* <DEDUP_REMOVED lines=25> */
.L_x_694:
        /* <DEDUP_REMOVED lines=29> */
.L_x_693:
[----:B------:R-:W-:-:S07]  /*1000*/  IMAD.MOV.U32 R15, RZ, RZ, R0 ;  /* 0x000000ffff0f7224 */ /* 0x000fce00078e0000 */
.L_x_692:
[----:B------:R-:W-:Y:S05]  /*1010*/  BSYNC.RECONVERGENT B2 ;  /* 0x0000000000027941 */ /* 0x000fea0003800200 */
.L_x_691:
        /* <DEDUP_REMOVED lines=60> */
.L_x_696:
[----:B------:R-:W-:Y:S05]  /*13e0*/  BSYNC.RECONVERGENT B2 ;  /* 0x0000000000027941 */ /* 0x000fea0003800200 */
.L_x_695:
[----:B------:R-:W-:Y:S01]  /*13f0*/  IMAD.WIDE.U32 R8, R13, 0x2168c235, RZ ;  /* 0x2168c2350d087825 */ /* 0x000fe200078e00ff */
[----:B------:R-:W-:-:S03]  /*1400*/  SHF.R.U32.HI R5, RZ, 0x1e, R5 ;  /* 0x0000001eff057819 */ /* 0x000fc60000011605 */
        /* <DEDUP_REMOVED lines=23> */
[----:B------:R-:W-:-:S04]  /*1580*/  SHF.R.U64 R2, R2, 0xa, R3 ;  /* 0x0000000a02027819 */ /* 0x000fc80000001203 */
[----:B------:R-:W-:-:S04]  /*1590*/  IADD3 R2, P2, PT, R2, 0x1, RZ ;  /* 0x0000000102027810 */ /* 0x000fc80007f5e0ff */
[----:B------:R-:W-:-:S04]  /*15a0*/  LEA.HI.X R3, R3, RZ, RZ, 0x16, P2 ;  /* 0x000000ff03037211 */ /* 0x000fc800010fb4ff */
[--C-:B------:R-:W-:Y:S01]  /*15b0*/  SHF.R.U64 R0, R2, 0x1, R3.reuse ;  /* 0x0000000102007819 */ /* 0x100fe20000001203 */
[----:B------:R-:W-:Y:S01]  /*15c0*/  IMAD.SHL.U32 R2, R6, 0x100000, RZ ;  /* 0x0010000006027824 */ /* 0x000fe200078e00ff */
[----:B------:R-:W-:Y:S02]  /*15d0*/  SHF.R.U32.HI R3, RZ, 0x1, R3 ;  /* 0x00000001ff037819 */ /* 0x000fe40000011603 */
[----:B------:R-:W-:Y:S02]  /*15e0*/  IADD3 R9, P2, P3, RZ, RZ, R0 ;  /* 0x000000ffff097210 */ /* 0x000fe40007b5e000 */
[----:B------:R-:W-:Y:S02]  /*15f0*/  LEA.HI R0, R4, R5, RZ, 0x1 ;  /* 0x0000000504007211 */ /* 0x000fe400078f08ff */
[----:B------:R-:W-:-:S03]  /*1600*/  IADD3.X R2, PT, PT, R2, 0x3fe00000, R3, P2, P3 ;  /* 0x3fe0000002027810 */ /* 0x000fc600017e6403 */
[----:B------:R-:W-:Y:S01]  /*1610*/  @P1 IMAD.MOV R0, RZ, RZ, -R0 ;  /* 0x000000ffff001224 */ /* 0x000fe200078e0a00 */
[----:B------:R-:W-:-:S07]  /*1620*/  LOP3.LUT R3, R2, R19, RZ, 0xfc, !PT ;  /* 0x0000001302037212 */ /* 0x000fce00078efcff */
.L_x_690:
[----:B------:R-:W-:Y:S02]  /*1630*/  IMAD.MOV.U32 R13, RZ, RZ, 0x0 ;  /* 0x00000000ff0d7424 */ /* 0x000fe400078e00ff */
[----:B------:R-:W-:Y:S02]  /*1640*/  IMAD.MOV.U32 R2, RZ, RZ, R9 ;  /* 0x000000ffff027224 */ /* 0x000fe400078e0009 */
[----:B------:R-:W-:Y:S05]  /*1650*/  RET.REL.NODEC R12 `(_Z14dCreatebasfunqPdS_) ;  /* 0xffffffe80c687950 */ /* 0x000fea0003c3ffff */
.L_x_697:
        /* <DEDUP_REMOVED lines=10> */
.L_x_750:


//--------------------- .text._Z9dCreatetmPdi     --------------------------
	.section	.text._Z9dCreatetmPdi,"ax",@progbits
	.align	128
        .global         _Z9dCreatetmPdi
        .type           _Z9dCreatetmPdi,@function
        .size           _Z9dCreatetmPdi,(.L_x_752 - _Z9dCreatetmPdi)
        .other          _Z9dCreatetmPdi,@"STO_CUDA_ENTRY STV_DEFAULT"
_Z9dCreatetmPdi:
.text._Z9dCreatetmPdi:
[----:B------:R-:W0:Y:S01]  /*0000*/  LDC R1, c[0x0][0x37c] ;  /* 0x0000df00ff017b82 */ /* 0x000e220000000800 */
[----:B------:R-:W1:Y:S01]  /*0010*/  LDCU UR4, c[0x0][0x388] ;  /* 0x00007100ff0477ac */ /* 0x000e620008000800 */
[----:B------:R-:W2:Y:S01]  /*0020*/  S2R R10, SR_TID.X ;  /* 0x00000000000a7919 */ /* 0x000ea20000002100 */
[----:B------:R-:W-:Y:S01]  /*0030*/  IMAD.MOV.U32 R2, RZ, RZ, 0x1 ;  /* 0x00000001ff027424 */ /* 0x000fe200078e00ff */
[----:B------:R-:W-:Y:S01]  /*0040*/  BSSY.RECONVERGENT B0, `(.L_x_698) ;  /* 0x0000016000007945 */ /* 0x000fe20003800200 */
[----:B0-----:R-:W-:Y:S01]  /*0050*/  VIADD R1, R1, 0xffffffd8 ;  /* 0xffffffd801017836 */ /* 0x001fe20000000000 */
[----:B-1----:R-:W-:-:S09]  /*0060*/  UIADD3 UR4, UPT, UPT, UR4, -0x1, URZ ;  /* 0xffffffff04047890 */ /* 0x002fd2000fffe0ff */
[----:B------:R-:W0:Y:S08]  /*0070*/  I2F.F64 R4, UR4 ;  /* 0x0000000400047d12 */ /* 0x000e300008201c00 */
[----:B0-----:R-:W0:Y:S02]  /*0080*/  MUFU.RCP64H R3, R5 ;  /* 0x0000000500037308 */ /* 0x001e240000001800 */
[----:B0-----:R-:W-:-:S08]  /*0090*/  DFMA R6, -R4, R2, 1 ;  /* 0x3ff000000406742b */ /* 0x001fd00000000102 */
[----:B------:R-:W-:-:S08]  /*00a0*/  DFMA R6, R6, R6, R6 ;  /* 0x000000060606722b */ /* 0x000fd00000000006 */
[----:B------:R-:W-:Y:S02]  /*00b0*/  DFMA R2, R2, R6, R2 ;  /* 0x000000060202722b */ /* 0x000fe40000000002 */
[----:B--2---:R-:W0:Y:S06]  /*00c0*/  I2F.F64.U32 R6, R10 ;  /* 0x0000000a00067312 */ /* 0x004e2c0000201800 */
[----:B------:R-:W-:-:S08]  /*00d0*/  DFMA R8, -R4, R2, 1 ;  /* 0x3ff000000408742b */ /* 0x000fd00000000102 */
[----:B------:R-:W-:Y:S01]  /*00e0*/  DFMA R2, R2, R8, R2 ;  /* 0x000000080202722b */ /* 0x000fe20000000002 */
[----:B0-----:R-:W-:-:S07]  /*00f0*/  FSETP.GEU.AND P1, PT, |R7|, 6.5827683646048100446e-37, PT ;  /* 0x036000000700780b */ /* 0x001fce0003f2e200 */
[----:B------:R-:W-:-:S08]  /*0100*/  DMUL R8, R6, R2 ;  /* 0x0000000206087228 */ /* 0x000fd00000000000 */
[----:B------:R-:W-:-:S08]  /*0110*/  DFMA R12, -R4, R8, R6 ;  /* 0x00000008040c722b */ /* 0x000fd00000000106 */
[----:B------:R-:W-:-:S10]  /*0120*/  DFMA R2, R2, R12, R8 ;  /* 0x0000000c0202722b */ /* 0x000fd40000000008 */
[----:B------:R-:W-:-:S05]  /*0130*/  FFMA R0, RZ, R5, R3 ;  /* 0x00000005ff007223 */ /* 0x000fca0000000003 */
[----:B------:R-:W-:-:S13]  /*0140*/  FSETP.GT.AND P0, PT, |R0|, 1.469367938527859385e-39, PT ;  /* 0x001000000000780b */ /* 0x000fda0003f04200 */
[----:B------:R-:W-:Y:S05]  /*0150*/  @P0 BRA P1, `(.L_x_699) ;  /* 0x0000000000100947 */ /* 0x000fea0000800000 */
[----:B------:R-:W-:-:S07]  /*0160*/  MOV R0, 0x180 ;  /* 0x0000018000007802 */ /* 0x000fce0000000f00 */
[----:B------:R-:W-:Y:S05]  /*0170*/  CALL.REL.NOINC `($__internal_13_$__cuda_sm20_div_rn_f64_full) ;  /* 0x0000000400107944 */ /* 0x000fea0003c00000 */
[----:B------:R-:W-:Y:S02]  /*0180*/  IMAD.MOV.U32 R2, RZ, RZ, R12 ;  /* 0x000000ffff027224 */ /* 0x000fe400078e000c */
[----:B------:R-:W-:-:S07]  /*0190*/  IMAD.MOV.U32 R3, RZ, RZ, R13 ;  /* 0x000000ffff037224 */ /* 0x000fce00078e000d */
.L_x_699:
[----:B------:R-:W-:Y:S05]  /*01a0*/  BSYNC.RECONVERGENT B0 ;  /* 0x0000000000007941 */ /* 0x000fea0003800200 */
.L_x_698:
[----:B------:R-:W-:Y:S01]  /*01b0*/  UMOV UR4, 0x54442d18 ;  /* 0x54442d1800047882 */ /* 0x000fe20000000000 */
[----:B------:R-:W-:Y:S01]  /*01c0*/  UMOV UR5, 0x400921fb ;  /* 0x400921fb00057882 */ /* 0x000fe20000000000 */
[----:B------:R-:W-:Y:S01]  /*01d0*/  BSSY.RECONVERGENT B1, `(.L_x_700) ;  /* 0x000001c000017945 */ /* 0x000fe20003800200 */
[----:B------:R-:W-:Y:S02]  /*01e0*/  DMUL R16, R2, UR4 ;  /* 0x0000000402107c28 */ /* 0x000fe40008000000 */
[----:B------:R-:W0:Y:S06]  /*01f0*/  LDCU.64 UR4, c[0x0][0x358] ;  /* 0x00006b00ff0477ac */ /* 0x000e2c0008000a00 */
[----:B------:R-:W-:-:S14]  /*0200*/  DSETP.NEU.AND P0, PT, |R16|, +INF , PT ;  /* 0x7ff000001000742a */ /* 0x000fdc0003f0d200 */
[----:B------:R-:W-:Y:S01]  /*0210*/  @!P0 DMUL R2, RZ, R16 ;  /* 0x00000010ff028228 */ /* 0x000fe20000000000 */
[----:B------:R-:W-:Y:S01]  /*0220*/  @!P0 IMAD.MOV.U32 R0, RZ, RZ, 0x1 ;  /* 0x00000001ff008424 */ /* 0x000fe200078e00ff */
[----:B0-----:R-:W-:Y:S09]  /*0230*/  @!P0 BRA `(.L_x_701) ;  /* 0x0000000000548947 */ /* 0x001ff20003800000 */
        /* <DEDUP_REMOVED lines=18> */
[----:B------:R-:W-:Y:S05]  /*0360*/  CALL.REL.NOINC `($_Z9dCreatetmPdi$__internal_trig_reduction_slowpathd) ;  /* 0x0000000800047944 */ /* 0x000fea0003c00000 */
.L_x_703:
[----:B------:R-:W-:Y:S05]  /*0370*/  BSYNC.RECONVERGENT B0 ;  /* 0x0000000000007941 */ /* 0x000fea0003800200 */
.L_x_702:
[----:B------:R-:W-:-:S07]  /*0380*/  VIADD R0, R0, 0x1 ;  /* 0x0000000100007836 */ /* 0x000fce0000000000 */
.L_x_701:
[----:B------:R-:W-:Y:S05]  /*0390*/  BSYNC.RECONVERGENT B1 ;  /* 0x0000000000017941 */ /* 0x000fea0003800200 */
.L_x_700:
        /* <DEDUP_REMOVED lines=9> */
[----:B------:R-:W-:-:S02]  /*0430*/  IMAD.MOV.U32 R22, RZ, RZ, 0x20fd8164 ;  /* 0x20fd8164ff167424 */ /* 0x000fc400078e00ff */
[----:B------:R-:W-:Y:S01]  /*0440*/  IMAD.MOV.U32 R11, RZ, RZ, 0x3da8ff83 ;  /* 0x3da8ff83ff0b7424 */ /* 0x000fe200078e00ff */
[----:B------:R-:W-:Y:S01]  /*0450*/  ISETP.NE.U32.AND P0, PT, R8, 0x1, PT ;  /* 0x000000010800780c */ /* 0x000fe20003f05070 */
[----:B------:R-:W-:-:S03]  /*0460*/  DMUL R8, R2, R2 ;  /* 0x0000000202087228 */ /* 0x000fc60000000000 */
        /* <DEDUP_REMOVED lines=17> */
[----:B------:R-:W-:-:S06]  /*0580*/  FSEL R3, R5, R3, !P0 ;  /* 0x0000000305037208 */ /* 0x000fcc0004000000 */
[----:B------:R-:W-:-:S07]  /*0590*/  DADD R2, -RZ, -R2 ;  /* 0x00000000ff027229 */ /* 0x000fce0000000902 */
[----:B------:R-:W-:Y:S01]  /*05a0*/  STG.E.64 desc[UR4][R10.64], R2 ;  /* 0x000000020a007986 */ /* 0x000fe2000c101b04 */
[----:B------:R-:W-:Y:S05]  /*05b0*/  EXIT ;  /* 0x000000000000794d */ /* 0x000fea0003800000 */
        .weak           $__internal_13_$__cuda_sm20_div_rn_f64_full
        .type           $__internal_13_$__cuda_sm20_div_rn_f64_full,@function
        .size           $__internal_13_$__cuda_sm20_div_rn_f64_full,($_Z9dCreatetmPdi$__internal_trig_reduction_slowpathd - $__internal_13_$__cuda_sm20_div_rn_f64_full)
$__internal_13_$__cuda_sm20_div_rn_f64_full:
        /* <DEDUP_REMOVED lines=11> */
[----:B------:R-:W-:Y:S01]  /*0670*/  @!P2 LOP3.LUT R12, R5, 0x7ff00000, RZ, 0xc0, !PT ;  /* 0x7ff00000050ca812 */ /* 0x000fe200078ec0ff */
[----:B------:R-:W-:Y:S01]  /*0680*/  @!P2 IMAD.MOV.U32 R18, RZ, RZ, RZ ;  /* 0x000000ffff12a224 */ /* 0x000fe200078e00ff */
[----:B------:R-:W0:Y:S02]  /*0690*/  MUFU.RCP64H R17, R3 ;  /* 0x0000000300117308 */ /* 0x000e240000001800 */
[----:B------:R-:W-:Y:S01]  /*06a0*/  @!P2 ISETP.GE.U32.AND P3, PT, R11, R12, PT ;  /* 0x0000000c0b00a20c */ /* 0x000fe20003f66070 */
[----:B------:R-:W-:-:S05]  /*06b0*/  IMAD.MOV.U32 R12, RZ, RZ, 0x1ca00000 ;  /* 0x1ca00000ff0c7424 */ /* 0x000fca00078e00ff */
[----:B------:R-:W-:-:S04]  /*06c0*/  @!P2 SEL R13, R12, 0x63400000, !P3 ;  /* 0x634000000c0da807 */ /* 0x000fc80005800000 */
[----:B------:R-:W-:-:S04]  /*06d0*/  @!P2 LOP3.LUT R13, R13, 0x80000000, R7, 0xf8, !PT ;  /* 0x800000000d0da812 */ /* 0x000fc800078ef807 */
[----:B------:R-:W-:Y:S01]  /*06e0*/  @!P2 LOP3.LUT R19, R13, 0x100000, RZ, 0xfc, !PT ;  /* 0x001000000d13a812 */ /* 0x000fe200078efcff */
[----:B0-----:R-:W-:-:S08]  /*06f0*/  DFMA R8, R16, -R2, 1 ;  /* 0x3ff000001008742b */ /* 0x001fd00000000802 */
[----:B------:R-:W-:-:S08]  /*0700*/  DFMA R8, R8, R8, R8 ;  /* 0x000000080808722b */ /* 0x000fd00000000008 */
[----:B------:R-:W-:Y:S01]  /*0710*/  DFMA R16, R16, R8, R16 ;  /* 0x000000081010722b */ /* 0x000fe20000000010 */
[----:B------:R-:W-:Y:S01]  /*0720*/  SEL R9, R12, 0x63400000, !P1 ;  /* 0x634000000c097807 */ /* 0x000fe20004800000 */
[----:B------:R-:W-:-:S03]  /*0730*/  IMAD.MOV.U32 R8, RZ, RZ, R6 ;  /* 0x000000ffff087224 */ /* 0x000fc600078e0006 */
[----:B------:R-:W-:-:S03]  /*0740*/  LOP3.LUT R9, R9, 0x800fffff, R7, 0xf8, !PT ;  /* 0x800fffff09097812 */ /* 0x000fc600078ef807 */
[----:B------:R-:W-:-:S03]  /*0750*/  DFMA R20, R16, -R2, 1 ;  /* 0x3ff000001014742b */ /* 0x000fc60000000802 */
[----:B------:R-:W-:-:S05]  /*0760*/  @!P2 DFMA R8, R8, 2, -R18 ;  /* 0x400000000808a82b */ /* 0x000fca0000000812 */
[----:B------:R-:W-:Y:S01]  /*0770*/  DFMA R16, R16, R20, R16 ;  /* 0x000000141010722b */ /* 0x000fe20000000010 */
[----:B------:R-:W-:Y:S02]  /*0780*/  IMAD.MOV.U32 R21, RZ, RZ, R11 ;  /* 0x000000ffff157224 */ /* 0x000fe400078e000b */
[----:B------:R-:W-:Y:S01]  /*0790*/  IMAD.MOV.U32 R20, RZ, RZ, R14 ;  /* 0x000000ffff147224 */ /* 0x000fe200078e000e */
[----:B------:R-:W-:Y:S02]  /*07a0*/  @!P0 LOP3.LUT R20, R3, 0x7ff00000, RZ, 0xc0, !PT ;  /* 0x7ff0000003148812 */ /* 0x000fe400078ec0ff */
[----:B------:R-:W-:Y:S02]  /*07b0*/  @!P2 LOP3.LUT R21, R9, 0x7ff00000, RZ, 0xc0, !PT ;  /* 0x7ff000000915a812 */ /* 0x000fe400078ec0ff */
[----:B------:R-:W-:Y:S01]  /*07c0*/  DMUL R18, R16, R8 ;  /* 0x0000000810127228 */ /* 0x000fe20000000000 */
[----:B------:R-:W-:Y:S02]  /*07d0*/  VIADD R22, R20, 0xffffffff ;  /* 0xffffffff14167836 */ /* 0x000fe40000000000 */
[----:B------:R-:W-:-:S05]  /*07e0*/  VIADD R13, R21, 0xffffffff ;  /* 0xffffffff150d7836 */ /* 0x000fca0000000000 */
[----:B------:R-:W-:Y:S01]  /*07f0*/  DFMA R14, R18, -R2, R8 ;  /* 0x80000002120e722b */ /* 0x000fe20000000008 */
[----:B------:R-:W-:-:S04]  /*0800*/  ISETP.GT.U32.AND P0, PT, R13, 0x7feffffe, PT ;  /* 0x7feffffe0d00780c */ /* 0x000fc80003f04070 */
[----:B------:R-:W-:-:S03]  /*0810*/  ISETP.GT.U32.OR P0, PT, R22, 0x7feffffe, P0 ;  /* 0x7feffffe1600780c */ /* 0x000fc60000704470 */
[----:B------:R-:W-:-:S10]  /*0820*/  DFMA R14, R16, R14, R18 ;  /* 0x0000000e100e722b */ /* 0x000fd40000000012 */
        /* <DEDUP_REMOVED lines=28> */
.L_x_705:
        /* <DEDUP_REMOVED lines=16> */
.L_x_708:
[----:B------:R-:W-:Y:S01]  /*0af0*/  LOP3.LUT R13, R5, 0x80000, RZ, 0xfc, !PT ;  /* 0x00080000050d7812 */ /* 0x000fe200078efcff */
[----:B------:R-:W-:Y:S01]  /*0b00*/  IMAD.MOV.U32 R12, RZ, RZ, R4 ;  /* 0x000000ffff0c7224 */ /* 0x000fe200078e0004 */
[----:B------:R-:W-:Y:S06]  /*0b10*/  BRA `(.L_x_706) ;  /* 0x0000000000087947 */ /* 0x000fec0003800000 */
.L_x_707:
[----:B------:R-:W-:Y:S01]  /*0b20*/  LOP3.LUT R13, R7, 0x80000, RZ, 0xfc, !PT ;  /* 0x00080000070d7812 */ /* 0x000fe200078efcff */
[----:B------:R-:W-:-:S07]  /*0b30*/  IMAD.MOV.U32 R12, RZ, RZ, R6 ;  /* 0x000000ffff0c7224 */ /* 0x000fce00078e0006 */
.L_x_706:
[----:B------:R-:W-:Y:S05]  /*0b40*/  BSYNC.RECONVERGENT B1 ;  /* 0x0000000000017941 */ /* 0x000fea0003800200 */
.L_x_704:
[----:B------:R-:W-:Y:S02]  /*0b50*/  IMAD.MOV.U32 R2, RZ, RZ, R0 ;  /* 0x000000ffff027224 */ /* 0x000fe400078e0000 */
[----:B------:R-:W-:-:S04]  /*0b60*/  IMAD.MOV.U32 R3, RZ, RZ, 0x0 ;  /* 0x00000000ff037424 */ /* 0x000fc800078e00ff */
[----:B------:R-:W-:Y:S05]  /*0b70*/  RET.REL.NODEC R2 `(_Z9dCreatetmPdi) ;  /* 0xfffffff402207950 */ /* 0x000fea0003c3ffff */
        .type           $_Z9dCreatetmPdi$__internal_trig_reduction_slowpathd,@function
        .size           $_Z9dCreatetmPdi$__internal_trig_reduction_slowpathd,(.L_x_752 - $_Z9dCreatetmPdi$__internal_trig_reduction_slowpathd)
$_Z9dCreatetmPdi$__internal_trig_reduction_slowpathd:
        /* <DEDUP_REMOVED lines=26> */
.L_x_713:
        /* <DEDUP_REMOVED lines=28> */
.L_x_712:
[----:B------:R-:W-:-:S07]  /*0ee0*/  IMAD.MOV.U32 R21, RZ, RZ, R0 ;  /* 0x000000ffff157224 */ /* 0x000fce00078e0000 */
.L_x_711:
[----:B------:R-:W-:Y:S05]  /*0ef0*/  BSYNC.RECONVERGENT B2 ;  /* 0x0000000000027941 */ /* 0x000fea0003800200 */
.L_x_710:
        /* <DEDUP_REMOVED lines=60> */
.L_x_715:
[----:B------:R-:W-:Y:S05]  /*12c0*/  BSYNC.RECONVERGENT B2 ;  /* 0x0000000000027941 */ /* 0x000fea0003800200 */
.L_x_714:
        /* <DEDUP_REMOVED lines=36> */
.L_x_709:
[----:B------:R-:W-:Y:S02]  /*1510*/  IMAD.MOV.U32 R13, RZ, RZ, 0x0 ;  /* 0x00000000ff0d7424 */ /* 0x000fe400078e00ff */
[----:B------:R-:W-:Y:S02]  /*1520*/  IMAD.MOV.U32 R0, RZ, RZ, R4 ;  /* 0x000000ffff007224 */ /* 0x000fe400078e0004 */
[----:B------:R-:W-:Y:S02]  /*1530*/  IMAD.MOV.U32 R2, RZ, RZ, R11 ;  /* 0x000000ffff027224 */ /* 0x000fe400078e000b */
[----:B------:R-:W-:Y:S01]  /*1540*/  IMAD.MOV.U32 R3, RZ, RZ, R14 ;  /* 0x000000ffff037224 */ /* 0x000fe200078e000e */
[----:B------:R-:W-:Y:S06]  /*1550*/  RET.REL.NODEC R12 `(_Z9dCreatetmPdi) ;  /* 0xffffffe80ca87950 */ /* 0x000fec0003c3ffff */
.L_x_716:
        /* <DEDUP_REMOVED lines=10> */
.L_x_752:


//--------------------- .nv.global.init           --------------------------
	.section	.nv.global.init,"aw",@progbits
	.align	16
.nv.global.init:
	.type		__cudart_sin_cos_coeffs,@object
	.size		__cudart_sin_cos_coeffs,(__cudart_i2opi_d - __cudart_sin_cos_coeffs)
__cudart_sin_cos_coeffs:
        /*0000*/ 	.byte	0x46, 0xd2, 0xb0, 0x2c, 0xf1, 0xe5, 0x5a, 0xbe, 0x92, 0xe3, 0xac, 0x69, 0xe3, 0x1d, 0xc7, 0x3e
        /*0010*/ 	.byte	0xa1, 0x62, 0xdb, 0x19, 0xa0, 0x01, 0x2a, 0xbf, 0x18, 0x08, 0x11, 0x11, 0x11, 0x11, 0x81, 0x3f
        /*0020*/ 	.byte	0x54, 0x55, 0x55, 0x55, 0x55, 0x55, 0xc5, 0xbf, 0x00, 0x00, 0x00, 0x00, 0x00, 0x00, 0x00, 0x00
        /*0030*/ 	.byte	0x00, 0x00, 0x00, 0x00, 0x00, 0x00, 0x00, 0x00, 0x64, 0x81, 0xfd, 0x20, 0x83, 0xff, 0xa8, 0xbd
        /*0040*/ 	.byte	0x28, 0x85, 0xef, 0xc1, 0xa7, 0xee, 0x21, 0x3e, 0xd9, 0xe6, 0x06, 0x8e, 0x4f, 0x7e, 0x92, 0xbe
        /*0050*/ 	.byte	0xe9, 0xbc, 0xdd, 0x19, 0xa0, 0x01, 0xfa, 0x3e, 0x47, 0x5d, 0xc1, 0x16, 0x6c, 0xc1, 0x56, 0xbf
        /*0060*/ 	.byte	0x51, 0x55, 0x55, 0x55, 0x55, 0x55, 0xa5, 0x3f, 0x00, 0x00, 0x00, 0x00, 0x00, 0x00, 0xe0, 0xbf
        /*0070*/ 	.byte	0x00, 0x00, 0x00, 0x00, 0x00, 0x00, 0xf0, 0x3f, 0x00, 0x00, 0x00, 0x00, 0x00, 0x00, 0x00, 0x00
	.type		__cudart_i2opi_d,@object
	.size		__cudart_i2opi_d,(.L_0 - __cudart_i2opi_d)
__cudart_i2opi_d:
        /* <DEDUP_REMOVED lines=9> */
.L_0:


//--------------------- .nv.shared.reserved.0     --------------------------
	.section	.nv.shared.reserved.0,"aw",@nobits
	.weak		__nv_reservedSMEM_offset_0_alias
	.size		__nv_reservedSMEM_offset_0_alias, 0, 64
	.other		__nv_reservedSMEM_offset_0_alias,@"STO_CUDA_RESERVED_SHARED STV_DEFAULT"
__nv_reservedSMEM_offset_0_alias:
	.zero		0
	.zero		64


//--------------------- .nv.constant0._Z9dCreatey0Pdddddddi --------------------------
	.section	.nv.constant0._Z9dCreatey0Pdddddddi,"a",@progbits
	.sectionflags	@""
	.align	4
.nv.constant0._Z9dCreatey0Pdddddddi:
	.zero		956


//--------------------- .nv.constant0._Z10dCreateJexPdS_S_S_id --------------------------
	.section	.nv.constant0._Z10dCreateJexPdS_S_S_id,"a",@progbits
	.sectionflags	@""
	.align	4
.nv.constant0._Z10dCreateJexPdS_S_S_id:
	.zero		944


//--------------------- .nv.constant0._Z9dCreateJCPdS_S_id --------------------------
	.section	.nv.constant0._Z9dCreateJCPdS_S_id,"a",@progbits
	.sectionflags	@""
	.align	4
.nv.constant0._Z9dCreateJCPdS_S_id:
	.zero		936


//--------------------- .nv.constant0._Z8dCreateJPdS_S_S_id --------------------------
	.section	.nv.constant0._Z8dCreateJPdS_S_S_id,"a",@progbits
	.sectionflags	@""
	.align	4
.nv.constant0._Z8dCreateJPdS_S_S_id:
	.zero		944


//--------------------- .nv.constant0._Z8dCreateAPdS_idd --------------------------
	.section	.nv.constant0._Z8dCreateAPdS_idd,"a",@progbits
	.sectionflags	@""
	.align	4
.nv.constant0._Z8dCreateAPdS_idd:
	.zero		936


//--------------------- .nv.constant0._Z10dCreateGvAPdS_S_diddS_S_S_ --------------------------
	.section	.nv.constant0._Z10dCreateGvAPdS_S_diddS_S_S_,"a",@progbits
	.sectionflags	@""
	.align	4
.nv.constant0._Z10dCreateGvAPdS_S_diddS_S_S_:
	.zero		976


//--------------------- .nv.constant0._Z9dCreateGxPdS_di --------------------------
	.section	.nv.constant0._Z9dCreateGxPdS_di,"a",@progbits
	.sectionflags	@""
	.align	4
.nv.constant0._Z9dCreateGxPdS_di:
	.zero		924


//--------------------- .nv.constant0._Z8dCreatetPdS_dd --------------------------
	.section	.nv.constant0._Z8dCreatetPdS_dd,"a",@progbits
	.sectionflags	@""
	.align	4
.nv.constant0._Z8dCreatetPdS_dd:
	.zero		928


//--------------------- .nv.constant0._Z10dCreateqnrPdi --------------------------
	.section	.nv.constant0._Z10dCreateqnrPdi,"a",@progbits
	.sectionflags	@""
	.align	4
.nv.constant0._Z10dCreateqnrPdi:
	.zero		908


//--------------------- .nv.constant0._Z17dCreatebasfundqexPdS_i --------------------------
	.section	.nv.constant0._Z17dCreatebasfundqexPdS_i,"a",@progbits
	.sectionflags	@""
	.align	4
.nv.constant0._Z17dCreatebasfundqexPdS_i:
	.zero		916


//--------------------- .nv.constant0._Z19dCreatebasfundqexv0PdS_i --------------------------
	.section	.nv.constant0._Z19dCreatebasfundqexv0PdS_i,"a",@progbits
	.sectionflags	@""
	.align	4
.nv.constant0._Z19dCreatebasfundqexv0PdS_i:
	.zero		916


//--------------------- .nv.constant0._Z15dCreatebasfundqPdS_i --------------------------
	.section	.nv.constant0._Z15dCreatebasfundqPdS_i,"a",@progbits
	.sectionflags	@""
	.align	4
.nv.constant0._Z15dCreatebasfundqPdS_i:
	.zero		916


//--------------------- .nv.constant0._Z17dCreatebasfundqv0PdS_i --------------------------
	.section	.nv.constant0._Z17dCreatebasfundqv0PdS_i,"a",@progbits
	.sectionflags	@""
	.align	4
.nv.constant0._Z17dCreatebasfundqv0PdS_i:
	.zero		916


//--------------------- .nv.constant0._Z17dCreatebasfunfqexPdS_i --------------------------
	.section	.nv.constant0._Z17dCreatebasfunfqexPdS_i,"a",@progbits
	.sectionflags	@""
	.align	4
.nv.constant0._Z17dCreatebasfunfqexPdS_i:
	.zero		916


//--------------------- .nv.constant0._Z19dCreatebasfunfqexv0PdS_i --------------------------
	.section	.nv.constant0._Z19dCreatebasfunfqexv0PdS_i,"a",@progbits
	.sectionflags	@""
	.align	4
.nv.constant0._Z19dCreatebasfunfqexv0PdS_i:
	.zero		916


//--------------------- .nv.constant0._Z15dCreatebasfunfqPdS_i --------------------------
	.section	.nv.constant0._Z15dCreatebasfunfqPdS_i,"a",@progbits
	.sectionflags	@""
	.align	4
.nv.constant0._Z15dCreatebasfunfqPdS_i:
	.zero		916


//--------------------- .nv.constant0._Z17dCreatebasfunfqv0PdS_i --------------------------
	.section	.nv.constant0._Z17dCreatebasfunfqv0PdS_i,"a",@progbits
	.sectionflags	@""
	.align	4
.nv.constant0._Z17dCreatebasfunfqv0PdS_i:
	.zero		916


//--------------------- .nv.constant0._Z16dCreatebasfunqexPdS_ --------------------------
	.section	.nv.constant0._Z16dCreatebasfunqexPdS_,"a",@progbits
	.sectionflags	@""
	.align	4
.nv.constant0._Z16dCreatebasfunqexPdS_:
	.zero		912


//--------------------- .nv.constant0._Z14dCreatebasfunqPdS_ --------------------------
	.section	.nv.constant0._Z14dCreatebasfunqPdS_,"a",@progbits
	.sectionflags	@""
	.align	4
.nv.constant0._Z14dCreatebasfunqPdS_:
	.zero		912


//--------------------- .nv.constant0._Z9dCreatetmPdi --------------------------
	.section	.nv.constant0._Z9dCreatetmPdi,"a",@progbits
	.sectionflags	@""
	.align	4
.nv.constant0._Z9dCreatetmPdi:
	.zero		908


//--------------------- SYMBOLS --------------------------

	.type		.nv.reservedSmem.offset0,@object
	.size		.nv.reservedSmem.offset0,0x4
